/*
 * SPDX-FileCopyrightText: Copyright (c) 2025 NVIDIA CORPORATION & AFFILIATES. All rights reserved.
 * SPDX-License-Identifier: BSD-3-Clause
 */

#include "group_norm_nhwc_bwd_one_pass_kernel.cuh"
#include "group_norm_nhwc_fwd_one_pass_kernel.cuh"
#include "macros.h"

GN_FWD_BWD_ONE_PASS_DEFINITION(/* CHANNELS_PER_GROUP */ 20, /* THREADS_PER_BLOCK */ 640)


// ===== COMPILED SASS (sm_100a) =====

	.target	sm_100a

	.elftype	@"ET_EXEC"


//--------------------- .note.nv.tkinfo           --------------------------
	.section	.note.nv.tkinfo,"",@"SHT_NOTE"
	.sectionflags	@"SHF_NOTE_NV_TKINFO"
	.tkinfo
        /*0018*/ 	.word	0x00000002
        /*0030*/ 	.string	""
        /*0030*/ 	.string	"ptxas"
        /*0030*/ 	.string	"Cuda compilation tools, release 13.0, V13.0.88"
        /*0030*/ 	.string	"Build cuda_13.0.r13.0/compiler.36424714_0"
        /*0030*/ 	.string	"-arch sm_100a -m 64 "



//--------------------- .note.nv.cuinfo           --------------------------
	.section	.note.nv.cuinfo,"",@"SHT_NOTE"
	.sectionflags	@"SHF_NOTE_NV_CUINFO"
        /*0018*/ 	.short	0x0002
        /*001a*/ 	.short	0x0064
        /*001c*/ 	.short	0x0082
	.zero		2


//--------------------- .nv.info                  --------------------------
	.section	.nv.info,"",@"SHT_CUDA_INFO"
	.align	4


	//----- nvinfo : EIATTR_REGCOUNT
	.align		4
        /*0000*/ 	.byte	0x04, 0x2f
        /*0002*/ 	.short	(.L_41 - .L_40)
	.align		4
.L_40:
        /*0004*/ 	.word	index@(_Z35group_norm_nhwc_fwd_one_pass_kernelI11Fp32IOFp16WLi512ELi20ELi640EEv26Group_norm_nhwc_fwd_params)
        /*0008*/ 	.word	0x00000030


	//----- nvinfo : EIATTR_FRAME_SIZE
	.align		4
.L_41:
        /*000c*/ 	.byte	0x04, 0x11
        /*000e*/ 	.short	(.L_43 - .L_42)
	.align		4
.L_42:
        /*0010*/ 	.word	index@(_Z35group_norm_nhwc_fwd_one_pass_kernelI11Fp32IOFp16WLi512ELi20ELi640EEv26Group_norm_nhwc_fwd_params)
        /*0014*/ 	.word	0x00000000


	//----- nvinfo : EIATTR_REGCOUNT
	.align		4
.L_43:
        /*0018*/ 	.byte	0x04, 0x2f
        /*001a*/ 	.short	(.L_45 - .L_44)
	.align		4
.L_44:
        /*001c*/ 	.word	index@(_Z35group_norm_nhwc_fwd_one_pass_kernelI11Fp32IOFp16WLi256ELi20ELi640EEv26Group_norm_nhwc_fwd_params)
        /*0020*/ 	.word	0x0000002a


	//----- nvinfo : EIATTR_FRAME_SIZE
	.align		4
.L_45:
        /*0024*/ 	.byte	0x04, 0x11
        /*0026*/ 	.short	(.L_47 - .L_46)
	.align		4
.L_46:
        /*0028*/ 	.word	index@(_Z35group_norm_nhwc_fwd_one_pass_kernelI11Fp32IOFp16WLi256ELi20ELi640EEv26Group_norm_nhwc_fwd_params)
        /*002c*/ 	.word	0x00000000


	//----- nvinfo : EIATTR_REGCOUNT
	.align		4
.L_47:
        /*0030*/ 	.byte	0x04, 0x2f
        /*0032*/ 	.short	(.L_49 - .L_48)
	.align		4
.L_48:
        /*0034*/ 	.word	index@(_Z35group_norm_nhwc_fwd_one_pass_kernelI11Fp32IOFp16WLi128ELi20ELi640EEv26Group_norm_nhwc_fwd_params)
        /*0038*/ 	.word	0x00000020


	//----- nvinfo : EIATTR_FRAME_SIZE
	.align		4
.L_49:
        /*003c*/ 	.byte	0x04, 0x11
        /*003e*/ 	.short	(.L_51 - .L_50)
	.align		4
.L_50:
        /*0040*/ 	.word	index@(_Z35group_norm_nhwc_fwd_one_pass_kernelI11Fp32IOFp16WLi128ELi20ELi640EEv26Group_norm_nhwc_fwd_params)
        /*0044*/ 	.word	0x00000000


	//----- nvinfo : EIATTR_REGCOUNT
	.align		4
.L_51:
        /*0048*/ 	.byte	0x04, 0x2f
        /*004a*/ 	.short	(.L_53 - .L_52)
	.align		4
.L_52:
        /*004c*/ 	.word	index@(_Z35group_norm_nhwc_fwd_one_pass_kernelI11Fp32IOFp16WLi64ELi20ELi640EEv26Group_norm_nhwc_fwd_params)
        /*0050*/ 	.word	0x00000020


	//----- nvinfo : EIATTR_FRAME_SIZE
	.align		4
.L_53:
        /*0054*/ 	.byte	0x04, 0x11
        /*0056*/ 	.short	(.L_55 - .L_54)
	.align		4
.L_54:
        /*0058*/ 	.word	index@(_Z35group_norm_nhwc_fwd_one_pass_kernelI11Fp32IOFp16WLi64ELi20ELi640EEv26Group_norm_nhwc_fwd_params)
        /*005c*/ 	.word	0x00000000


	//----- nvinfo : EIATTR_REGCOUNT
	.align		4
.L_55:
        /*0060*/ 	.byte	0x04, 0x2f
        /*0062*/ 	.short	(.L_57 - .L_56)
	.align		4
.L_56:
        /*0064*/ 	.word	index@(_Z35group_norm_nhwc_fwd_one_pass_kernelI11Fp32IOBf16WLi512ELi20ELi640EEv26Group_norm_nhwc_fwd_params)
        /*0068*/ 	.word	0x00000030


	//----- nvinfo : EIATTR_FRAME_SIZE
	.align		4
.L_57:
        /*006c*/ 	.byte	0x04, 0x11
        /*006e*/ 	.short	(.L_59 - .L_58)
	.align		4
.L_58:
        /*0070*/ 	.word	index@(_Z35group_norm_nhwc_fwd_one_pass_kernelI11Fp32IOBf16WLi512ELi20ELi640EEv26Group_norm_nhwc_fwd_params)
        /*0074*/ 	.word	0x00000000


	//----- nvinfo : EIATTR_REGCOUNT
	.align		4
.L_59:
        /*0078*/ 	.byte	0x04, 0x2f
        /*007a*/ 	.short	(.L_61 - .L_60)
	.align		4
.L_60:
        /*007c*/ 	.word	index@(_Z35group_norm_nhwc_fwd_one_pass_kernelI11Fp32IOBf16WLi256ELi20ELi640EEv26Group_norm_nhwc_fwd_params)
        /*0080*/ 	.word	0x0000002a


	//----- nvinfo : EIATTR_FRAME_SIZE
	.align		4
.L_61:
        /*0084*/ 	.byte	0x04, 0x11
        /*0086*/ 	.short	(.L_63 - .L_62)
	.align		4
.L_62:
        /*0088*/ 	.word	index@(_Z35group_norm_nhwc_fwd_one_pass_kernelI11Fp32IOBf16WLi256ELi20ELi640EEv26Group_norm_nhwc_fwd_params)
        /*008c*/ 	.word	0x00000000


	//----- nvinfo : EIATTR_REGCOUNT
	.align		4
.L_63:
        /*0090*/ 	.byte	0x04, 0x2f
        /*0092*/ 	.short	(.L_65 - .L_64)
	.align		4
.L_64:
        /*0094*/ 	.word	index@(_Z35group_norm_nhwc_fwd_one_pass_kernelI11Fp32IOBf16WLi128ELi20ELi640EEv26Group_norm_nhwc_fwd_params)
        /*0098*/ 	.word	0x00000020


	//----- nvinfo : EIATTR_FRAME_SIZE
	.align		4
.L_65:
        /*009c*/ 	.byte	0x04, 0x11
        /*009e*/ 	.short	(.L_67 - .L_66)
	.align		4
.L_66:
        /*00a0*/ 	.word	index@(_Z35group_norm_nhwc_fwd_one_pass_kernelI11Fp32IOBf16WLi128ELi20ELi640EEv26Group_norm_nhwc_fwd_params)
        /*00a4*/ 	.word	0x00000000


	//----- nvinfo : EIATTR_REGCOUNT
	.align		4
.L_67:
        /*00a8*/ 	.byte	0x04, 0x2f
        /*00aa*/ 	.short	(.L_69 - .L_68)
	.align		4
.L_68:
        /*00ac*/ 	.word	index@(_Z35group_norm_nhwc_fwd_one_pass_kernelI11Fp32IOBf16WLi64ELi20ELi640EEv26Group_norm_nhwc_fwd_params)
        /*00b0*/ 	.word	0x00000020


	//----- nvinfo : EIATTR_FRAME_SIZE
	.align		4
.L_69:
        /*00b4*/ 	.byte	0x04, 0x11
        /*00b6*/ 	.short	(.L_71 - .L_70)
	.align		4
.L_70:
        /*00b8*/ 	.word	index@(_Z35group_norm_nhwc_fwd_one_pass_kernelI11Fp32IOBf16WLi64ELi20ELi640EEv26Group_norm_nhwc_fwd_params)
        /*00bc*/ 	.word	0x00000000


	//----- nvinfo : EIATTR_REGCOUNT
	.align		4
.L_71:
        /*00c0*/ 	.byte	0x04, 0x2f
        /*00c2*/ 	.short	(.L_73 - .L_72)
	.align		4
.L_72:
        /*00c4*/ 	.word	index@(_Z35group_norm_nhwc_fwd_one_pass_kernelI11Fp32IOFp32WLi512ELi20ELi640EEv26Group_norm_nhwc_fwd_params)
        /*00c8*/ 	.word	0x00000030


	//----- nvinfo : EIATTR_FRAME_SIZE
	.align		4
.L_73:
        /*00cc*/ 	.byte	0x04, 0x11
        /*00ce*/ 	.short	(.L_75 - .L_74)
	.align		4
.L_74:
        /*00d0*/ 	.word	index@(_Z35group_norm_nhwc_fwd_one_pass_kernelI11Fp32IOFp32WLi512ELi20ELi640EEv26Group_norm_nhwc_fwd_params)
        /*00d4*/ 	.word	0x00000000


	//----- nvinfo : EIATTR_REGCOUNT
	.align		4
.L_75:
        /*00d8*/ 	.byte	0x04, 0x2f
        /*00da*/ 	.short	(.L_77 - .L_76)
	.align		4
.L_76:
        /*00dc*/ 	.word	index@(_Z35group_norm_nhwc_fwd_one_pass_kernelI11Fp32IOFp32WLi256ELi20ELi640EEv26Group_norm_nhwc_fwd_params)
        /*00e0*/ 	.word	0x00000020


	//----- nvinfo : EIATTR_FRAME_SIZE
	.align		4
.L_77:
        /*00e4*/ 	.byte	0x04, 0x11
        /*00e6*/ 	.short	(.L_79 - .L_78)
	.align		4
.L_78:
        /*00e8*/ 	.word	index@(_Z35group_norm_nhwc_fwd_one_pass_kernelI11Fp32IOFp32WLi256ELi20ELi640EEv26Group_norm_nhwc_fwd_params)
        /*00ec*/ 	.word	0x00000000


	//----- nvinfo : EIATTR_REGCOUNT
	.align		4
.L_79:
        /*00f0*/ 	.byte	0x04, 0x2f
        /*00f2*/ 	.short	(.L_81 - .L_80)
	.align		4
.L_80:
        /*00f4*/ 	.word	index@(_Z35group_norm_nhwc_fwd_one_pass_kernelI11Fp32IOFp32WLi128ELi20ELi640EEv26Group_norm_nhwc_fwd_params)
        /*00f8*/ 	.word	0x00000020


	//----- nvinfo : EIATTR_FRAME_SIZE
	.align		4
.L_81:
        /*00fc*/ 	.byte	0x04, 0x11
        /*00fe*/ 	.short	(.L_83 - .L_82)
	.align		4
.L_82:
        /*0100*/ 	.word	index@(_Z35group_norm_nhwc_fwd_one_pass_kernelI11Fp32IOFp32WLi128ELi20ELi640EEv26Group_norm_nhwc_fwd_params)
        /*0104*/ 	.word	0x00000000


	//----- nvinfo : EIATTR_REGCOUNT
	.align		4
.L_83:
        /*0108*/ 	.byte	0x04, 0x2f
        /*010a*/ 	.short	(.L_85 - .L_84)
	.align		4
.L_84:
        /*010c*/ 	.word	index@(_Z35group_norm_nhwc_fwd_one_pass_kernelI11Fp32IOFp32WLi64ELi20ELi640EEv26Group_norm_nhwc_fwd_params)
        /*0110*/ 	.word	0x00000020


	//----- nvinfo : EIATTR_FRAME_SIZE
	.align		4
.L_85:
        /*0114*/ 	.byte	0x04, 0x11
        /*0116*/ 	.short	(.L_87 - .L_86)
	.align		4
.L_86:
        /*0118*/ 	.word	index@(_Z35group_norm_nhwc_fwd_one_pass_kernelI11Fp32IOFp32WLi64ELi20ELi640EEv26Group_norm_nhwc_fwd_params)
        /*011c*/ 	.word	0x00000000


	//----- nvinfo : EIATTR_REGCOUNT
	.align		4
.L_87:
        /*0120*/ 	.byte	0x04, 0x2f
        /*0122*/ 	.short	(.L_89 - .L_88)
	.align		4
.L_88:
        /*0124*/ 	.word	index@(_Z35group_norm_nhwc_fwd_one_pass_kernelI11Fp16IOFp16WLi512ELi20ELi640EEv26Group_norm_nhwc_fwd_params)
        /*0128*/ 	.word	0x00000030


	//----- nvinfo : EIATTR_FRAME_SIZE
	.align		4
.L_89:
        /*012c*/ 	.byte	0x04, 0x11
        /*012e*/ 	.short	(.L_91 - .L_90)
	.align		4
.L_90:
        /*0130*/ 	.word	index@(_Z35group_norm_nhwc_fwd_one_pass_kernelI11Fp16IOFp16WLi512ELi20ELi640EEv26Group_norm_nhwc_fwd_params)
        /*0134*/ 	.word	0x00000000


	//----- nvinfo : EIATTR_REGCOUNT
	.align		4
.L_91:
        /*0138*/ 	.byte	0x04, 0x2f
        /*013a*/ 	.short	(.L_93 - .L_92)
	.align		4
.L_92:
        /*013c*/ 	.word	index@(_Z35group_norm_nhwc_fwd_one_pass_kernelI11Fp16IOFp16WLi256ELi20ELi640EEv26Group_norm_nhwc_fwd_params)
        /*0140*/ 	.word	0x00000020


	//----- nvinfo : EIATTR_FRAME_SIZE
	.align		4
.L_93:
        /*0144*/ 	.byte	0x04, 0x11
        /*0146*/ 	.short	(.L_95 - .L_94)
	.align		4
.L_94:
        /*0148*/ 	.word	index@(_Z35group_norm_nhwc_fwd_one_pass_kernelI11Fp16IOFp16WLi256ELi20ELi640EEv26Group_norm_nhwc_fwd_params)
        /*014c*/ 	.word	0x00000000


	//----- nvinfo : EIATTR_REGCOUNT
	.align		4
.L_95:
        /*0150*/ 	.byte	0x04, 0x2f
        /*0152*/ 	.short	(.L_97 - .L_96)
	.align		4
.L_96:
        /*0154*/ 	.word	index@(_Z35group_norm_nhwc_fwd_one_pass_kernelI11Fp16IOFp16WLi128ELi20ELi640EEv26Group_norm_nhwc_fwd_params)
        /*0158*/ 	.word	0x00000020


	//----- nvinfo : EIATTR_FRAME_SIZE
	.align		4
.L_97:
        /*015c*/ 	.byte	0x04, 0x11
        /*015e*/ 	.short	(.L_99 - .L_98)
	.align		4
.L_98:
        /*0160*/ 	.word	index@(_Z35group_norm_nhwc_fwd_one_pass_kernelI11Fp16IOFp16WLi128ELi20ELi640EEv26Group_norm_nhwc_fwd_params)
        /*0164*/ 	.word	0x00000000


	//----- nvinfo : EIATTR_REGCOUNT
	.align		4
.L_99:
        /*0168*/ 	.byte	0x04, 0x2f
        /*016a*/ 	.short	(.L_101 - .L_100)
	.align		4
.L_100:
        /*016c*/ 	.word	index@(_Z35group_norm_nhwc_fwd_one_pass_kernelI11Fp16IOFp16WLi64ELi20ELi640EEv26Group_norm_nhwc_fwd_params)
        /*0170*/ 	.word	0x00000020


	//----- nvinfo : EIATTR_FRAME_SIZE
	.align		4
.L_101:
        /*0174*/ 	.byte	0x04, 0x11
        /*0176*/ 	.short	(.L_103 - .L_102)
	.align		4
.L_102:
        /*0178*/ 	.word	index@(_Z35group_norm_nhwc_fwd_one_pass_kernelI11Fp16IOFp16WLi64ELi20ELi640EEv26Group_norm_nhwc_fwd_params)
        /*017c*/ 	.word	0x00000000


	//----- nvinfo : EIATTR_REGCOUNT
	.align		4
.L_103:
        /*0180*/ 	.byte	0x04, 0x2f
        /*0182*/ 	.short	(.L_105 - .L_104)
	.align		4
.L_104:
        /*0184*/ 	.word	index@(_Z35group_norm_nhwc_fwd_one_pass_kernelI11Fp16IOBf16WLi512ELi20ELi640EEv26Group_norm_nhwc_fwd_params)
        /*0188*/ 	.word	0x00000030


	//----- nvinfo : EIATTR_FRAME_SIZE
	.align		4
.L_105:
        /*018c*/ 	.byte	0x04, 0x11
        /*018e*/ 	.short	(.L_107 - .L_106)
	.align		4
.L_106:
        /*0190*/ 	.word	index@(_Z35group_norm_nhwc_fwd_one_pass_kernelI11Fp16IOBf16WLi512ELi20ELi640EEv26Group_norm_nhwc_fwd_params)
        /*0194*/ 	.word	0x00000000


	//----- nvinfo : EIATTR_REGCOUNT
	.align		4
.L_107:
        /*0198*/ 	.byte	0x04, 0x2f
        /*019a*/ 	.short	(.L_109 - .L_108)
	.align		4
.L_108:
        /*019c*/ 	.word	index@(_Z35group_norm_nhwc_fwd_one_pass_kernelI11Fp16IOBf16WLi256ELi20ELi640EEv26Group_norm_nhwc_fwd_params)
        /*01a0*/ 	.word	0x00000020


	//----- nvinfo : EIATTR_FRAME_SIZE
	.align		4
.L_109:
        /*01a4*/ 	.byte	0x04, 0x11
        /*01a6*/ 	.short	(.L_111 - .L_110)
	.align		4
.L_110:
        /*01a8*/ 	.word	index@(_Z35group_norm_nhwc_fwd_one_pass_kernelI11Fp16IOBf16WLi256ELi20ELi640EEv26Group_norm_nhwc_fwd_params)
        /*01ac*/ 	.word	0x00000000


	//----- nvinfo : EIATTR_REGCOUNT
	.align		4
.L_111:
        /*01b0*/ 	.byte	0x04, 0x2f
        /*01b2*/ 	.short	(.L_113 - .L_112)
	.align		4
.L_112:
        /*01b4*/ 	.word	index@(_Z35group_norm_nhwc_fwd_one_pass_kernelI11Fp16IOBf16WLi128ELi20ELi640EEv26Group_norm_nhwc_fwd_params)
        /*01b8*/ 	.word	0x00000020


	//----- nvinfo : EIATTR_FRAME_SIZE
	.align		4
.L_113:
        /*01bc*/ 	.byte	0x04, 0x11
        /*01be*/ 	.short	(.L_115 - .L_114)
	.align		4
.L_114:
        /*01c0*/ 	.word	index@(_Z35group_norm_nhwc_fwd_one_pass_kernelI11Fp16IOBf16WLi128ELi20ELi640EEv26Group_norm_nhwc_fwd_params)
        /*01c4*/ 	.word	0x00000000


	//----- nvinfo : EIATTR_REGCOUNT
	.align		4
.L_115:
        /*01c8*/ 	.byte	0x04, 0x2f
        /*01ca*/ 	.short	(.L_117 - .L_116)
	.align		4
.L_116:
        /*01cc*/ 	.word	index@(_Z35group_norm_nhwc_fwd_one_pass_kernelI11Fp16IOBf16WLi64ELi20ELi640EEv26Group_norm_nhwc_fwd_params)
        /*01d0*/ 	.word	0x00000020


	//----- nvinfo : EIATTR_FRAME_SIZE
	.align		4
.L_117:
        /*01d4*/ 	.byte	0x04, 0x11
        /*01d6*/ 	.short	(.L_119 - .L_118)
	.align		4
.L_118:
        /*01d8*/ 	.word	index@(_Z35group_norm_nhwc_fwd_one_pass_kernelI11Fp16IOBf16WLi64ELi20ELi640EEv26Group_norm_nhwc_fwd_params)
        /*01dc*/ 	.word	0x00000000


	//----- nvinfo : EIATTR_REGCOUNT
	.align		4
.L_119:
        /*01e0*/ 	.byte	0x04, 0x2f
        /*01e2*/ 	.short	(.L_121 - .L_120)
	.align		4
.L_120:
        /*01e4*/ 	.word	index@(_Z35group_norm_nhwc_fwd_one_pass_kernelI11Fp16IOFp32WLi512ELi20ELi640EEv26Group_norm_nhwc_fwd_params)
        /*01e8*/ 	.word	0x00000030


	//----- nvinfo : EIATTR_FRAME_SIZE
	.align		4
.L_121:
        /*01ec*/ 	.byte	0x04, 0x11
        /*01ee*/ 	.short	(.L_123 - .L_122)
	.align		4
.L_122:
        /*01f0*/ 	.word	index@(_Z35group_norm_nhwc_fwd_one_pass_kernelI11Fp16IOFp32WLi512ELi20ELi640EEv26Group_norm_nhwc_fwd_params)
        /*01f4*/ 	.word	0x00000000


	//----- nvinfo : EIATTR_REGCOUNT
	.align		4
.L_123:
        /*01f8*/ 	.byte	0x04, 0x2f
        /*01fa*/ 	.short	(.L_125 - .L_124)
	.align		4
.L_124:
        /*01fc*/ 	.word	index@(_Z35group_norm_nhwc_fwd_one_pass_kernelI11Fp16IOFp32WLi256ELi20ELi640EEv26Group_norm_nhwc_fwd_params)
        /*0200*/ 	.word	0x00000020


	//----- nvinfo : EIATTR_FRAME_SIZE
	.align		4
.L_125:
        /*0204*/ 	.byte	0x04, 0x11
        /*0206*/ 	.short	(.L_127 - .L_126)
	.align		4
.L_126:
        /*0208*/ 	.word	index@(_Z35group_norm_nhwc_fwd_one_pass_kernelI11Fp16IOFp32WLi256ELi20ELi640EEv26Group_norm_nhwc_fwd_params)
        /*020c*/ 	.word	0x00000000


	//----- nvinfo : EIATTR_REGCOUNT
	.align		4
.L_127:
        /*0210*/ 	.byte	0x04, 0x2f
        /*0212*/ 	.short	(.L_129 - .L_128)
	.align		4
.L_128:
        /*0214*/ 	.word	index@(_Z35group_norm_nhwc_fwd_one_pass_kernelI11Fp16IOFp32WLi128ELi20ELi640EEv26Group_norm_nhwc_fwd_params)
        /*0218*/ 	.word	0x00000020


	//----- nvinfo : EIATTR_FRAME_SIZE
	.align		4
.L_129:
        /*021c*/ 	.byte	0x04, 0x11
        /*021e*/ 	.short	(.L_131 - .L_130)
	.align		4
.L_130:
        /*0220*/ 	.word	index@(_Z35group_norm_nhwc_fwd_one_pass_kernelI11Fp16IOFp32WLi128ELi20ELi640EEv26Group_norm_nhwc_fwd_params)
        /*0224*/ 	.word	0x00000000


	//----- nvinfo : EIATTR_REGCOUNT
	.align		4
.L_131:
        /*0228*/ 	.byte	0x04, 0x2f
        /*022a*/ 	.short	(.L_133 - .L_132)
	.align		4
.L_132:
        /*022c*/ 	.word	index@(_Z35group_norm_nhwc_fwd_one_pass_kernelI11Fp16IOFp32WLi64ELi20ELi640EEv26Group_norm_nhwc_fwd_params)
        /*0230*/ 	.word	0x00000020


	//----- nvinfo : EIATTR_FRAME_SIZE
	.align		4
.L_133:
        /*0234*/ 	.byte	0x04, 0x11
        /*0236*/ 	.short	(.L_135 - .L_134)
	.align		4
.L_134:
        /*0238*/ 	.word	index@(_Z35group_norm_nhwc_fwd_one_pass_kernelI11Fp16IOFp32WLi64ELi20ELi640EEv26Group_norm_nhwc_fwd_params)
        /*023c*/ 	.word	0x00000000


	//----- nvinfo : EIATTR_REGCOUNT
	.align		4
.L_135:
        /*0240*/ 	.byte	0x04, 0x2f
        /*0242*/ 	.short	(.L_137 - .L_136)
	.align		4
.L_136:
        /*0244*/ 	.word	index@(_Z35group_norm_nhwc_fwd_one_pass_kernelI11Bf16IOFp16WLi512ELi20ELi640EEv26Group_norm_nhwc_fwd_params)
        /*0248*/ 	.word	0x00000030


	//----- nvinfo : EIATTR_FRAME_SIZE
	.align		4
.L_137:
        /*024c*/ 	.byte	0x04, 0x11
        /*024e*/ 	.short	(.L_139 - .L_138)
	.align		4
.L_138:
        /*0250*/ 	.word	index@(_Z35group_norm_nhwc_fwd_one_pass_kernelI11Bf16IOFp16WLi512ELi20ELi640EEv26Group_norm_nhwc_fwd_params)
        /*0254*/ 	.word	0x00000000


	//----- nvinfo : EIATTR_REGCOUNT
	.align		4
.L_139:
        /*0258*/ 	.byte	0x04, 0x2f
        /*025a*/ 	.short	(.L_141 - .L_140)
	.align		4
.L_140:
        /*025c*/ 	.word	index@(_Z35group_norm_nhwc_fwd_one_pass_kernelI11Bf16IOFp16WLi256ELi20ELi640EEv26Group_norm_nhwc_fwd_params)
        /*0260*/ 	.word	0x00000020


	//----- nvinfo : EIATTR_FRAME_SIZE
	.align		4
.L_141:
        /*0264*/ 	.byte	0x04, 0x11
        /*0266*/ 	.short	(.L_143 - .L_142)
	.align		4
.L_142:
        /*0268*/ 	.word	index@(_Z35group_norm_nhwc_fwd_one_pass_kernelI11Bf16IOFp16WLi256ELi20ELi640EEv26Group_norm_nhwc_fwd_params)
        /*026c*/ 	.word	0x00000000


	//----- nvinfo : EIATTR_REGCOUNT
	.align		4
.L_143:
        /*0270*/ 	.byte	0x04, 0x2f
        /*0272*/ 	.short	(.L_145 - .L_144)
	.align		4
.L_144:
        /*0274*/ 	.word	index@(_Z35group_norm_nhwc_fwd_one_pass_kernelI11Bf16IOFp16WLi128ELi20ELi640EEv26Group_norm_nhwc_fwd_params)
        /*0278*/ 	.word	0x00000020


	//----- nvinfo : EIATTR_FRAME_SIZE
	.align		4
.L_145:
        /*027c*/ 	.byte	0x04, 0x11
        /*027e*/ 	.short	(.L_147 - .L_146)
	.align		4
.L_146:
        /*0280*/ 	.word	index@(_Z35group_norm_nhwc_fwd_one_pass_kernelI11Bf16IOFp16WLi128ELi20ELi640EEv26Group_norm_nhwc_fwd_params)
        /*0284*/ 	.word	0x00000000


	//----- nvinfo : EIATTR_REGCOUNT
	.align		4
.L_147:
        /*0288*/ 	.byte	0x04, 0x2f
        /*028a*/ 	.short	(.L_149 - .L_148)
	.align		4
.L_148:
        /*028c*/ 	.word	index@(_Z35group_norm_nhwc_fwd_one_pass_kernelI11Bf16IOFp16WLi64ELi20ELi640EEv26Group_norm_nhwc_fwd_params)
        /*0290*/ 	.word	0x00000020


	//----- nvinfo : EIATTR_FRAME_SIZE
	.align		4
.L_149:
        /*0294*/ 	.byte	0x04, 0x11
        /*0296*/ 	.short	(.L_151 - .L_150)
	.align		4
.L_150:
        /*0298*/ 	.word	index@(_Z35group_norm_nhwc_fwd_one_pass_kernelI11Bf16IOFp16WLi64ELi20ELi640EEv26Group_norm_nhwc_fwd_params)
        /*029c*/ 	.word	0x00000000


	//----- nvinfo : EIATTR_REGCOUNT
	.align		4
.L_151:
        /*02a0*/ 	.byte	0x04, 0x2f
        /*02a2*/ 	.short	(.L_153 - .L_152)
	.align		4
.L_152:
        /*02a4*/ 	.word	index@(_Z35group_norm_nhwc_fwd_one_pass_kernelI11Bf16IOBf16WLi512ELi20ELi640EEv26Group_norm_nhwc_fwd_params)
        /*02a8*/ 	.word	0x00000030


	//----- nvinfo : EIATTR_FRAME_SIZE
	.align		4
.L_153:
        /*02ac*/ 	.byte	0x04, 0x11
        /*02ae*/ 	.short	(.L_155 - .L_154)
	.align		4
.L_154:
        /*02b0*/ 	.word	index@(_Z35group_norm_nhwc_fwd_one_pass_kernelI11Bf16IOBf16WLi512ELi20ELi640EEv26Group_norm_nhwc_fwd_params)
        /*02b4*/ 	.word	0x00000000


	//----- nvinfo : EIATTR_REGCOUNT
	.align		4
.L_155:
        /*02b8*/ 	.byte	0x04, 0x2f
        /*02ba*/ 	.short	(.L_157 - .L_156)
	.align		4
.L_156:
        /*02bc*/ 	.word	index@(_Z35group_norm_nhwc_fwd_one_pass_kernelI11Bf16IOBf16WLi256ELi20ELi640EEv26Group_norm_nhwc_fwd_params)
        /*02c0*/ 	.word	0x00000020


	//----- nvinfo : EIATTR_FRAME_SIZE
	.align		4
.L_157:
        /*02c4*/ 	.byte	0x04, 0x11
        /*02c6*/ 	.short	(.L_159 - .L_158)
	.align		4
.L_158:
        /*02c8*/ 	.word	index@(_Z35group_norm_nhwc_fwd_one_pass_kernelI11Bf16IOBf16WLi256ELi20ELi640EEv26Group_norm_nhwc_fwd_params)
        /*02cc*/ 	.word	0x00000000


	//----- nvinfo : EIATTR_REGCOUNT
	.align		4
.L_159:
        /*02d0*/ 	.byte	0x04, 0x2f
        /*02d2*/ 	.short	(.L_161 - .L_160)
	.align		4
.L_160:
        /*02d4*/ 	.word	index@(_Z35group_norm_nhwc_fwd_one_pass_kernelI11Bf16IOBf16WLi128ELi20ELi640EEv26Group_norm_nhwc_fwd_params)
        /*02d8*/ 	.word	0x00000020


	//----- nvinfo : EIATTR_FRAME_SIZE
	.align		4
.L_161:
        /*02dc*/ 	.byte	0x04, 0x11
        /*02de*/ 	.short	(.L_163 - .L_162)
	.align		4
.L_162:
        /*02e0*/ 	.word	index@(_Z35group_norm_nhwc_fwd_one_pass_kernelI11Bf16IOBf16WLi128ELi20ELi640EEv26Group_norm_nhwc_fwd_params)
        /*02e4*/ 	.word	0x00000000


	//----- nvinfo : EIATTR_REGCOUNT
	.align		4
.L_163:
        /*02e8*/ 	.byte	0x04, 0x2f
        /*02ea*/ 	.short	(.L_165 - .L_164)
	.align		4
.L_164:
        /*02ec*/ 	.word	index@(_Z35group_norm_nhwc_fwd_one_pass_kernelI11Bf16IOBf16WLi64ELi20ELi640EEv26Group_norm_nhwc_fwd_params)
        /*02f0*/ 	.word	0x00000020


	//----- nvinfo : EIATTR_FRAME_SIZE
	.align		4
.L_165:
        /*02f4*/ 	.byte	0x04, 0x11
        /*02f6*/ 	.short	(.L_167 - .L_166)
	.align		4
.L_166:
        /*02f8*/ 	.word	index@(_Z35group_norm_nhwc_fwd_one_pass_kernelI11Bf16IOBf16WLi64ELi20ELi640EEv26Group_norm_nhwc_fwd_params)
        /*02fc*/ 	.word	0x00000000


	//----- nvinfo : EIATTR_REGCOUNT
	.align		4
.L_167:
        /*0300*/ 	.byte	0x04, 0x2f
        /*0302*/ 	.short	(.L_169 - .L_168)
	.align		4
.L_168:
        /*0304*/ 	.word	index@(_Z35group_norm_nhwc_fwd_one_pass_kernelI11Bf16IOFp32WLi512ELi20ELi640EEv26Group_norm_nhwc_fwd_params)
        /*0308*/ 	.word	0x00000030


	//----- nvinfo : EIATTR_FRAME_SIZE
	.align		4
.L_169:
        /*030c*/ 	.byte	0x04, 0x11
        /*030e*/ 	.short	(.L_171 - .L_170)
	.align		4
.L_170:
        /*0310*/ 	.word	index@(_Z35group_norm_nhwc_fwd_one_pass_kernelI11Bf16IOFp32WLi512ELi20ELi640EEv26Group_norm_nhwc_fwd_params)
        /*0314*/ 	.word	0x00000000


	//----- nvinfo : EIATTR_REGCOUNT
	.align		4
.L_171:
        /*0318*/ 	.byte	0x04, 0x2f
        /*031a*/ 	.short	(.L_173 - .L_172)
	.align		4
.L_172:
        /*031c*/ 	.word	index@(_Z35group_norm_nhwc_fwd_one_pass_kernelI11Bf16IOFp32WLi256ELi20ELi640EEv26Group_norm_nhwc_fwd_params)
        /*0320*/ 	.word	0x00000020


	//----- nvinfo : EIATTR_FRAME_SIZE
	.align		4
.L_173:
        /*0324*/ 	.byte	0x04, 0x11
        /*0326*/ 	.short	(.L_175 - .L_174)
	.align		4
.L_174:
        /*0328*/ 	.word	index@(_Z35group_norm_nhwc_fwd_one_pass_kernelI11Bf16IOFp32WLi256ELi20ELi640EEv26Group_norm_nhwc_fwd_params)
        /*032c*/ 	.word	0x00000000


	//----- nvinfo : EIATTR_REGCOUNT
	.align		4
.L_175:
        /*0330*/ 	.byte	0x04, 0x2f
        /*0332*/ 	.short	(.L_177 - .L_176)
	.align		4
.L_176:
        /*0334*/ 	.word	index@(_Z35group_norm_nhwc_fwd_one_pass_kernelI11Bf16IOFp32WLi128ELi20ELi640EEv26Group_norm_nhwc_fwd_params)
        /*0338*/ 	.word	0x00000020


	//----- nvinfo : EIATTR_FRAME_SIZE
	.align		4
.L_177:
        /*033c*/ 	.byte	0x04, 0x11
        /*033e*/ 	.short	(.L_179 - .L_178)
	.align		4
.L_178:
        /*0340*/ 	.word	index@(_Z35group_norm_nhwc_fwd_one_pass_kernelI11Bf16IOFp32WLi128ELi20ELi640EEv26Group_norm_nhwc_fwd_params)
        /*0344*/ 	.word	0x00000000


	//----- nvinfo : EIATTR_REGCOUNT
	.align		4
.L_179:
        /*0348*/ 	.byte	0x04, 0x2f
        /*034a*/ 	.short	(.L_181 - .L_180)
	.align		4
.L_180:
        /*034c*/ 	.word	index@(_Z35group_norm_nhwc_fwd_one_pass_kernelI11Bf16IOFp32WLi64ELi20ELi640EEv26Group_norm_nhwc_fwd_params)
        /*0350*/ 	.word	0x00000020


	//----- nvinfo : EIATTR_FRAME_SIZE
	.align		4
.L_181:
        /*0354*/ 	.byte	0x04, 0x11
        /*0356*/ 	.short	(.L_183 - .L_182)
	.align		4
.L_182:
        /*0358*/ 	.word	index@(_Z35group_norm_nhwc_fwd_one_pass_kernelI11Bf16IOFp32WLi64ELi20ELi640EEv26Group_norm_nhwc_fwd_params)
        /*035c*/ 	.word	0x00000000


	//----- nvinfo : EIATTR_REGCOUNT
	.align		4
.L_183:
        /*0360*/ 	.byte	0x04, 0x2f
        /*0362*/ 	.short	(.L_185 - .L_184)
	.align		4
.L_184:
        /*0364*/ 	.word	index@(_Z35group_norm_nhwc_bwd_one_pass_kernelI11Fp32IOFp16WLi512ELi20ELi640EEv26Group_norm_nhwc_bwd_params)
        /*0368*/ 	.word	0x00000060


	//----- nvinfo : EIATTR_FRAME_SIZE
	.align		4
.L_185:
        /*036c*/ 	.byte	0x04, 0x11
        /*036e*/ 	.short	(.L_187 - .L_186)
	.align		4
.L_186:
        /*0370*/ 	.word	index@(_Z35group_norm_nhwc_bwd_one_pass_kernelI11Fp32IOFp16WLi512ELi20ELi640EEv26Group_norm_nhwc_bwd_params)
        /*0374*/ 	.word	0x00000000


	//----- nvinfo : EIATTR_REGCOUNT
	.align		4
.L_187:
        /*0378*/ 	.byte	0x04, 0x2f
        /*037a*/ 	.short	(.L_189 - .L_188)
	.align		4
.L_188:
        /*037c*/ 	.word	index@(_Z35group_norm_nhwc_bwd_one_pass_kernelI11Fp32IOFp16WLi256ELi20ELi640EEv26Group_norm_nhwc_bwd_params)
        /*0380*/ 	.word	0x00000030


	//----- nvinfo : EIATTR_FRAME_SIZE
	.align		4
.L_189:
        /*0384*/ 	.byte	0x04, 0x11
        /*0386*/ 	.short	(.L_191 - .L_190)
	.align		4
.L_190:
        /*0388*/ 	.word	index@(_Z35group_norm_nhwc_bwd_one_pass_kernelI11Fp32IOFp16WLi256ELi20ELi640EEv26Group_norm_nhwc_bwd_params)
        /*038c*/ 	.word	0x00000000


	//----- nvinfo : EIATTR_REGCOUNT
	.align		4
.L_191:
        /*0390*/ 	.byte	0x04, 0x2f
        /*0392*/ 	.short	(.L_193 - .L_192)
	.align		4
.L_192:
        /*0394*/ 	.word	index@(_Z35group_norm_nhwc_bwd_one_pass_kernelI11Fp32IOFp16WLi128ELi20ELi640EEv26Group_norm_nhwc_bwd_params)
        /*0398*/ 	.word	0x00000030


	//----- nvinfo : EIATTR_FRAME_SIZE
	.align		4
.L_193:
        /*039c*/ 	.byte	0x04, 0x11
        /*039e*/ 	.short	(.L_195 - .L_194)
	.align		4
.L_194:
        /*03a0*/ 	.word	index@(_Z35group_norm_nhwc_bwd_one_pass_kernelI11Fp32IOFp16WLi128ELi20ELi640EEv26Group_norm_nhwc_bwd_params)
        /*03a4*/ 	.word	0x00000000


	//----- nvinfo : EIATTR_REGCOUNT
	.align		4
.L_195:
        /*03a8*/ 	.byte	0x04, 0x2f
        /*03aa*/ 	.short	(.L_197 - .L_196)
	.align		4
.L_196:
        /*03ac*/ 	.word	index@(_Z35group_norm_nhwc_bwd_one_pass_kernelI11Fp32IOFp16WLi64ELi20ELi640EEv26Group_norm_nhwc_bwd_params)
        /*03b0*/ 	.word	0x0000002e


	//----- nvinfo : EIATTR_FRAME_SIZE
	.align		4
.L_197:
        /*03b4*/ 	.byte	0x04, 0x11
        /*03b6*/ 	.short	(.L_199 - .L_198)
	.align		4
.L_198:
        /*03b8*/ 	.word	index@(_Z35group_norm_nhwc_bwd_one_pass_kernelI11Fp32IOFp16WLi64ELi20ELi640EEv26Group_norm_nhwc_bwd_params)
        /*03bc*/ 	.word	0x00000000


	//----- nvinfo : EIATTR_REGCOUNT
	.align		4
.L_199:
        /*03c0*/ 	.byte	0x04, 0x2f
        /*03c2*/ 	.short	(.L_201 - .L_200)
	.align		4
.L_200:
        /*03c4*/ 	.word	index@(_Z35group_norm_nhwc_bwd_one_pass_kernelI11Fp32IOBf16WLi512ELi20ELi640EEv26Group_norm_nhwc_bwd_params)
        /*03c8*/ 	.word	0x00000060


	//----- nvinfo : EIATTR_FRAME_SIZE
	.align		4
.L_201:
        /*03cc*/ 	.byte	0x04, 0x11
        /*03ce*/ 	.short	(.L_203 - .L_202)
	.align		4
.L_202:
        /*03d0*/ 	.word	index@(_Z35group_norm_nhwc_bwd_one_pass_kernelI11Fp32IOBf16WLi512ELi20ELi640EEv26Group_norm_nhwc_bwd_params)
        /*03d4*/ 	.word	0x00000000


	//----- nvinfo : EIATTR_REGCOUNT
	.align		4
.L_203:
        /*03d8*/ 	.byte	0x04, 0x2f
        /*03da*/ 	.short	(.L_205 - .L_204)
	.align		4
.L_204:
        /*03dc*/ 	.word	index@(_Z35group_norm_nhwc_bwd_one_pass_kernelI11Fp32IOBf16WLi256ELi20ELi640EEv26Group_norm_nhwc_bwd_params)
        /*03e0*/ 	.word	0x00000030


	//----- nvinfo : EIATTR_FRAME_SIZE
	.align		4
.L_205:
        /*03e4*/ 	.byte	0x04, 0x11
        /*03e6*/ 	.short	(.L_207 - .L_206)
	.align		4
.L_206:
        /*03e8*/ 	.word	index@(_Z35group_norm_nhwc_bwd_one_pass_kernelI11Fp32IOBf16WLi256ELi20ELi640EEv26Group_norm_nhwc_bwd_params)
        /*03ec*/ 	.word	0x00000000


	//----- nvinfo : EIATTR_REGCOUNT
	.align		4
.L_207:
        /*03f0*/ 	.byte	0x04, 0x2f
        /*03f2*/ 	.short	(.L_209 - .L_208)
	.align		4
.L_208:
        /*03f4*/ 	.word	index@(_Z35group_norm_nhwc_bwd_one_pass_kernelI11Fp32IOBf16WLi128ELi20ELi640EEv26Group_norm_nhwc_bwd_params)
        /*03f8*/ 	.word	0x00000030


	//----- nvinfo : EIATTR_FRAME_SIZE
	.align		4
.L_209:
        /*03fc*/ 	.byte	0x04, 0x11
        /*03fe*/ 	.short	(.L_211 - .L_210)
	.align		4
.L_210:
        /*0400*/ 	.word	index@(_Z35group_norm_nhwc_bwd_one_pass_kernelI11Fp32IOBf16WLi128ELi20ELi640EEv26Group_norm_nhwc_bwd_params)
        /*0404*/ 	.word	0x00000000


	//----- nvinfo : EIATTR_REGCOUNT
	.align		4
.L_211:
        /*0408*/ 	.byte	0x04, 0x2f
        /*040a*/ 	.short	(.L_213 - .L_212)
	.align		4
.L_212:
        /*040c*/ 	.word	index@(_Z35group_norm_nhwc_bwd_one_pass_kernelI11Fp32IOBf16WLi64ELi20ELi640EEv26Group_norm_nhwc_bwd_params)
        /*0410*/ 	.word	0x0000002e


	//----- nvinfo : EIATTR_FRAME_SIZE
	.align		4
.L_213:
        /*0414*/ 	.byte	0x04, 0x11
        /*0416*/ 	.short	(.L_215 - .L_214)
	.align		4
.L_214:
        /*0418*/ 	.word	index@(_Z35group_norm_nhwc_bwd_one_pass_kernelI11Fp32IOBf16WLi64ELi20ELi640EEv26Group_norm_nhwc_bwd_params)
        /*041c*/ 	.word	0x00000000


	//----- nvinfo : EIATTR_REGCOUNT
	.align		4
.L_215:
        /*0420*/ 	.byte	0x04, 0x2f
        /*0422*/ 	.short	(.L_217 - .L_216)
	.align		4
.L_216:
        /*0424*/ 	.word	index@(_Z35group_norm_nhwc_bwd_one_pass_kernelI11Fp32IOFp32WLi512ELi20ELi640EEv26Group_norm_nhwc_bwd_params)
        /*0428*/ 	.word	0x00000060


	//----- nvinfo : EIATTR_FRAME_SIZE
	.align		4
.L_217:
        /*042c*/ 	.byte	0x04, 0x11
        /*042e*/ 	.short	(.L_219 - .L_218)
	.align		4
.L_218:
        /*0430*/ 	.word	index@(_Z35group_norm_nhwc_bwd_one_pass_kernelI11Fp32IOFp32WLi512ELi20ELi640EEv26Group_norm_nhwc_bwd_params)
        /*0434*/ 	.word	0x00000000


	//----- nvinfo : EIATTR_REGCOUNT
	.align		4
.L_219:
        /*0438*/ 	.byte	0x04, 0x2f
        /*043a*/ 	.short	(.L_221 - .L_220)
	.align		4
.L_220:
        /*043c*/ 	.word	index@(_Z35group_norm_nhwc_bwd_one_pass_kernelI11Fp32IOFp32WLi256ELi20ELi640EEv26Group_norm_nhwc_bwd_params)
        /*0440*/ 	.word	0x00000030


	//----- nvinfo : EIATTR_FRAME_SIZE
	.align		4
.L_221:
        /*0444*/ 	.byte	0x04, 0x11
        /*0446*/ 	.short	(.L_223 - .L_222)
	.align		4
.L_222:
        /*0448*/ 	.word	index@(_Z35group_norm_nhwc_bwd_one_pass_kernelI11Fp32IOFp32WLi256ELi20ELi640EEv26Group_norm_nhwc_bwd_params)
        /*044c*/ 	.word	0x00000000


	//----- nvinfo : EIATTR_REGCOUNT
	.align		4
.L_223:
        /*0450*/ 	.byte	0x04, 0x2f
        /*0452*/ 	.short	(.L_225 - .L_224)
	.align		4
.L_224:
        /*0454*/ 	.word	index@(_Z35group_norm_nhwc_bwd_one_pass_kernelI11Fp32IOFp32WLi128ELi20ELi640EEv26Group_norm_nhwc_bwd_params)
        /*0458*/ 	.word	0x00000030


	//----- nvinfo : EIATTR_FRAME_SIZE
	.align		4
.L_225:
        /*045c*/ 	.byte	0x04, 0x11
        /*045e*/ 	.short	(.L_227 - .L_226)
	.align		4
.L_226:
        /*0460*/ 	.word	index@(_Z35group_norm_nhwc_bwd_one_pass_kernelI11Fp32IOFp32WLi128ELi20ELi640EEv26Group_norm_nhwc_bwd_params)
        /*0464*/ 	.word	0x00000000


	//----- nvinfo : EIATTR_REGCOUNT
	.align		4
.L_227:
        /*0468*/ 	.byte	0x04, 0x2f
        /*046a*/ 	.short	(.L_229 - .L_228)
	.align		4
.L_228:
        /*046c*/ 	.word	index@(_Z35group_norm_nhwc_bwd_one_pass_kernelI11Fp32IOFp32WLi64ELi20ELi640EEv26Group_norm_nhwc_bwd_params)
        /*0470*/ 	.word	0x00000030


	//----- nvinfo : EIATTR_FRAME_SIZE
	.align		4
.L_229:
        /*0474*/ 	.byte	0x04, 0x11
        /*0476*/ 	.short	(.L_231 - .L_230)
	.align		4
.L_230:
        /*0478*/ 	.word	index@(_Z35group_norm_nhwc_bwd_one_pass_kernelI11Fp32IOFp32WLi64ELi20ELi640EEv26Group_norm_nhwc_bwd_params)
        /*047c*/ 	.word	0x00000000


	//----- nvinfo : EIATTR_REGCOUNT
	.align		4
.L_231:
        /*0480*/ 	.byte	0x04, 0x2f
        /*0482*/ 	.short	(.L_233 - .L_232)
	.align		4
.L_232:
        /*0484*/ 	.word	index@(_Z35group_norm_nhwc_bwd_one_pass_kernelI11Fp16IOFp16WLi512ELi20ELi640EEv26Group_norm_nhwc_bwd_params)
        /*0488*/ 	.word	0x00000030


	//----- nvinfo : EIATTR_FRAME_SIZE
	.align		4
.L_233:
        /*048c*/ 	.byte	0x04, 0x11
        /*048e*/ 	.short	(.L_235 - .L_234)
	.align		4
.L_234:
        /*0490*/ 	.word	index@(_Z35group_norm_nhwc_bwd_one_pass_kernelI11Fp16IOFp16WLi512ELi20ELi640EEv26Group_norm_nhwc_bwd_params)
        /*0494*/ 	.word	0x00000000


	//----- nvinfo : EIATTR_REGCOUNT
	.align		4
.L_235:
        /*0498*/ 	.byte	0x04, 0x2f
        /*049a*/ 	.short	(.L_237 - .L_236)
	.align		4
.L_236:
        /*049c*/ 	.word	index@(_Z35group_norm_nhwc_bwd_one_pass_kernelI11Fp16IOFp16WLi256ELi20ELi640EEv26Group_norm_nhwc_bwd_params)
        /*04a0*/ 	.word	0x00000030


	//----- nvinfo : EIATTR_FRAME_SIZE
	.align		4
.L_237:
        /*04a4*/ 	.byte	0x04, 0x11
        /*04a6*/ 	.short	(.L_239 - .L_238)
	.align		4
.L_238:
        /*04a8*/ 	.word	index@(_Z35group_norm_nhwc_bwd_one_pass_kernelI11Fp16IOFp16WLi256ELi20ELi640EEv26Group_norm_nhwc_bwd_params)
        /*04ac*/ 	.word	0x00000000


	//----- nvinfo : EIATTR_REGCOUNT
	.align		4
.L_239:
        /*04b0*/ 	.byte	0x04, 0x2f
        /*04b2*/ 	.short	(.L_241 - .L_240)
	.align		4
.L_240:
        /*04b4*/ 	.word	index@(_Z35group_norm_nhwc_bwd_one_pass_kernelI11Fp16IOFp16WLi128ELi20ELi640EEv26Group_norm_nhwc_bwd_params)
        /*04b8*/ 	.word	0x00000030


	//----- nvinfo : EIATTR_FRAME_SIZE
	.align		4
.L_241:
        /*04bc*/ 	.byte	0x04, 0x11
        /*04be*/ 	.short	(.L_243 - .L_242)
	.align		4
.L_242:
        /*04c0*/ 	.word	index@(_Z35group_norm_nhwc_bwd_one_pass_kernelI11Fp16IOFp16WLi128ELi20ELi640EEv26Group_norm_nhwc_bwd_params)
        /*04c4*/ 	.word	0x00000000


	//----- nvinfo : EIATTR_REGCOUNT
	.align		4
.L_243:
        /*04c8*/ 	.byte	0x04, 0x2f
        /*04ca*/ 	.short	(.L_245 - .L_244)
	.align		4
.L_244:
        /*04cc*/ 	.word	index@(_Z35group_norm_nhwc_bwd_one_pass_kernelI11Fp16IOFp16WLi64ELi20ELi640EEv26Group_norm_nhwc_bwd_params)
        /*04d0*/ 	.word	0x0000002e


	//----- nvinfo : EIATTR_FRAME_SIZE
	.align		4
.L_245:
        /*04d4*/ 	.byte	0x04, 0x11
        /*04d6*/ 	.short	(.L_247 - .L_246)
	.align		4
.L_246:
        /*04d8*/ 	.word	index@(_Z35group_norm_nhwc_bwd_one_pass_kernelI11Fp16IOFp16WLi64ELi20ELi640EEv26Group_norm_nhwc_bwd_params)
        /*04dc*/ 	.word	0x00000000


	//----- nvinfo : EIATTR_REGCOUNT
	.align		4
.L_247:
        /*04e0*/ 	.byte	0x04, 0x2f
        /*04e2*/ 	.short	(.L_249 - .L_248)
	.align		4
.L_248:
        /*04e4*/ 	.word	index@(_Z35group_norm_nhwc_bwd_one_pass_kernelI11Fp16IOBf16WLi512ELi20ELi640EEv26Group_norm_nhwc_bwd_params)
        /*04e8*/ 	.word	0x00000030


	//----- nvinfo : EIATTR_FRAME_SIZE
	.align		4
.L_249:
        /*04ec*/ 	.byte	0x04, 0x11
        /*04ee*/ 	.short	(.L_251 - .L_250)
	.align		4
.L_250:
        /*04f0*/ 	.word	index@(_Z35group_norm_nhwc_bwd_one_pass_kernelI11Fp16IOBf16WLi512ELi20ELi640EEv26Group_norm_nhwc_bwd_params)
        /*04f4*/ 	.word	0x00000000


	//----- nvinfo : EIATTR_REGCOUNT
	.align		4
.L_251:
        /*04f8*/ 	.byte	0x04, 0x2f
        /*04fa*/ 	.short	(.L_253 - .L_252)
	.align		4
.L_252:
        /*04fc*/ 	.word	index@(_Z35group_norm_nhwc_bwd_one_pass_kernelI11Fp16IOBf16WLi256ELi20ELi640EEv26Group_norm_nhwc_bwd_params)
        /*0500*/ 	.word	0x00000030


	//----- nvinfo : EIATTR_FRAME_SIZE
	.align		4
.L_253:
        /*0504*/ 	.byte	0x04, 0x11
        /*0506*/ 	.short	(.L_255 - .L_254)
	.align		4
.L_254:
        /*0508*/ 	.word	index@(_Z35group_norm_nhwc_bwd_one_pass_kernelI11Fp16IOBf16WLi256ELi20ELi640EEv26Group_norm_nhwc_bwd_params)
        /*050c*/ 	.word	0x00000000


	//----- nvinfo : EIATTR_REGCOUNT
	.align		4
.L_255:
        /*0510*/ 	.byte	0x04, 0x2f
        /*0512*/ 	.short	(.L_257 - .L_256)
	.align		4
.L_256:
        /*0514*/ 	.word	index@(_Z35group_norm_nhwc_bwd_one_pass_kernelI11Fp16IOBf16WLi128ELi20ELi640EEv26Group_norm_nhwc_bwd_params)
        /*0518*/ 	.word	0x00000030


	//----- nvinfo : EIATTR_FRAME_SIZE
	.align		4
.L_257:
        /*051c*/ 	.byte	0x04, 0x11
        /*051e*/ 	.short	(.L_259 - .L_258)
	.align		4
.L_258:
        /*0520*/ 	.word	index@(_Z35group_norm_nhwc_bwd_one_pass_kernelI11Fp16IOBf16WLi128ELi20ELi640EEv26Group_norm_nhwc_bwd_params)
        /*0524*/ 	.word	0x00000000


	//----- nvinfo : EIATTR_REGCOUNT
	.align		4
.L_259:
        /*0528*/ 	.byte	0x04, 0x2f
        /*052a*/ 	.short	(.L_261 - .L_260)
	.align		4
.L_260:
        /*052c*/ 	.word	index@(_Z35group_norm_nhwc_bwd_one_pass_kernelI11Fp16IOBf16WLi64ELi20ELi640EEv26Group_norm_nhwc_bwd_params)
        /*0530*/ 	.word	0x0000002e


	//----- nvinfo : EIATTR_FRAME_SIZE
	.align		4
.L_261:
        /*0534*/ 	.byte	0x04, 0x11
        /*0536*/ 	.short	(.L_263 - .L_262)
	.align		4
.L_262:
        /*0538*/ 	.word	index@(_Z35group_norm_nhwc_bwd_one_pass_kernelI11Fp16IOBf16WLi64ELi20ELi640EEv26Group_norm_nhwc_bwd_params)
        /*053c*/ 	.word	0x00000000


	//----- nvinfo : EIATTR_REGCOUNT
	.align		4
.L_263:
        /*0540*/ 	.byte	0x04, 0x2f
        /*0542*/ 	.short	(.L_265 - .L_264)
	.align		4
.L_264:
        /*0544*/ 	.word	index@(_Z35group_norm_nhwc_bwd_one_pass_kernelI11Fp16IOFp32WLi512ELi20ELi640EEv26Group_norm_nhwc_bwd_params)
        /*0548*/ 	.word	0x00000030


	//----- nvinfo : EIATTR_FRAME_SIZE
	.align		4
.L_265:
        /*054c*/ 	.byte	0x04, 0x11
        /*054e*/ 	.short	(.L_267 - .L_266)
	.align		4
.L_266:
        /*0550*/ 	.word	index@(_Z35group_norm_nhwc_bwd_one_pass_kernelI11Fp16IOFp32WLi512ELi20ELi640EEv26Group_norm_nhwc_bwd_params)
        /*0554*/ 	.word	0x00000000


	//----- nvinfo : EIATTR_REGCOUNT
	.align		4
.L_267:
        /*0558*/ 	.byte	0x04, 0x2f
        /*055a*/ 	.short	(.L_269 - .L_268)
	.align		4
.L_268:
        /*055c*/ 	.word	index@(_Z35group_norm_nhwc_bwd_one_pass_kernelI11Fp16IOFp32WLi256ELi20ELi640EEv26Group_norm_nhwc_bwd_params)
        /*0560*/ 	.word	0x00000030


	//----- nvinfo : EIATTR_FRAME_SIZE
	.align		4
.L_269:
        /*0564*/ 	.byte	0x04, 0x11
        /*0566*/ 	.short	(.L_271 - .L_270)
	.align		4
.L_270:
        /*0568*/ 	.word	index@(_Z35group_norm_nhwc_bwd_one_pass_kernelI11Fp16IOFp32WLi256ELi20ELi640EEv26Group_norm_nhwc_bwd_params)
        /*056c*/ 	.word	0x00000000


	//----- nvinfo : EIATTR_REGCOUNT
	.align		4
.L_271:
        /*0570*/ 	.byte	0x04, 0x2f
        /*0572*/ 	.short	(.L_273 - .L_272)
	.align		4
.L_272:
        /*0574*/ 	.word	index@(_Z35group_norm_nhwc_bwd_one_pass_kernelI11Fp16IOFp32WLi128ELi20ELi640EEv26Group_norm_nhwc_bwd_params)
        /*0578*/ 	.word	0x00000030


	//----- nvinfo : EIATTR_FRAME_SIZE
	.align		4
.L_273:
        /*057c*/ 	.byte	0x04, 0x11
        /*057e*/ 	.short	(.L_275 - .L_274)
	.align		4
.L_274:
        /*0580*/ 	.word	index@(_Z35group_norm_nhwc_bwd_one_pass_kernelI11Fp16IOFp32WLi128ELi20ELi640EEv26Group_norm_nhwc_bwd_params)
        /*0584*/ 	.word	0x00000000


	//----- nvinfo : EIATTR_REGCOUNT
	.align		4
.L_275:
        /*0588*/ 	.byte	0x04, 0x2f
        /*058a*/ 	.short	(.L_277 - .L_276)
	.align		4
.L_276:
        /*058c*/ 	.word	index@(_Z35group_norm_nhwc_bwd_one_pass_kernelI11Fp16IOFp32WLi64ELi20ELi640EEv26Group_norm_nhwc_bwd_params)
        /*0590*/ 	.word	0x0000002e


	//----- nvinfo : EIATTR_FRAME_SIZE
	.align		4
.L_277:
        /*0594*/ 	.byte	0x04, 0x11
        /*0596*/ 	.short	(.L_279 - .L_278)
	.align		4
.L_278:
        /*0598*/ 	.word	index@(_Z35group_norm_nhwc_bwd_one_pass_kernelI11Fp16IOFp32WLi64ELi20ELi640EEv26Group_norm_nhwc_bwd_params)
        /*059c*/ 	.word	0x00000000


	//----- nvinfo : EIATTR_REGCOUNT
	.align		4
.L_279:
        /*05a0*/ 	.byte	0x04, 0x2f
        /*05a2*/ 	.short	(.L_281 - .L_280)
	.align		4
.L_280:
        /*05a4*/ 	.word	index@(_Z35group_norm_nhwc_bwd_one_pass_kernelI11Bf16IOFp16WLi512ELi20ELi640EEv26Group_norm_nhwc_bwd_params)
        /*05a8*/ 	.word	0x0000005f


	//----- nvinfo : EIATTR_FRAME_SIZE
	.align		4
.L_281:
        /*05ac*/ 	.byte	0x04, 0x11
        /*05ae*/ 	.short	(.L_283 - .L_282)
	.align		4
.L_282:
        /*05b0*/ 	.word	index@(_Z35group_norm_nhwc_bwd_one_pass_kernelI11Bf16IOFp16WLi512ELi20ELi640EEv26Group_norm_nhwc_bwd_params)
        /*05b4*/ 	.word	0x00000000


	//----- nvinfo : EIATTR_REGCOUNT
	.align		4
.L_283:
        /*05b8*/ 	.byte	0x04, 0x2f
        /*05ba*/ 	.short	(.L_285 - .L_284)
	.align		4
.L_284:
        /*05bc*/ 	.word	index@(_Z35group_norm_nhwc_bwd_one_pass_kernelI11Bf16IOFp16WLi256ELi20ELi640EEv26Group_norm_nhwc_bwd_params)
        /*05c0*/ 	.word	0x00000030


	//----- nvinfo : EIATTR_FRAME_SIZE
	.align		4
.L_285:
        /*05c4*/ 	.byte	0x04, 0x11
        /*05c6*/ 	.short	(.L_287 - .L_286)
	.align		4
.L_286:
        /*05c8*/ 	.word	index@(_Z35group_norm_nhwc_bwd_one_pass_kernelI11Bf16IOFp16WLi256ELi20ELi640EEv26Group_norm_nhwc_bwd_params)
        /*05cc*/ 	.word	0x00000000


	//----- nvinfo : EIATTR_REGCOUNT
	.align		4
.L_287:
        /*05d0*/ 	.byte	0x04, 0x2f
        /*05d2*/ 	.short	(.L_289 - .L_288)
	.align		4
.L_288:
        /*05d4*/ 	.word	index@(_Z35group_norm_nhwc_bwd_one_pass_kernelI11Bf16IOFp16WLi128ELi20ELi640EEv26Group_norm_nhwc_bwd_params)
        /*05d8*/ 	.word	0x00000030


	//----- nvinfo : EIATTR_FRAME_SIZE
	.align		4
.L_289:
        /*05dc*/ 	.byte	0x04, 0x11
        /*05de*/ 	.short	(.L_291 - .L_290)
	.align		4
.L_290:
        /*05e0*/ 	.word	index@(_Z35group_norm_nhwc_bwd_one_pass_kernelI11Bf16IOFp16WLi128ELi20ELi640EEv26Group_norm_nhwc_bwd_params)
        /*05e4*/ 	.word	0x00000000


	//----- nvinfo : EIATTR_REGCOUNT
	.align		4
.L_291:
        /*05e8*/ 	.byte	0x04, 0x2f
        /*05ea*/ 	.short	(.L_293 - .L_292)
	.align		4
.L_292:
        /*05ec*/ 	.word	index@(_Z35group_norm_nhwc_bwd_one_pass_kernelI11Bf16IOFp16WLi64ELi20ELi640EEv26Group_norm_nhwc_bwd_params)
        /*05f0*/ 	.word	0x0000002e


	//----- nvinfo : EIATTR_FRAME_SIZE
	.align		4
.L_293:
        /*05f4*/ 	.byte	0x04, 0x11
        /*05f6*/ 	.short	(.L_295 - .L_294)
	.align		4
.L_294:
        /*05f8*/ 	.word	index@(_Z35group_norm_nhwc_bwd_one_pass_kernelI11Bf16IOFp16WLi64ELi20ELi640EEv26Group_norm_nhwc_bwd_params)
        /*05fc*/ 	.word	0x00000000


	//----- nvinfo : EIATTR_REGCOUNT
	.align		4
.L_295:
        /*0600*/ 	.byte	0x04, 0x2f
        /*0602*/ 	.short	(.L_297 - .L_296)
	.align		4
.L_296:
        /*0604*/ 	.word	index@(_Z35group_norm_nhwc_bwd_one_pass_kernelI11Bf16IOBf16WLi512ELi20ELi640EEv26Group_norm_nhwc_bwd_params)
        /*0608*/ 	.word	0x0000005f


	//----- nvinfo : EIATTR_FRAME_SIZE
	.align		4
.L_297:
        /*060c*/ 	.byte	0x04, 0x11
        /*060e*/ 	.short	(.L_299 - .L_298)
	.align		4
.L_298:
        /*0610*/ 	.word	index@(_Z35group_norm_nhwc_bwd_one_pass_kernelI11Bf16IOBf16WLi512ELi20ELi640EEv26Group_norm_nhwc_bwd_params)
        /*0614*/ 	.word	0x00000000


	//----- nvinfo : EIATTR_REGCOUNT
	.align		4
.L_299:
        /*0618*/ 	.byte	0x04, 0x2f
        /*061a*/ 	.short	(.L_301 - .L_300)
	.align		4
.L_300:
        /*061c*/ 	.word	index@(_Z35group_norm_nhwc_bwd_one_pass_kernelI11Bf16IOBf16WLi256ELi20ELi640EEv26Group_norm_nhwc_bwd_params)
        /*0620*/ 	.word	0x00000030


	//----- nvinfo : EIATTR_FRAME_SIZE
	.align		4
.L_301:
        /*0624*/ 	.byte	0x04, 0x11
        /*0626*/ 	.short	(.L_303 - .L_302)
	.align		4
.L_302:
        /*0628*/ 	.word	index@(_Z35group_norm_nhwc_bwd_one_pass_kernelI11Bf16IOBf16WLi256ELi20ELi640EEv26Group_norm_nhwc_bwd_params)
        /*062c*/ 	.word	0x00000000


	//----- nvinfo : EIATTR_REGCOUNT
	.align		4
.L_303:
        /*0630*/ 	.byte	0x04, 0x2f
        /*0632*/ 	.short	(.L_305 - .L_304)
	.align		4
.L_304:
        /*0634*/ 	.word	index@(_Z35group_norm_nhwc_bwd_one_pass_kernelI11Bf16IOBf16WLi128ELi20ELi640EEv26Group_norm_nhwc_bwd_params)
        /*0638*/ 	.word	0x00000030


	//----- nvinfo : EIATTR_FRAME_SIZE
	.align		4
.L_305:
        /*063c*/ 	.byte	0x04, 0x11
        /*063e*/ 	.short	(.L_307 - .L_306)
	.align		4
.L_306:
        /*0640*/ 	.word	index@(_Z35group_norm_nhwc_bwd_one_pass_kernelI11Bf16IOBf16WLi128ELi20ELi640EEv26Group_norm_nhwc_bwd_params)
        /*0644*/ 	.word	0x00000000


	//----- nvinfo : EIATTR_REGCOUNT
	.align		4
.L_307:
        /*0648*/ 	.byte	0x04, 0x2f
        /*064a*/ 	.short	(.L_309 - .L_308)
	.align		4
.L_308:
        /*064c*/ 	.word	index@(_Z35group_norm_nhwc_bwd_one_pass_kernelI11Bf16IOBf16WLi64ELi20ELi640EEv26Group_norm_nhwc_bwd_params)
        /*0650*/ 	.word	0x0000002e


	//----- nvinfo : EIATTR_FRAME_SIZE
	.align		4
.L_309:
        /*0654*/ 	.byte	0x04, 0x11
        /*0656*/ 	.short	(.L_311 - .L_310)
	.align		4
.L_310:
        /*0658*/ 	.word	index@(_Z35group_norm_nhwc_bwd_one_pass_kernelI11Bf16IOBf16WLi64ELi20ELi640EEv26Group_norm_nhwc_bwd_params)
        /*065c*/ 	.word	0x00000000


	//----- nvinfo : EIATTR_REGCOUNT
	.align		4
.L_311:
        /*0660*/ 	.byte	0x04, 0x2f
        /*0662*/ 	.short	(.L_313 - .L_312)
	.align		4
.L_312:
        /*0664*/ 	.word	index@(_Z35group_norm_nhwc_bwd_one_pass_kernelI11Bf16IOFp32WLi512ELi20ELi640EEv26Group_norm_nhwc_bwd_params)
        /*0668*/ 	.word	0x0000005f


	//----- nvinfo : EIATTR_FRAME_SIZE
	.align		4
.L_313:
        /*066c*/ 	.byte	0x04, 0x11
        /*066e*/ 	.short	(.L_315 - .L_314)
	.align		4
.L_314:
        /*0670*/ 	.word	index@(_Z35group_norm_nhwc_bwd_one_pass_kernelI11Bf16IOFp32WLi512ELi20ELi640EEv26Group_norm_nhwc_bwd_params)
        /*0674*/ 	.word	0x00000000


	//----- nvinfo : EIATTR_REGCOUNT
	.align		4
.L_315:
        /*0678*/ 	.byte	0x04, 0x2f
        /*067a*/ 	.short	(.L_317 - .L_316)
	.align		4
.L_316:
        /*067c*/ 	.word	index@(_Z35group_norm_nhwc_bwd_one_pass_kernelI11Bf16IOFp32WLi256ELi20ELi640EEv26Group_norm_nhwc_bwd_params)
        /*0680*/ 	.word	0x00000030


	//----- nvinfo : EIATTR_FRAME_SIZE
	.align		4
.L_317:
        /*0684*/ 	.byte	0x04, 0x11
        /*0686*/ 	.short	(.L_319 - .L_318)
	.align		4
.L_318:
        /*0688*/ 	.word	index@(_Z35group_norm_nhwc_bwd_one_pass_kernelI11Bf16IOFp32WLi256ELi20ELi640EEv26Group_norm_nhwc_bwd_params)
        /*068c*/ 	.word	0x00000000


	//----- nvinfo : EIATTR_REGCOUNT
	.align		4
.L_319:
        /*0690*/ 	.byte	0x04, 0x2f
        /*0692*/ 	.short	(.L_321 - .L_320)
	.align		4
.L_320:
        /*0694*/ 	.word	index@(_Z35group_norm_nhwc_bwd_one_pass_kernelI11Bf16IOFp32WLi128ELi20ELi640EEv26Group_norm_nhwc_bwd_params)
        /*0698*/ 	.word	0x00000030


	//----- nvinfo : EIATTR_FRAME_SIZE
	.align		4
.L_321:
        /*069c*/ 	.byte	0x04, 0x11
        /*069e*/ 	.short	(.L_323 - .L_322)
	.align		4
.L_322:
        /*06a0*/ 	.word	index@(_Z35group_norm_nhwc_bwd_one_pass_kernelI11Bf16IOFp32WLi128ELi20ELi640EEv26Group_norm_nhwc_bwd_params)
        /*06a4*/ 	.word	0x00000000


	//----- nvinfo : EIATTR_REGCOUNT
	.align		4
.L_323:
        /*06a8*/ 	.byte	0x04, 0x2f
        /*06aa*/ 	.short	(.L_325 - .L_324)
	.align		4
.L_324:
        /*06ac*/ 	.word	index@(_Z35group_norm_nhwc_bwd_one_pass_kernelI11Bf16IOFp32WLi64ELi20ELi640EEv26Group_norm_nhwc_bwd_params)
        /*06b0*/ 	.word	0x0000002e


	//----- nvinfo : EIATTR_FRAME_SIZE
	.align		4
.L_325:
        /*06b4*/ 	.byte	0x04, 0x11
        /*06b6*/ 	.short	(.L_327 - .L_326)
	.align		4
.L_326:
        /*06b8*/ 	.word	index@(_Z35group_norm_nhwc_bwd_one_pass_kernelI11Bf16IOFp32WLi64ELi20ELi640EEv26Group_norm_nhwc_bwd_params)
        /*06bc*/ 	.word	0x00000000


	//----- nvinfo : EIATTR_REGCOUNT
	.align		4
.L_327:
        /*06c0*/ 	.byte	0x04, 0x2f
        /*06c2*/ 	.short	(.L_329 - .L_328)
	.align		4
.L_328:
        /*06c4*/ 	.word	index@(_ZN3cub18CUB_300001_SM_10006detail11EmptyKernelIvEEvv)
        /*06c8*/ 	.word	0x00000004


	//----- nvinfo : EIATTR_FRAME_SIZE
	.align		4
.L_329:
        /*06cc*/ 	.byte	0x04, 0x11
        /*06ce*/ 	.short	(.L_331 - .L_330)
	.align		4
.L_330:
        /*06d0*/ 	.word	index@(_ZN3cub18CUB_300001_SM_10006detail11EmptyKernelIvEEvv)
        /*06d4*/ 	.word	0x00000000


	//----- nvinfo : EIATTR_MIN_STACK_SIZE
	.align		4
.L_331:
        /*06d8*/ 	.byte	0x04, 0x12
        /*06da*/ 	.short	(.L_333 - .L_332)
	.align		4
.L_332:
        /*06dc*/ 	.word	index@(_ZN3cub18CUB_300001_SM_10006detail11EmptyKernelIvEEvv)
        /*06e0*/ 	.word	0x00000000


	//----- nvinfo : EIATTR_MIN_STACK_SIZE
	.align		4
.L_333:
        /*06e4*/ 	.byte	0x04, 0x12
        /*06e6*/ 	.short	(.L_335 - .L_334)
	.align		4
.L_334:
        /*06e8*/ 	.word	index@(_Z35group_norm_nhwc_bwd_one_pass_kernelI11Bf16IOFp32WLi64ELi20ELi640EEv26Group_norm_nhwc_bwd_params)
        /*06ec*/ 	.word	0x00000000


	//----- nvinfo : EIATTR_MIN_STACK_SIZE
	.align		4
.L_335:
        /*06f0*/ 	.byte	0x04, 0x12
        /*06f2*/ 	.short	(.L_337 - .L_336)
	.align		4
.L_336:
        /*06f4*/ 	.word	index@(_Z35group_norm_nhwc_bwd_one_pass_kernelI11Bf16IOFp32WLi128ELi20ELi640EEv26Group_norm_nhwc_bwd_params)
        /*06f8*/ 	.word	0x00000000


	//----- nvinfo : EIATTR_MIN_STACK_SIZE
	.align		4
.L_337:
        /*06fc*/ 	.byte	0x04, 0x12
        /*06fe*/ 	.short	(.L_339 - .L_338)
	.align		4
.L_338:
        /*0700*/ 	.word	index@(_Z35group_norm_nhwc_bwd_one_pass_kernelI11Bf16IOFp32WLi256ELi20ELi640EEv26Group_norm_nhwc_bwd_params)
        /*0704*/ 	.word	0x00000000


	//----- nvinfo : EIATTR_MIN_STACK_SIZE
	.align		4
.L_339:
        /*0708*/ 	.byte	0x04, 0x12
        /*070a*/ 	.short	(.L_341 - .L_340)
	.align		4
.L_340:
        /*070c*/ 	.word	index@(_Z35group_norm_nhwc_bwd_one_pass_kernelI11Bf16IOFp32WLi512ELi20ELi640EEv26Group_norm_nhwc_bwd_params)
        /*0710*/ 	.word	0x00000000


	//----- nvinfo : EIATTR_MIN_STACK_SIZE
	.align		4
.L_341:
        /*0714*/ 	.byte	0x04, 0x12
        /*0716*/ 	.short	(.L_343 - .L_342)
	.align		4
.L_342:
        /*0718*/ 	.word	index@(_Z35group_norm_nhwc_bwd_one_pass_kernelI11Bf16IOBf16WLi64ELi20ELi640EEv26Group_norm_nhwc_bwd_params)
        /*071c*/ 	.word	0x00000000


	//----- nvinfo : EIATTR_MIN_STACK_SIZE
	.align		4
.L_343:
        /*0720*/ 	.byte	0x04, 0x12
        /*0722*/ 	.short	(.L_345 - .L_344)
	.align		4
.L_344:
        /*0724*/ 	.word	index@(_Z35group_norm_nhwc_bwd_one_pass_kernelI11Bf16IOBf16WLi128ELi20ELi640EEv26Group_norm_nhwc_bwd_params)
        /*0728*/ 	.word	0x00000000


	//----- nvinfo : EIATTR_MIN_STACK_SIZE
	.align		4
.L_345:
        /*072c*/ 	.byte	0x04, 0x12
        /*072e*/ 	.short	(.L_347 - .L_346)
	.align		4
.L_346:
        /*0730*/ 	.word	index@(_Z35group_norm_nhwc_bwd_one_pass_kernelI11Bf16IOBf16WLi256ELi20ELi640EEv26Group_norm_nhwc_bwd_params)
        /*0734*/ 	.word	0x00000000


	//----- nvinfo : EIATTR_MIN_STACK_SIZE
	.align		4
.L_347:
        /*0738*/ 	.byte	0x04, 0x12
        /*073a*/ 	.short	(.L_349 - .L_348)
	.align		4
.L_348:
        /*073c*/ 	.word	index@(_Z35group_norm_nhwc_bwd_one_pass_kernelI11Bf16IOBf16WLi512ELi20ELi640EEv26Group_norm_nhwc_bwd_params)
        /*0740*/ 	.word	0x00000000


	//----- nvinfo : EIATTR_MIN_STACK_SIZE
	.align		4
.L_349:
        /*0744*/ 	.byte	0x04, 0x12
        /*0746*/ 	.short	(.L_351 - .L_350)
	.align		4
.L_350:
        /*0748*/ 	.word	index@(_Z35group_norm_nhwc_bwd_one_pass_kernelI11Bf16IOFp16WLi64ELi20ELi640EEv26Group_norm_nhwc_bwd_params)
        /*074c*/ 	.word	0x00000000


	//----- nvinfo : EIATTR_MIN_STACK_SIZE
	.align		4
.L_351:
        /*0750*/ 	.byte	0x04, 0x12
        /*0752*/ 	.short	(.L_353 - .L_352)
	.align		4
.L_352:
        /*0754*/ 	.word	index@(_Z35group_norm_nhwc_bwd_one_pass_kernelI11Bf16IOFp16WLi128ELi20ELi640EEv26Group_norm_nhwc_bwd_params)
        /*0758*/ 	.word	0x00000000


	//----- nvinfo : EIATTR_MIN_STACK_SIZE
	.align		4
.L_353:
        /*075c*/ 	.byte	0x04, 0x12
        /*075e*/ 	.short	(.L_355 - .L_354)
	.align		4
.L_354:
        /*0760*/ 	.word	index@(_Z35group_norm_nhwc_bwd_one_pass_kernelI11Bf16IOFp16WLi256ELi20ELi640EEv26Group_norm_nhwc_bwd_params)
        /*0764*/ 	.word	0x00000000


	//----- nvinfo : EIATTR_MIN_STACK_SIZE
	.align		4
.L_355:
        /*0768*/ 	.byte	0x04, 0x12
        /*076a*/ 	.short	(.L_357 - .L_356)
	.align		4
.L_356:
        /*076c*/ 	.word	index@(_Z35group_norm_nhwc_bwd_one_pass_kernelI11Bf16IOFp16WLi512ELi20ELi640EEv26Group_norm_nhwc_bwd_params)
        /*0770*/ 	.word	0x00000000


	//----- nvinfo : EIATTR_MIN_STACK_SIZE
	.align		4
.L_357:
        /*0774*/ 	.byte	0x04, 0x12
        /*0776*/ 	.short	(.L_359 - .L_358)
	.align		4
.L_358:
        /*0778*/ 	.word	index@(_Z35group_norm_nhwc_bwd_one_pass_kernelI11Fp16IOFp32WLi64ELi20ELi640EEv26Group_norm_nhwc_bwd_params)
        /*077c*/ 	.word	0x00000000


	//----- nvinfo : EIATTR_MIN_STACK_SIZE
	.align		4
.L_359:
        /*0780*/ 	.byte	0x04, 0x12
        /*0782*/ 	.short	(.L_361 - .L_360)
	.align		4
.L_360:
        /*0784*/ 	.word	index@(_Z35group_norm_nhwc_bwd_one_pass_kernelI11Fp16IOFp32WLi128ELi20ELi640EEv26Group_norm_nhwc_bwd_params)
        /*0788*/ 	.word	0x00000000


	//----- nvinfo : EIATTR_MIN_STACK_SIZE
	.align		4
.L_361:
        /*078c*/ 	.byte	0x04, 0x12
        /*078e*/ 	.short	(.L_363 - .L_362)
	.align		4
.L_362:
        /*0790*/ 	.word	index@(_Z35group_norm_nhwc_bwd_one_pass_kernelI11Fp16IOFp32WLi256ELi20ELi640EEv26Group_norm_nhwc_bwd_params)
        /*0794*/ 	.word	0x00000000


	//----- nvinfo : EIATTR_MIN_STACK_SIZE
	.align		4
.L_363:
        /*0798*/ 	.byte	0x04, 0x12
        /*079a*/ 	.short	(.L_365 - .L_364)
	.align		4
.L_364:
        /*079c*/ 	.word	index@(_Z35group_norm_nhwc_bwd_one_pass_kernelI11Fp16IOFp32WLi512ELi20ELi640EEv26Group_norm_nhwc_bwd_params)
        /*07a0*/ 	.word	0x00000000


	//----- nvinfo : EIATTR_MIN_STACK_SIZE
	.align		4
.L_365:
        /*07a4*/ 	.byte	0x04, 0x12
        /*07a6*/ 	.short	(.L_367 - .L_366)
	.align		4
.L_366:
        /*07a8*/ 	.word	index@(_Z35group_norm_nhwc_bwd_one_pass_kernelI11Fp16IOBf16WLi64ELi20ELi640EEv26Group_norm_nhwc_bwd_params)
        /*07ac*/ 	.word	0x00000000


	//----- nvinfo : EIATTR_MIN_STACK_SIZE
	.align		4
.L_367:
        /*07b0*/ 	.byte	0x04, 0x12
        /*07b2*/ 	.short	(.L_369 - .L_368)
	.align		4
.L_368:
        /*07b4*/ 	.word	index@(_Z35group_norm_nhwc_bwd_one_pass_kernelI11Fp16IOBf16WLi128ELi20ELi640EEv26Group_norm_nhwc_bwd_params)
        /*07b8*/ 	.word	0x00000000


	//----- nvinfo : EIATTR_MIN_STACK_SIZE
	.align		4
.L_369:
        /*07bc*/ 	.byte	0x04, 0x12
        /*07be*/ 	.short	(.L_371 - .L_370)
	.align		4
.L_370:
        /*07c0*/ 	.word	index@(_Z35group_norm_nhwc_bwd_one_pass_kernelI11Fp16IOBf16WLi256ELi20ELi640EEv26Group_norm_nhwc_bwd_params)
        /*07c4*/ 	.word	0x00000000


	//----- nvinfo : EIATTR_MIN_STACK_SIZE
	.align		4
.L_371:
        /*07c8*/ 	.byte	0x04, 0x12
        /*07ca*/ 	.short	(.L_373 - .L_372)
	.align		4
.L_372:
        /*07cc*/ 	.word	index@(_Z35group_norm_nhwc_bwd_one_pass_kernelI11Fp16IOBf16WLi512ELi20ELi640EEv26Group_norm_nhwc_bwd_params)
        /*07d0*/ 	.word	0x00000000


	//----- nvinfo : EIATTR_MIN_STACK_SIZE
	.align		4
.L_373:
        /*07d4*/ 	.byte	0x04, 0x12
        /*07d6*/ 	.short	(.L_375 - .L_374)
	.align		4
.L_374:
        /*07d8*/ 	.word	index@(_Z35group_norm_nhwc_bwd_one_pass_kernelI11Fp16IOFp16WLi64ELi20ELi640EEv26Group_norm_nhwc_bwd_params)
        /*07dc*/ 	.word	0x00000000


	//----- nvinfo : EIATTR_MIN_STACK_SIZE
	.align		4
.L_375:
        /*07e0*/ 	.byte	0x04, 0x12
        /*07e2*/ 	.short	(.L_377 - .L_376)
	.align		4
.L_376:
        /*07e4*/ 	.word	index@(_Z35group_norm_nhwc_bwd_one_pass_kernelI11Fp16IOFp16WLi128ELi20ELi640EEv26Group_norm_nhwc_bwd_params)
        /*07e8*/ 	.word	0x00000000


	//----- nvinfo : EIATTR_MIN_STACK_SIZE
	.align		4
.L_377:
        /*07ec*/ 	.byte	0x04, 0x12
        /*07ee*/ 	.short	(.L_379 - .L_378)
	.align		4
.L_378:
        /*07f0*/ 	.word	index@(_Z35group_norm_nhwc_bwd_one_pass_kernelI11Fp16IOFp16WLi256ELi20ELi640EEv26Group_norm_nhwc_bwd_params)
        /*07f4*/ 	.word	0x00000000


	//----- nvinfo : EIATTR_MIN_STACK_SIZE
	.align		4
.L_379:
        /*07f8*/ 	.byte	0x04, 0x12
        /*07fa*/ 	.short	(.L_381 - .L_380)
	.align		4
.L_380:
        /*07fc*/ 	.word	index@(_Z35group_norm_nhwc_bwd_one_pass_kernelI11Fp16IOFp16WLi512ELi20ELi640EEv26Group_norm_nhwc_bwd_params)
        /*0800*/ 	.word	0x00000000


	//----- nvinfo : EIATTR_MIN_STACK_SIZE
	.align		4
.L_381:
        /*0804*/ 	.byte	0x04, 0x12
        /*0806*/ 	.short	(.L_383 - .L_382)
	.align		4
.L_382:
        /*0808*/ 	.word	index@(_Z35group_norm_nhwc_bwd_one_pass_kernelI11Fp32IOFp32WLi64ELi20ELi640EEv26Group_norm_nhwc_bwd_params)
        /*080c*/ 	.word	0x00000000


	//----- nvinfo : EIATTR_MIN_STACK_SIZE
	.align		4
.L_383:
        /*0810*/ 	.byte	0x04, 0x12
        /*0812*/ 	.short	(.L_385 - .L_384)
	.align		4
.L_384:
        /*0814*/ 	.word	index@(_Z35group_norm_nhwc_bwd_one_pass_kernelI11Fp32IOFp32WLi128ELi20ELi640EEv26Group_norm_nhwc_bwd_params)
        /*0818*/ 	.word	0x00000000


	//----- nvinfo : EIATTR_MIN_STACK_SIZE
	.align		4
.L_385:
        /*081c*/ 	.byte	0x04, 0x12
        /*081e*/ 	.short	(.L_387 - .L_386)
	.align		4
.L_386:
        /*0820*/ 	.word	index@(_Z35group_norm_nhwc_bwd_one_pass_kernelI11Fp32IOFp32WLi256ELi20ELi640EEv26Group_norm_nhwc_bwd_params)
        /*0824*/ 	.word	0x00000000


	//----- nvinfo : EIATTR_MIN_STACK_SIZE
	.align		4
.L_387:
        /*0828*/ 	.byte	0x04, 0x12
        /*082a*/ 	.short	(.L_389 - .L_388)
	.align		4
.L_388:
        /*082c*/ 	.word	index@(_Z35group_norm_nhwc_bwd_one_pass_kernelI11Fp32IOFp32WLi512ELi20ELi640EEv26Group_norm_nhwc_bwd_params)
        /*0830*/ 	.word	0x00000000


	//----- nvinfo : EIATTR_MIN_STACK_SIZE
	.align		4
.L_389:
        /*0834*/ 	.byte	0x04, 0x12
        /*0836*/ 	.short	(.L_391 - .L_390)
	.align		4
.L_390:
        /*0838*/ 	.word	index@(_Z35group_norm_nhwc_bwd_one_pass_kernelI11Fp32IOBf16WLi64ELi20ELi640EEv26Group_norm_nhwc_bwd_params)
        /*083c*/ 	.word	0x00000000


	//----- nvinfo : EIATTR_MIN_STACK_SIZE
	.align		4
.L_391:
        /*0840*/ 	.byte	0x04, 0x12
        /*0842*/ 	.short	(.L_393 - .L_392)
	.align		4
.L_392:
        /*0844*/ 	.word	index@(_Z35group_norm_nhwc_bwd_one_pass_kernelI11Fp32IOBf16WLi128ELi20ELi640EEv26Group_norm_nhwc_bwd_params)
        /*0848*/ 	.word	0x00000000


	//----- nvinfo : EIATTR_MIN_STACK_SIZE
	.align		4
.L_393:
        /*084c*/ 	.byte	0x04, 0x12
        /*084e*/ 	.short	(.L_395 - .L_394)
	.align		4
.L_394:
        /*0850*/ 	.word	index@(_Z35group_norm_nhwc_bwd_one_pass_kernelI11Fp32IOBf16WLi256ELi20ELi640EEv26Group_norm_nhwc_bwd_params)
        /*0854*/ 	.word	0x00000000


	//----- nvinfo : EIATTR_MIN_STACK_SIZE
	.align		4
.L_395:
        /*0858*/ 	.byte	0x04, 0x12
        /*085a*/ 	.short	(.L_397 - .L_396)
	.align		4
.L_396:
        /*085c*/ 	.word	index@(_Z35group_norm_nhwc_bwd_one_pass_kernelI11Fp32IOBf16WLi512ELi20ELi640EEv26Group_norm_nhwc_bwd_params)
        /*0860*/ 	.word	0x00000000


	//----- nvinfo : EIATTR_MIN_STACK_SIZE
	.align		4
.L_397:
        /*0864*/ 	.byte	0x04, 0x12
        /*0866*/ 	.short	(.L_399 - .L_398)
	.align		4
.L_398:
        /*0868*/ 	.word	index@(_Z35group_norm_nhwc_bwd_one_pass_kernelI11Fp32IOFp16WLi64ELi20ELi640EEv26Group_norm_nhwc_bwd_params)
        /*086c*/ 	.word	0x00000000


	//----- nvinfo : EIATTR_MIN_STACK_SIZE
	.align		4
.L_399:
        /*0870*/ 	.byte	0x04, 0x12
        /*0872*/ 	.short	(.L_401 - .L_400)
	.align		4
.L_400:
        /*0874*/ 	.word	index@(_Z35group_norm_nhwc_bwd_one_pass_kernelI11Fp32IOFp16WLi128ELi20ELi640EEv26Group_norm_nhwc_bwd_params)
        /*0878*/ 	.word	0x00000000


	//----- nvinfo : EIATTR_MIN_STACK_SIZE
	.align		4
.L_401:
        /*087c*/ 	.byte	0x04, 0x12
        /*087e*/ 	.short	(.L_403 - .L_402)
	.align		4
.L_402:
        /*0880*/ 	.word	index@(_Z35group_norm_nhwc_bwd_one_pass_kernelI11Fp32IOFp16WLi256ELi20ELi640EEv26Group_norm_nhwc_bwd_params)
        /*0884*/ 	.word	0x00000000


	//----- nvinfo : EIATTR_MIN_STACK_SIZE
	.align		4
.L_403:
        /*0888*/ 	.byte	0x04, 0x12
        /*088a*/ 	.short	(.L_405 - .L_404)
	.align		4
.L_404:
        /*088c*/ 	.word	index@(_Z35group_norm_nhwc_bwd_one_pass_kernelI11Fp32IOFp16WLi512ELi20ELi640EEv26Group_norm_nhwc_bwd_params)
        /*0890*/ 	.word	0x00000000


	//----- nvinfo : EIATTR_MIN_STACK_SIZE
	.align		4
.L_405:
        /*0894*/ 	.byte	0x04, 0x12
        /*0896*/ 	.short	(.L_407 - .L_406)
	.align		4
.L_406:
        /*0898*/ 	.word	index@(_Z35group_norm_nhwc_fwd_one_pass_kernelI11Bf16IOFp32WLi64ELi20ELi640EEv26Group_norm_nhwc_fwd_params)
        /*089c*/ 	.word	0x00000000


	//----- nvinfo : EIATTR_MIN_STACK_SIZE
	.align		4
.L_407:
        /*08a0*/ 	.byte	0x04, 0x12
        /*08a2*/ 	.short	(.L_409 - .L_408)
	.align		4
.L_408:
        /*08a4*/ 	.word	index@(_Z35group_norm_nhwc_fwd_one_pass_kernelI11Bf16IOFp32WLi128ELi20ELi640EEv26Group_norm_nhwc_fwd_params)
        /*08a8*/ 	.word	0x00000000


	//----- nvinfo : EIATTR_MIN_STACK_SIZE
	.align		4
.L_409:
        /*08ac*/ 	.byte	0x04, 0x12
        /*08ae*/ 	.short	(.L_411 - .L_410)
	.align		4
.L_410:
        /*08b0*/ 	.word	index@(_Z35group_norm_nhwc_fwd_one_pass_kernelI11Bf16IOFp32WLi256ELi20ELi640EEv26Group_norm_nhwc_fwd_params)
        /*08b4*/ 	.word	0x00000000


	//----- nvinfo : EIATTR_MIN_STACK_SIZE
	.align		4
.L_411:
        /*08b8*/ 	.byte	0x04, 0x12
        /*08ba*/ 	.short	(.L_413 - .L_412)
	.align		4
.L_412:
        /*08bc*/ 	.word	index@(_Z35group_norm_nhwc_fwd_one_pass_kernelI11Bf16IOFp32WLi512ELi20ELi640EEv26Group_norm_nhwc_fwd_params)
        /*08c0*/ 	.word	0x00000000


	//----- nvinfo : EIATTR_MIN_STACK_SIZE
	.align		4
.L_413:
        /*08c4*/ 	.byte	0x04, 0x12
        /*08c6*/ 	.short	(.L_415 - .L_414)
	.align		4
.L_414:
        /*08c8*/ 	.word	index@(_Z35group_norm_nhwc_fwd_one_pass_kernelI11Bf16IOBf16WLi64ELi20ELi640EEv26Group_norm_nhwc_fwd_params)
        /*08cc*/ 	.word	0x00000000


	//----- nvinfo : EIATTR_MIN_STACK_SIZE
	.align		4
.L_415:
        /*08d0*/ 	.byte	0x04, 0x12
        /*08d2*/ 	.short	(.L_417 - .L_416)
	.align		4
.L_416:
        /*08d4*/ 	.word	index@(_Z35group_norm_nhwc_fwd_one_pass_kernelI11Bf16IOBf16WLi128ELi20ELi640EEv26Group_norm_nhwc_fwd_params)
        /*08d8*/ 	.word	0x00000000


	//----- nvinfo : EIATTR_MIN_STACK_SIZE
	.align		4
.L_417:
        /*08dc*/ 	.byte	0x04, 0x12
        /*08de*/ 	.short	(.L_419 - .L_418)
	.align		4
.L_418:
        /*08e0*/ 	.word	index@(_Z35group_norm_nhwc_fwd_one_pass_kernelI11Bf16IOBf16WLi256ELi20ELi640EEv26Group_norm_nhwc_fwd_params)
        /*08e4*/ 	.word	0x00000000


	//----- nvinfo : EIATTR_MIN_STACK_SIZE
	.align		4
.L_419:
        /*08e8*/ 	.byte	0x04, 0x12
        /*08ea*/ 	.short	(.L_421 - .L_420)
	.align		4
.L_420:
        /*08ec*/ 	.word	index@(_Z35group_norm_nhwc_fwd_one_pass_kernelI11Bf16IOBf16WLi512ELi20ELi640EEv26Group_norm_nhwc_fwd_params)
        /*08f0*/ 	.word	0x00000000


	//----- nvinfo : EIATTR_MIN_STACK_SIZE
	.align		4
.L_421:
        /*08f4*/ 	.byte	0x04, 0x12
        /*08f6*/ 	.short	(.L_423 - .L_422)
	.align		4
.L_422:
        /*08f8*/ 	.word	index@(_Z35group_norm_nhwc_fwd_one_pass_kernelI11Bf16IOFp16WLi64ELi20ELi640EEv26Group_norm_nhwc_fwd_params)
        /*08fc*/ 	.word	0x00000000


	//----- nvinfo : EIATTR_MIN_STACK_SIZE
	.align		4
.L_423:
        /*0900*/ 	.byte	0x04, 0x12
        /*0902*/ 	.short	(.L_425 - .L_424)
	.align		4
.L_424:
        /*0904*/ 	.word	index@(_Z35group_norm_nhwc_fwd_one_pass_kernelI11Bf16IOFp16WLi128ELi20ELi640EEv26Group_norm_nhwc_fwd_params)
        /*0908*/ 	.word	0x00000000


	//----- nvinfo : EIATTR_MIN_STACK_SIZE
	.align		4
.L_425:
        /*090c*/ 	.byte	0x04, 0x12
        /*090e*/ 	.short	(.L_427 - .L_426)
	.align		4
.L_426:
        /*0910*/ 	.word	index@(_Z35group_norm_nhwc_fwd_one_pass_kernelI11Bf16IOFp16WLi256ELi20ELi640EEv26Group_norm_nhwc_fwd_params)
        /*0914*/ 	.word	0x00000000


	//----- nvinfo : EIATTR_MIN_STACK_SIZE
	.align		4
.L_427:
        /*0918*/ 	.byte	0x04, 0x12
        /*091a*/ 	.short	(.L_429 - .L_428)
	.align		4
.L_428:
        /*091c*/ 	.word	index@(_Z35group_norm_nhwc_fwd_one_pass_kernelI11Bf16IOFp16WLi512ELi20ELi640EEv26Group_norm_nhwc_fwd_params)
        /*0920*/ 	.word	0x00000000


	//----- nvinfo : EIATTR_MIN_STACK_SIZE
	.align		4
.L_429:
        /*0924*/ 	.byte	0x04, 0x12
        /*0926*/ 	.short	(.L_431 - .L_430)
	.align		4
.L_430:
        /*0928*/ 	.word	index@(_Z35group_norm_nhwc_fwd_one_pass_kernelI11Fp16IOFp32WLi64ELi20ELi640EEv26Group_norm_nhwc_fwd_params)
        /*092c*/ 	.word	0x00000000


	//----- nvinfo : EIATTR_MIN_STACK_SIZE
	.align		4
.L_431:
        /*0930*/ 	.byte	0x04, 0x12
        /*0932*/ 	.short	(.L_433 - .L_432)
	.align		4
.L_432:
        /*0934*/ 	.word	index@(_Z35group_norm_nhwc_fwd_one_pass_kernelI11Fp16IOFp32WLi128ELi20ELi640EEv26Group_norm_nhwc_fwd_params)
        /*0938*/ 	.word	0x00000000


	//----- nvinfo : EIATTR_MIN_STACK_SIZE
	.align		4
.L_433:
        /*093c*/ 	.byte	0x04, 0x12
        /*093e*/ 	.short	(.L_435 - .L_434)
	.align		4
.L_434:
        /*0940*/ 	.word	index@(_Z35group_norm_nhwc_fwd_one_pass_kernelI11Fp16IOFp32WLi256ELi20ELi640EEv26Group_norm_nhwc_fwd_params)
        /*0944*/ 	.word	0x00000000


	//----- nvinfo : EIATTR_MIN_STACK_SIZE
	.align		4
.L_435:
        /*0948*/ 	.byte	0x04, 0x12
        /*094a*/ 	.short	(.L_437 - .L_436)
	.align		4
.L_436:
        /*094c*/ 	.word	index@(_Z35group_norm_nhwc_fwd_one_pass_kernelI11Fp16IOFp32WLi512ELi20ELi640EEv26Group_norm_nhwc_fwd_params)
        /*0950*/ 	.word	0x00000000


	//----- nvinfo : EIATTR_MIN_STACK_SIZE
	.align		4
.L_437:
        /*0954*/ 	.byte	0x04, 0x12
        /*0956*/ 	.short	(.L_439 - .L_438)
	.align		4
.L_438:
        /*0958*/ 	.word	index@(_Z35group_norm_nhwc_fwd_one_pass_kernelI11Fp16IOBf16WLi64ELi20ELi640EEv26Group_norm_nhwc_fwd_params)
        /*095c*/ 	.word	0x00000000


	//----- nvinfo : EIATTR_MIN_STACK_SIZE
	.align		4
.L_439:
        /*0960*/ 	.byte	0x04, 0x12
        /*0962*/ 	.short	(.L_441 - .L_440)
	.align		4
.L_440:
        /*0964*/ 	.word	index@(_Z35group_norm_nhwc_fwd_one_pass_kernelI11Fp16IOBf16WLi128ELi20ELi640EEv26Group_norm_nhwc_fwd_params)
        /*0968*/ 	.word	0x00000000


	//----- nvinfo : EIATTR_MIN_STACK_SIZE
	.align		4
.L_441:
        /*096c*/ 	.byte	0x04, 0x12
        /*096e*/ 	.short	(.L_443 - .L_442)
	.align		4
.L_442:
        /*0970*/ 	.word	index@(_Z35group_norm_nhwc_fwd_one_pass_kernelI11Fp16IOBf16WLi256ELi20ELi640EEv26Group_norm_nhwc_fwd_params)
        /*0974*/ 	.word	0x00000000


	//----- nvinfo : EIATTR_MIN_STACK_SIZE
	.align		4
.L_443:
        /*0978*/ 	.byte	0x04, 0x12
        /*097a*/ 	.short	(.L_445 - .L_444)
	.align		4
.L_444:
        /*097c*/ 	.word	index@(_Z35group_norm_nhwc_fwd_one_pass_kernelI11Fp16IOBf16WLi512ELi20ELi640EEv26Group_norm_nhwc_fwd_params)
        /*0980*/ 	.word	0x00000000


	//----- nvinfo : EIATTR_MIN_STACK_SIZE
	.align		4
.L_445:
        /*0984*/ 	.byte	0x04, 0x12
        /*0986*/ 	.short	(.L_447 - .L_446)
	.align		4
.L_446:
        /*0988*/ 	.word	index@(_Z35group_norm_nhwc_fwd_one_pass_kernelI11Fp16IOFp16WLi64ELi20ELi640EEv26Group_norm_nhwc_fwd_params)
        /*098c*/ 	.word	0x00000000


	//----- nvinfo : EIATTR_MIN_STACK_SIZE
	.align		4
.L_447:
        /*0990*/ 	.byte	0x04, 0x12
        /*0992*/ 	.short	(.L_449 - .L_448)
	.align		4
.L_448:
        /*0994*/ 	.word	index@(_Z35group_norm_nhwc_fwd_one_pass_kernelI11Fp16IOFp16WLi128ELi20ELi640EEv26Group_norm_nhwc_fwd_params)
        /*0998*/ 	.word	0x00000000


	//----- nvinfo : EIATTR_MIN_STACK_SIZE
	.align		4
.L_449:
        /*099c*/ 	.byte	0x04, 0x12
        /*099e*/ 	.short	(.L_451 - .L_450)
	.align		4
.L_450:
        /*09a0*/ 	.word	index@(_Z35group_norm_nhwc_fwd_one_pass_kernelI11Fp16IOFp16WLi256ELi20ELi640EEv26Group_norm_nhwc_fwd_params)
        /*09a4*/ 	.word	0x00000000


	//----- nvinfo : EIATTR_MIN_STACK_SIZE
	.align		4
.L_451:
        /*09a8*/ 	.byte	0x04, 0x12
        /*09aa*/ 	.short	(.L_453 - .L_452)
	.align		4
.L_452:
        /*09ac*/ 	.word	index@(_Z35group_norm_nhwc_fwd_one_pass_kernelI11Fp16IOFp16WLi512ELi20ELi640EEv26Group_norm_nhwc_fwd_params)
        /*09b0*/ 	.word	0x00000000


	//----- nvinfo : EIATTR_MIN_STACK_SIZE
	.align		4
.L_453:
        /*09b4*/ 	.byte	0x04, 0x12
        /*09b6*/ 	.short	(.L_455 - .L_454)
	.align		4
.L_454:
        /*09b8*/ 	.word	index@(_Z35group_norm_nhwc_fwd_one_pass_kernelI11Fp32IOFp32WLi64ELi20ELi640EEv26Group_norm_nhwc_fwd_params)
        /*09bc*/ 	.word	0x00000000


	//----- nvinfo : EIATTR_MIN_STACK_SIZE
	.align		4
.L_455:
        /*09c0*/ 	.byte	0x04, 0x12
        /*09c2*/ 	.short	(.L_457 - .L_456)
	.align		4
.L_456:
        /*09c4*/ 	.word	index@(_Z35group_norm_nhwc_fwd_one_pass_kernelI11Fp32IOFp32WLi128ELi20ELi640EEv26Group_norm_nhwc_fwd_params)
        /*09c8*/ 	.word	0x00000000


	//----- nvinfo : EIATTR_MIN_STACK_SIZE
	.align		4
.L_457:
        /*09cc*/ 	.byte	0x04, 0x12
        /*09ce*/ 	.short	(.L_459 - .L_458)
	.align		4
.L_458:
        /*09d0*/ 	.word	index@(_Z35group_norm_nhwc_fwd_one_pass_kernelI11Fp32IOFp32WLi256ELi20ELi640EEv26Group_norm_nhwc_fwd_params)
        /*09d4*/ 	.word	0x00000000


	//----- nvinfo : EIATTR_MIN_STACK_SIZE
	.align		4
.L_459:
        /*09d8*/ 	.byte	0x04, 0x12
        /*09da*/ 	.short	(.L_461 - .L_460)
	.align		4
.L_460:
        /*09dc*/ 	.word	index@(_Z35group_norm_nhwc_fwd_one_pass_kernelI11Fp32IOFp32WLi512ELi20ELi640EEv26Group_norm_nhwc_fwd_params)
        /*09e0*/ 	.word	0x00000000


	//----- nvinfo : EIATTR_MIN_STACK_SIZE
	.align		4
.L_461:
        /*09e4*/ 	.byte	0x04, 0x12
        /*09e6*/ 	.short	(.L_463 - .L_462)
	.align		4
.L_462:
        /*09e8*/ 	.word	index@(_Z35group_norm_nhwc_fwd_one_pass_kernelI11Fp32IOBf16WLi64ELi20ELi640EEv26Group_norm_nhwc_fwd_params)
        /*09ec*/ 	.word	0x00000000


	//----- nvinfo : EIATTR_MIN_STACK_SIZE
	.align		4
.L_463:
        /*09f0*/ 	.byte	0x04, 0x12
        /*09f2*/ 	.short	(.L_465 - .L_464)
	.align		4
.L_464:
        /*09f4*/ 	.word	index@(_Z35group_norm_nhwc_fwd_one_pass_kernelI11Fp32IOBf16WLi128ELi20ELi640EEv26Group_norm_nhwc_fwd_params)
        /*09f8*/ 	.word	0x00000000


	//----- nvinfo : EIATTR_MIN_STACK_SIZE
	.align		4
.L_465:
        /*09fc*/ 	.byte	0x04, 0x12
        /*09fe*/ 	.short	(.L_467 - .L_466)
	.align		4
.L_466:
        /*0a00*/ 	.word	index@(_Z35group_norm_nhwc_fwd_one_pass_kernelI11Fp32IOBf16WLi256ELi20ELi640EEv26Group_norm_nhwc_fwd_params)
        /*0a04*/ 	.word	0x00000000


	//----- nvinfo : EIATTR_MIN_STACK_SIZE
	.align		4
.L_467:
        /*0a08*/ 	.byte	0x04, 0x12
        /*0a0a*/ 	.short	(.L_469 - .L_468)
	.align		4
.L_468:
        /*0a0c*/ 	.word	index@(_Z35group_norm_nhwc_fwd_one_pass_kernelI11Fp32IOBf16WLi512ELi20ELi640EEv26Group_norm_nhwc_fwd_params)
        /*0a10*/ 	.word	0x00000000


	//----- nvinfo : EIATTR_MIN_STACK_SIZE
	.align		4
.L_469:
        /*0a14*/ 	.byte	0x04, 0x12
        /*0a16*/ 	.short	(.L_471 - .L_470)
	.align		4
.L_470:
        /*0a18*/ 	.word	index@(_Z35group_norm_nhwc_fwd_one_pass_kernelI11Fp32IOFp16WLi64ELi20ELi640EEv26Group_norm_nhwc_fwd_params)
        /*0a1c*/ 	.word	0x00000000


	//----- nvinfo : EIATTR_MIN_STACK_SIZE
	.align		4
.L_471:
        /*0a20*/ 	.byte	0x04, 0x12
        /*0a22*/ 	.short	(.L_473 - .L_472)
	.align		4
.L_472:
        /*0a24*/ 	.word	index@(_Z35group_norm_nhwc_fwd_one_pass_kernelI11Fp32IOFp16WLi128ELi20ELi640EEv26Group_norm_nhwc_fwd_params)
        /*0a28*/ 	.word	0x00000000


	//----- nvinfo : EIATTR_MIN_STACK_SIZE
	.align		4
.L_473:
        /*0a2c*/ 	.byte	0x04, 0x12
        /*0a2e*/ 	.short	(.L_475 - .L_474)
	.align		4
.L_474:
        /*0a30*/ 	.word	index@(_Z35group_norm_nhwc_fwd_one_pass_kernelI11Fp32IOFp16WLi256ELi20ELi640EEv26Group_norm_nhwc_fwd_params)
        /*0a34*/ 	.word	0x00000000


	//----- nvinfo : EIATTR_MIN_STACK_SIZE
	.align		4
.L_475:
        /*0a38*/ 	.byte	0x04, 0x12
        /*0a3a*/ 	.short	(.L_477 - .L_476)
	.align		4
.L_476:
        /*0a3c*/ 	.word	index@(_Z35group_norm_nhwc_fwd_one_pass_kernelI11Fp32IOFp16WLi512ELi20ELi640EEv26Group_norm_nhwc_fwd_params)
        /*0a40*/ 	.word	0x00000000
.L_477:


//--------------------- .nv.compat                --------------------------
	.section	.nv.compat,"",@"SHT_CUDA_COMPAT_INFO"
	.align	4
        /*0000*/ 	.byte	0x02, 0x09, 0x01, 0x00, 0x02, 0x02, 0x01, 0x00, 0x02, 0x05, 0x05, 0x00, 0x03, 0x07, 0x01, 0x01
        /*0010*/ 	.byte	0x02, 0x03, 0x00, 0x00, 0x02, 0x06, 0x01, 0x00, 0x04, 0x0b, 0x08, 0x00, 0x09, 0x00, 0x00, 0x00
        /*0020*/ 	.byte	0x00, 0x00, 0x00, 0x00


//--------------------- .nv.info._ZN3cub18CUB_300001_SM_10006detail11EmptyKernelIvEEvv --------------------------
	.section	.nv.info._ZN3cub18CUB_300001_SM_10006detail11EmptyKernelIvEEvv,"",@"SHT_CUDA_INFO"
	.sectionflags	@""
	.align	4


	//----- nvinfo : EIATTR_CUDA_API_VERSION
	.align		4
        /*0000*/ 	.byte	0x04, 0x37
        /*0002*/ 	.short	(.L_479 - .L_478)
.L_478:
        /*0004*/ 	.word	0x00000082


	//----- nvinfo : EIATTR_SPARSE_MMA_MASK
	.align		4
.L_479:
        /*0008*/ 	.byte	0x03, 0x50
        /*000a*/ 	.short	0x0000


	//----- nvinfo : EIATTR_MAXREG_COUNT
	.align		4
        /*000c*/ 	.byte	0x03, 0x1b
        /*000e*/ 	.short	0x00ff


	//----- nvinfo : EIATTR_MERCURY_ISA_VERSION
	.align		4
        /*0010*/ 	.byte	0x03, 0x5f
        /*0012*/ 	.short	0x0101


	//----- nvinfo : EIATTR_VRC_CTA_INIT_COUNT
	.align		4
        /*0014*/ 	.byte	0x02, 0x4a
	.zero		1
	.zero		1


	//----- nvinfo : EIATTR_EXIT_INSTR_OFFSETS
	.align		4
        /*0018*/ 	.byte	0x04, 0x1c
        /*001a*/ 	.short	(.L_481 - .L_480)


	//   ....[0]....
.L_480:
        /*001c*/ 	.word	0x00000010


	//----- nvinfo : EIATTR_SW_WAR
	.align		4
.L_481:
        /*0020*/ 	.byte	0x04, 0x36
        /*0022*/ 	.short	(.L_483 - .L_482)
.L_482:
        /*0024*/ 	.word	0x00000008
.L_483:


//--------------------- .nv.info._Z35group_norm_nhwc_bwd_one_pass_kernelI11Bf16IOFp32WLi64ELi20ELi640EEv26Group_norm_nhwc_bwd_params --------------------------
	.section	.nv.info._Z35group_norm_nhwc_bwd_one_pass_kernelI11Bf16IOFp32WLi64ELi20ELi640EEv26Group_norm_nhwc_bwd_params,"",@"SHT_CUDA_INFO"
	.sectionflags	@""
	.align	4


	//----- nvinfo : EIATTR_CUDA_API_VERSION
	.align		4
        /*0000*/ 	.byte	0x04, 0x37
        /*0002*/ 	.short	(.L_485 - .L_484)
.L_484:
        /*0004*/ 	.word	0x00000082


	//----- nvinfo : EIATTR_KPARAM_INFO
	.align		4
.L_485:
        /*0008*/ 	.byte	0x04, 0x17
        /*000a*/ 	.short	(.L_487 - .L_486)
.L_486:
        /*000c*/ 	.word	0x00000000
        /*0010*/ 	.short	0x0000
        /*0012*/ 	.short	0x0000
        /*0014*/ 	.byte	0x00, 0xf0, 0xe1, 0x02


	//----- nvinfo : EIATTR_SPARSE_MMA_MASK
	.align		4
.L_487:
        /*0018*/ 	.byte	0x03, 0x50
        /*001a*/ 	.short	0x0000


	//----- nvinfo : EIATTR_MAXREG_COUNT
	.align		4
        /*001c*/ 	.byte	0x03, 0x1b
        /*001e*/ 	.short	0x0060


	//----- nvinfo : EIATTR_NUM_BARRIERS
	.align		4
        /*0020*/ 	.byte	0x02, 0x4c
        /*0022*/ 	.byte	0x01
	.zero		1


	//----- nvinfo : EIATTR_MERCURY_ISA_VERSION
	.align		4
        /*0024*/ 	.byte	0x03, 0x5f
        /*0026*/ 	.short	0x0101


	//----- nvinfo : EIATTR_INT_WARP_WIDE_INSTR_OFFSETS
	.align		4
        /*0028*/ 	.byte	0x04, 0x31
        /*002a*/ 	.short	(.L_489 - .L_488)


	//   ....[0]....
.L_488:
        /*002c*/ 	.word	0x00002de0


	//   ....[1]....
        /*0030*/ 	.word	0x00002df0


	//   ....[2]....
        /*0034*/ 	.word	0x00002e00


	//   ....[3]....
        /*0038*/ 	.word	0x00002e40


	//   ....[4]....
        /*003c*/ 	.word	0x00003090


	//   ....[5]....
        /*0040*/ 	.word	0x000030a0


	//----- nvinfo : EIATTR_COOP_GROUP_MASK_REGIDS
	.align		4
.L_489:
        /*0044*/ 	.byte	0x04, 0x29
        /*0046*/ 	.short	(.L_491 - .L_490)


	//   ....[0]....
.L_490:
        /*0048*/ 	.word	0xffffffff


	//   ....[1]....
        /*004c*/ 	.word	0xffffffff


	//   ....[2]....
        /*0050*/ 	.word	0xffffffff


	//   ....[3]....
        /*0054*/ 	.word	0xffffffff


	//   ....[4]....
        /*0058*/ 	.word	0xffffffff


	//   ....[5]....
        /*005c*/ 	.word	0xffffffff


	//   ....[6]....
        /*0060*/ 	.word	0xffffffff


	//   ....[7]....
        /*0064*/ 	.word	0xffffffff


	//   ....[8]....
        /*0068*/ 	.word	0xffffffff


	//   ....[9]....
        /*006c*/ 	.word	0xffffffff


	//----- nvinfo : EIATTR_COOP_GROUP_INSTR_OFFSETS
	.align		4
.L_491:
        /*0070*/ 	.byte	0x04, 0x28
        /*0072*/ 	.short	(.L_493 - .L_492)


	//   ....[0]....
.L_492:
        /*0074*/ 	.word	0x00000ac0


	//   ....[1]....
        /*0078*/ 	.word	0x00000af0


	//   ....[2]....
        /*007c*/ 	.word	0x00000b30


	//   ....[3]....
        /*0080*/ 	.word	0x00000b50


	//   ....[4]....
        /*0084*/ 	.word	0x00000b80


	//   ....[5]....
        /*0088*/ 	.word	0x00000ba0


	//   ....[6]....
        /*008c*/ 	.word	0x00000bd0


	//   ....[7]....
        /*0090*/ 	.word	0x00000bf0


	//   ....[8]....
        /*0094*/ 	.word	0x00000c40


	//   ....[9]....
        /*0098*/ 	.word	0x00000c50


	//----- nvinfo : EIATTR_VRC_CTA_INIT_COUNT
	.align		4
.L_493:
        /*009c*/ 	.byte	0x02, 0x4a
	.zero		1
	.zero		1


	//----- nvinfo : EIATTR_EXIT_INSTR_OFFSETS
	.align		4
        /*00a0*/ 	.byte	0x04, 0x1c
        /*00a2*/ 	.short	(.L_495 - .L_494)


	//   ....[0]....
.L_494:
        /*00a4*/ 	.word	0x000036e0


	//   ....[1]....
        /*00a8*/ 	.word	0x00003820


	//   ....[2]....
        /*00ac*/ 	.word	0x00003e70


	//   ....[3]....
        /*00b0*/ 	.word	0x00004450


	//----- nvinfo : EIATTR_MAX_THREADS
	.align		4
.L_495:
        /*00b4*/ 	.byte	0x04, 0x05
        /*00b6*/ 	.short	(.L_497 - .L_496)
.L_496:
        /*00b8*/ 	.word	0x00000280
        /*00bc*/ 	.word	0x00000001
        /*00c0*/ 	.word	0x00000001


	//----- nvinfo : EIATTR_CRS_STACK_SIZE
	.align		4
.L_497:
        /*00c4*/ 	.byte	0x04, 0x1e
        /*00c6*/ 	.short	(.L_499 - .L_498)
.L_498:
        /*00c8*/ 	.word	0x00000000


	//----- nvinfo : EIATTR_CBANK_PARAM_SIZE
	.align		4
.L_499:
        /*00cc*/ 	.byte	0x03, 0x19
        /*00ce*/ 	.short	0x00b8


	//----- nvinfo : EIATTR_PARAM_CBANK
	.align		4
        /*00d0*/ 	.byte	0x04, 0x0a
        /*00d2*/ 	.short	(.L_501 - .L_500)
	.align		4
.L_500:
        /*00d4*/ 	.word	index@(.nv.constant0._Z35group_norm_nhwc_bwd_one_pass_kernelI11Bf16IOFp32WLi64ELi20ELi640EEv26Group_norm_nhwc_bwd_params)
        /*00d8*/ 	.short	0x0380
        /*00da*/ 	.short	0x00b8


	//----- nvinfo : EIATTR_SW_WAR
	.align		4
.L_501:
        /*00dc*/ 	.byte	0x04, 0x36
        /*00de*/ 	.short	(.L_503 - .L_502)
.L_502:
        /*00e0*/ 	.word	0x00000008
.L_503:


//--------------------- .nv.info._Z35group_norm_nhwc_bwd_one_pass_kernelI11Bf16IOFp32WLi128ELi20ELi640EEv26Group_norm_nhwc_bwd_params --------------------------
	.section	.nv.info._Z35group_norm_nhwc_bwd_one_pass_kernelI11Bf16IOFp32WLi128ELi20ELi640EEv26Group_norm_nhwc_bwd_params,"",@"SHT_CUDA_INFO"
	.sectionflags	@""
	.align	4


	//----- nvinfo : EIATTR_CUDA_API_VERSION
	.align		4
        /*0000*/ 	.byte	0x04, 0x37
        /*0002*/ 	.short	(.L_505 - .L_504)
.L_504:
        /*0004*/ 	.word	0x00000082


	//----- nvinfo : EIATTR_KPARAM_INFO
	.align		4
.L_505:
        /*0008*/ 	.byte	0x04, 0x17
        /*000a*/ 	.short	(.L_507 - .L_506)
.L_506:
        /*000c*/ 	.word	0x00000000
        /*0010*/ 	.short	0x0000
        /*0012*/ 	.short	0x0000
        /*0014*/ 	.byte	0x00, 0xf0, 0xe1, 0x02


	//----- nvinfo : EIATTR_SPARSE_MMA_MASK
	.align		4
.L_507:
        /*0018*/ 	.byte	0x03, 0x50
        /*001a*/ 	.short	0x0000


	//----- nvinfo : EIATTR_MAXREG_COUNT
	.align		4
        /*001c*/ 	.byte	0x03, 0x1b
        /*001e*/ 	.short	0x0060


	//----- nvinfo : EIATTR_NUM_BARRIERS
	.align		4
        /*0020*/ 	.byte	0x02, 0x4c
        /*0022*/ 	.byte	0x01
	.zero		1


	//----- nvinfo : EIATTR_MERCURY_ISA_VERSION
	.align		4
        /*0024*/ 	.byte	0x03, 0x5f
        /*0026*/ 	.short	0x0101


	//----- nvinfo : EIATTR_INT_WARP_WIDE_INSTR_OFFSETS
	.align		4
        /*0028*/ 	.byte	0x04, 0x31
        /*002a*/ 	.short	(.L_509 - .L_508)


	//   ....[0]....
.L_508:
        /*002c*/ 	.word	0x00001190


	//----- nvinfo : EIATTR_COOP_GROUP_MASK_REGIDS
	.align		4
.L_509:
        /*0030*/ 	.byte	0x04, 0x29
        /*0032*/ 	.short	(.L_511 - .L_510)


	//   ....[0]....
.L_510:
        /*0034*/ 	.word	0xffffffff


	//   ....[1]....
        /*0038*/ 	.word	0xffffffff


	//   ....[2]....
        /*003c*/ 	.word	0xffffffff


	//   ....[3]....
        /*0040*/ 	.word	0xffffffff


	//   ....[4]....
        /*0044*/ 	.word	0xffffffff


	//   ....[5]....
        /*0048*/ 	.word	0xffffffff


	//   ....[6]....
        /*004c*/ 	.word	0xffffffff


	//   ....[7]....
        /*0050*/ 	.word	0xffffffff


	//   ....[8]....
        /*0054*/ 	.word	0xffffffff


	//   ....[9]....
        /*0058*/ 	.word	0xffffffff


	//----- nvinfo : EIATTR_COOP_GROUP_INSTR_OFFSETS
	.align		4
.L_511:
        /*005c*/ 	.byte	0x04, 0x28
        /*005e*/ 	.short	(.L_513 - .L_512)


	//   ....[0]....
.L_512:
        /*0060*/ 	.word	0x00000f30


	//   ....[1]....
        /*0064*/ 	.word	0x00000f70


	//   ....[2]....
        /*0068*/ 	.word	0x00001000


	//   ....[3]....
        /*006c*/ 	.word	0x00001030


	//   ....[4]....
        /*0070*/ 	.word	0x00001070


	//   ....[5]....
        /*0074*/ 	.word	0x00001090


	//   ....[6]....
        /*0078*/ 	.word	0x000010c0


	//   ....[7]....
        /*007c*/ 	.word	0x000010e0


	//   ....[8]....
        /*0080*/ 	.word	0x00001130


	//   ....[9]....
        /*0084*/ 	.word	0x00001140


	//----- nvinfo : EIATTR_VRC_CTA_INIT_COUNT
	.align		4
.L_513:
        /*0088*/ 	.byte	0x02, 0x4a
	.zero		1
	.zero		1


	//----- nvinfo : EIATTR_EXIT_INSTR_OFFSETS
	.align		4
        /*008c*/ 	.byte	0x04, 0x1c
        /*008e*/ 	.short	(.L_515 - .L_514)


	//   ....[0]....
.L_514:
        /*0090*/ 	.word	0x00003dd0


	//   ....[1]....
        /*0094*/ 	.word	0x00003f00


	//   ....[2]....
        /*0098*/ 	.word	0x000044b0


	//   ....[3]....
        /*009c*/ 	.word	0x00004a60


	//----- nvinfo : EIATTR_MAX_THREADS
	.align		4
.L_515:
        /*00a0*/ 	.byte	0x04, 0x05
        /*00a2*/ 	.short	(.L_517 - .L_516)
.L_516:
        /*00a4*/ 	.word	0x00000280
        /*00a8*/ 	.word	0x00000001
        /*00ac*/ 	.word	0x00000001


	//----- nvinfo : EIATTR_CRS_STACK_SIZE
	.align		4
.L_517:
        /*00b0*/ 	.byte	0x04, 0x1e
        /*00b2*/ 	.short	(.L_519 - .L_518)
.L_518:
        /*00b4*/ 	.word	0x00000000


	//----- nvinfo : EIATTR_CBANK_PARAM_SIZE
	.align		4
.L_519:
        /*00b8*/ 	.byte	0x03, 0x19
        /*00ba*/ 	.short	0x00b8


	//----- nvinfo : EIATTR_PARAM_CBANK
	.align		4
        /*00bc*/ 	.byte	0x04, 0x0a
        /*00be*/ 	.short	(.L_521 - .L_520)
	.align		4
.L_520:
        /*00c0*/ 	.word	index@(.nv.constant0._Z35group_norm_nhwc_bwd_one_pass_kernelI11Bf16IOFp32WLi128ELi20ELi640EEv26Group_norm_nhwc_bwd_params)
        /*00c4*/ 	.short	0x0380
        /*00c6*/ 	.short	0x00b8


	//----- nvinfo : EIATTR_SW_WAR
	.align		4
.L_521:
        /*00c8*/ 	.byte	0x04, 0x36
        /*00ca*/ 	.short	(.L_523 - .L_522)
.L_522:
        /*00cc*/ 	.word	0x00000008
.L_523:


//--------------------- .nv.info._Z35group_norm_nhwc_bwd_one_pass_kernelI11Bf16IOFp32WLi256ELi20ELi640EEv26Group_norm_nhwc_bwd_params --------------------------
	.section	.nv.info._Z35group_norm_nhwc_bwd_one_pass_kernelI11Bf16IOFp32WLi256ELi20ELi640EEv26Group_norm_nhwc_bwd_params,"",@"SHT_CUDA_INFO"
	.sectionflags	@""
	.align	4


	//----- nvinfo : EIATTR_CUDA_API_VERSION
	.align		4
        /*0000*/ 	.byte	0x04, 0x37
        /*0002*/ 	.short	(.L_525 - .L_524)
.L_524:
        /*0004*/ 	.word	0x00000082


	//----- nvinfo : EIATTR_KPARAM_INFO
	.align		4
.L_525:
        /*0008*/ 	.byte	0x04, 0x17
        /*000a*/ 	.short	(.L_527 - .L_526)
.L_526:
        /*000c*/ 	.word	0x00000000
        /*0010*/ 	.short	0x0000
        /*0012*/ 	.short	0x0000
        /*0014*/ 	.byte	0x00, 0xf0, 0xe1, 0x02


	//----- nvinfo : EIATTR_SPARSE_MMA_MASK
	.align		4
.L_527:
        /*0018*/ 	.byte	0x03, 0x50
        /*001a*/ 	.short	0x0000


	//----- nvinfo : EIATTR_MAXREG_COUNT
	.align		4
        /*001c*/ 	.byte	0x03, 0x1b
        /*001e*/ 	.short	0x0060


	//----- nvinfo : EIATTR_NUM_BARRIERS
	.align		4
        /*0020*/ 	.byte	0x02, 0x4c
        /*0022*/ 	.byte	0x01
	.zero		1


	//----- nvinfo : EIATTR_MERCURY_ISA_VERSION
	.align		4
        /*0024*/ 	.byte	0x03, 0x5f
        /*0026*/ 	.short	0x0101


	//----- nvinfo : EIATTR_INT_WARP_WIDE_INSTR_OFFSETS
	.align		4
        /*0028*/ 	.byte	0x04, 0x31
        /*002a*/ 	.short	(.L_529 - .L_528)


	//   ....[0]....
.L_528:
        /*002c*/ 	.word	0x00001c00


	//----- nvinfo : EIATTR_COOP_GROUP_MASK_REGIDS
	.align		4
.L_529:
        /*0030*/ 	.byte	0x04, 0x29
        /*0032*/ 	.short	(.L_531 - .L_530)


	//   ....[0]....
.L_530:
        /*0034*/ 	.word	0xffffffff


	//   ....[1]....
        /*0038*/ 	.word	0xffffffff


	//   ....[2]....
        /*003c*/ 	.word	0xffffffff


	//   ....[3]....
        /*0040*/ 	.word	0xffffffff


	//   ....[4]....
        /*0044*/ 	.word	0xffffffff


	//   ....[5]....
        /*0048*/ 	.word	0xffffffff


	//   ....[6]....
        /*004c*/ 	.word	0xffffffff


	//   ....[7]....
        /*0050*/ 	.word	0xffffffff


	//   ....[8]....
        /*0054*/ 	.word	0xffffffff


	//   ....[9]....
        /*0058*/ 	.word	0xffffffff


	//----- nvinfo : EIATTR_COOP_GROUP_INSTR_OFFSETS
	.align		4
.L_531:
        /*005c*/ 	.byte	0x04, 0x28
        /*005e*/ 	.short	(.L_533 - .L_532)


	//   ....[0]....
.L_532:
        /*0060*/ 	.word	0x000019c0


	//   ....[1]....
        /*0064*/ 	.word	0x00001a00


	//   ....[2]....
        /*0068*/ 	.word	0x00001a50


	//   ....[3]....
        /*006c*/ 	.word	0x00001a70


	//   ....[4]....
        /*0070*/ 	.word	0x00001ac0


	//   ....[5]....
        /*0074*/ 	.word	0x00001ad0


	//   ....[6]....
        /*0078*/ 	.word	0x00001b00


	//   ....[7]....
        /*007c*/ 	.word	0x00001b30


	//   ....[8]....
        /*0080*/ 	.word	0x00001ba0


	//   ....[9]....
        /*0084*/ 	.word	0x00001bb0


	//----- nvinfo : EIATTR_VRC_CTA_INIT_COUNT
	.align		4
.L_533:
        /*0088*/ 	.byte	0x02, 0x4a
	.zero		1
	.zero		1


	//----- nvinfo : EIATTR_EXIT_INSTR_OFFSETS
	.align		4
        /*008c*/ 	.byte	0x04, 0x1c
        /*008e*/ 	.short	(.L_535 - .L_534)


	//   ....[0]....
.L_534:
        /*0090*/ 	.word	0x00005080


	//   ....[1]....
        /*0094*/ 	.word	0x000051b0


	//   ....[2]....
        /*0098*/ 	.word	0x00005790


	//   ....[3]....
        /*009c*/ 	.word	0x00005d40


	//----- nvinfo : EIATTR_MAX_THREADS
	.align		4
.L_535:
        /*00a0*/ 	.byte	0x04, 0x05
        /*00a2*/ 	.short	(.L_537 - .L_536)
.L_536:
        /*00a4*/ 	.word	0x00000280
        /*00a8*/ 	.word	0x00000001
        /*00ac*/ 	.word	0x00000001


	//----- nvinfo : EIATTR_CRS_STACK_SIZE
	.align		4
.L_537:
        /*00b0*/ 	.byte	0x04, 0x1e
        /*00b2*/ 	.short	(.L_539 - .L_538)
.L_538:
        /*00b4*/ 	.word	0x00000000


	//----- nvinfo : EIATTR_CBANK_PARAM_SIZE
	.align		4
.L_539:
        /*00b8*/ 	.byte	0x03, 0x19
        /*00ba*/ 	.short	0x00b8


	//----- nvinfo : EIATTR_PARAM_CBANK
	.align		4
        /*00bc*/ 	.byte	0x04, 0x0a
        /*00be*/ 	.short	(.L_541 - .L_540)
	.align		4
.L_540:
        /*00c0*/ 	.word	index@(.nv.constant0._Z35group_norm_nhwc_bwd_one_pass_kernelI11Bf16IOFp32WLi256ELi20ELi640EEv26Group_norm_nhwc_bwd_params)
        /*00c4*/ 	.short	0x0380
        /*00c6*/ 	.short	0x00b8


	//----- nvinfo : EIATTR_SW_WAR
	.align		4
.L_541:
        /*00c8*/ 	.byte	0x04, 0x36
        /*00ca*/ 	.short	(.L_543 - .L_542)
.L_542:
        /*00cc*/ 	.word	0x00000008
.L_543:


//--------------------- .nv.info._Z35group_norm_nhwc_bwd_one_pass_kernelI11Bf16IOFp32WLi512ELi20ELi640EEv26Group_norm_nhwc_bwd_params --------------------------
	.section	.nv.info._Z35group_norm_nhwc_bwd_one_pass_kernelI11Bf16IOFp32WLi512ELi20ELi640EEv26Group_norm_nhwc_bwd_params,"",@"SHT_CUDA_INFO"
	.sectionflags	@""
	.align	4


	//----- nvinfo : EIATTR_CUDA_API_VERSION
	.align		4
        /*0000*/ 	.byte	0x04, 0x37
        /*0002*/ 	.short	(.L_545 - .L_544)
.L_544:
        /*0004*/ 	.word	0x00000082


	//----- nvinfo : EIATTR_KPARAM_INFO
	.align		4
.L_545:
        /*0008*/ 	.byte	0x04, 0x17
        /*000a*/ 	.short	(.L_547 - .L_546)
.L_546:
        /*000c*/ 	.word	0x00000000
        /*0010*/ 	.short	0x0000
        /*0012*/ 	.short	0x0000
        /*0014*/ 	.byte	0x00, 0xf0, 0xe1, 0x02


	//----- nvinfo : EIATTR_SPARSE_MMA_MASK
	.align		4
.L_547:
        /*0018*/ 	.byte	0x03, 0x50
        /*001a*/ 	.short	0x0000


	//----- nvinfo : EIATTR_MAXREG_COUNT
	.align		4
        /*001c*/ 	.byte	0x03, 0x1b
        /*001e*/ 	.short	0x0060


	//----- nvinfo : EIATTR_NUM_BARRIERS
	.align		4
        /*0020*/ 	.byte	0x02, 0x4c
        /*0022*/ 	.byte	0x01
	.zero		1


	//----- nvinfo : EIATTR_MERCURY_ISA_VERSION
	.align		4
        /*0024*/ 	.byte	0x03, 0x5f
        /*0026*/ 	.short	0x0101


	//----- nvinfo : EIATTR_INT_WARP_WIDE_INSTR_OFFSETS
	.align		4
        /*0028*/ 	.byte	0x04, 0x31
        /*002a*/ 	.short	(.L_549 - .L_548)


	//   ....[0]....
.L_548:
        /*002c*/ 	.word	0x00002f50


	//----- nvinfo : EIATTR_COOP_GROUP_MASK_REGIDS
	.align		4
.L_549:
        /*0030*/ 	.byte	0x04, 0x29
        /*0032*/ 	.short	(.L_551 - .L_550)


	//   ....[0]....
.L_550:
        /*0034*/ 	.word	0xffffffff


	//   ....[1]....
        /*0038*/ 	.word	0xffffffff


	//   ....[2]....
        /*003c*/ 	.word	0xffffffff


	//   ....[3]....
        /*0040*/ 	.word	0xffffffff


	//   ....[4]....
        /*0044*/ 	.word	0xffffffff


	//   ....[5]....
        /*0048*/ 	.word	0xffffffff


	//   ....[6]....
        /*004c*/ 	.word	0xffffffff


	//   ....[7]....
        /*0050*/ 	.word	0xffffffff


	//   ....[8]....
        /*0054*/ 	.word	0xffffffff


	//   ....[9]....
        /*0058*/ 	.word	0xffffffff


	//----- nvinfo : EIATTR_COOP_GROUP_INSTR_OFFSETS
	.align		4
.L_551:
        /*005c*/ 	.byte	0x04, 0x28
        /*005e*/ 	.short	(.L_553 - .L_552)


	//   ....[0]....
.L_552:
        /*0060*/ 	.word	0x00002cb0


	//   ....[1]....
        /*0064*/ 	.word	0x00002cf0


	//   ....[2]....
        /*0068*/ 	.word	0x00002d90


	//   ....[3]....
        /*006c*/ 	.word	0x00002db0


	//   ....[4]....
        /*0070*/ 	.word	0x00002e20


	//   ....[5]....
        /*0074*/ 	.word	0x00002e40


	//   ....[6]....
        /*0078*/ 	.word	0x00002e80


	//   ....[7]....
        /*007c*/ 	.word	0x00002e90


	//   ....[8]....
        /*0080*/ 	.word	0x00002ef0


	//   ....[9]....
        /*0084*/ 	.word	0x00002f00


	//----- nvinfo : EIATTR_VRC_CTA_INIT_COUNT
	.align		4
.L_553:
        /*0088*/ 	.byte	0x02, 0x4a
	.zero		1
	.zero		1


	//----- nvinfo : EIATTR_EXIT_INSTR_OFFSETS
	.align		4
        /*008c*/ 	.byte	0x04, 0x1c
        /*008e*/ 	.short	(.L_555 - .L_554)


	//   ....[0]....
.L_554:
        /*0090*/ 	.word	0x00006f30


	//   ....[1]....
        /*0094*/ 	.word	0x00007060


	//   ....[2]....
        /*0098*/ 	.word	0x00007650


	//   ....[3]....
        /*009c*/ 	.word	0x00007c00


	//----- nvinfo : EIATTR_MAX_THREADS
	.align		4
.L_555:
        /*00a0*/ 	.byte	0x04, 0x05
        /*00a2*/ 	.short	(.L_557 - .L_556)
.L_556:
        /*00a4*/ 	.word	0x00000280
        /*00a8*/ 	.word	0x00000001
        /*00ac*/ 	.word	0x00000001


	//----- nvinfo : EIATTR_CRS_STACK_SIZE
	.align		4
.L_557:
        /*00b0*/ 	.byte	0x04, 0x1e
        /*00b2*/ 	.short	(.L_559 - .L_558)
.L_558:
        /*00b4*/ 	.word	0x00000000


	//----- nvinfo : EIATTR_CBANK_PARAM_SIZE
	.align		4
.L_559:
        /*00b8*/ 	.byte	0x03, 0x19
        /*00ba*/ 	.short	0x00b8


	//----- nvinfo : EIATTR_PARAM_CBANK
	.align		4
        /*00bc*/ 	.byte	0x04, 0x0a
        /*00be*/ 	.short	(.L_561 - .L_560)
	.align		4
.L_560:
        /*00c0*/ 	.word	index@(.nv.constant0._Z35group_norm_nhwc_bwd_one_pass_kernelI11Bf16IOFp32WLi512ELi20ELi640EEv26Group_norm_nhwc_bwd_params)
        /*00c4*/ 	.short	0x0380
        /*00c6*/ 	.short	0x00b8


	//----- nvinfo : EIATTR_SW_WAR
	.align		4
.L_561:
        /*00c8*/ 	.byte	0x04, 0x36
        /*00ca*/ 	.short	(.L_563 - .L_562)
.L_562:
        /*00cc*/ 	.word	0x00000008
.L_563:


//--------------------- .nv.info._Z35group_norm_nhwc_bwd_one_pass_kernelI11Bf16IOBf16WLi64ELi20ELi640EEv26Group_norm_nhwc_bwd_params --------------------------
	.section	.nv.info._Z35group_norm_nhwc_bwd_one_pass_kernelI11Bf16IOBf16WLi64ELi20ELi640EEv26Group_norm_nhwc_bwd_params,"",@"SHT_CUDA_INFO"
	.sectionflags	@""
	.align	4


	//----- nvinfo : EIATTR_CUDA_API_VERSION
	.align		4
        /*0000*/ 	.byte	0x04, 0x37
        /*0002*/ 	.short	(.L_565 - .L_564)
.L_564:
        /*0004*/ 	.word	0x00000082


	//----- nvinfo : EIATTR_KPARAM_INFO
	.align		4
.L_565:
        /*0008*/ 	.byte	0x04, 0x17
        /*000a*/ 	.short	(.L_567 - .L_566)
.L_566:
        /*000c*/ 	.word	0x00000000
        /*0010*/ 	.short	0x0000
        /*0012*/ 	.short	0x0000
        /*0014*/ 	.byte	0x00, 0xf0, 0xe1, 0x02


	//----- nvinfo : EIATTR_SPARSE_MMA_MASK
	.align		4
.L_567:
        /*0018*/ 	.byte	0x03, 0x50
        /*001a*/ 	.short	0x0000


	//----- nvinfo : EIATTR_MAXREG_COUNT
	.align		4
        /*001c*/ 	.byte	0x03, 0x1b
        /*001e*/ 	.short	0x0060


	//----- nvinfo : EIATTR_NUM_BARRIERS
	.align		4
        /*0020*/ 	.byte	0x02, 0x4c
        /*0022*/ 	.byte	0x01
	.zero		1


	//----- nvinfo : EIATTR_MERCURY_ISA_VERSION
	.align		4
        /*0024*/ 	.byte	0x03, 0x5f
        /*0026*/ 	.short	0x0101


	//----- nvinfo : EIATTR_INT_WARP_WIDE_INSTR_OFFSETS
	.align		4
        /*0028*/ 	.byte	0x04, 0x31
        /*002a*/ 	.short	(.L_569 - .L_568)


	//   ....[0]....
.L_568:
        /*002c*/ 	.word	0x00002e70


	//   ....[1]....
        /*0030*/ 	.word	0x00002e80


	//   ....[2]....
        /*0034*/ 	.word	0x00002e90


	//   ....[3]....
        /*0038*/ 	.word	0x00002ed0


	//   ....[4]....
        /*003c*/ 	.word	0x00003120


	//   ....[5]....
        /*0040*/ 	.word	0x00003130


	//----- nvinfo : EIATTR_COOP_GROUP_MASK_REGIDS
	.align		4
.L_569:
        /*0044*/ 	.byte	0x04, 0x29
        /*0046*/ 	.short	(.L_571 - .L_570)


	//   ....[0]....
.L_570:
        /*0048*/ 	.word	0xffffffff


	//   ....[1]....
        /*004c*/ 	.word	0xffffffff


	//   ....[2]....
        /*0050*/ 	.word	0xffffffff


	//   ....[3]....
        /*0054*/ 	.word	0xffffffff


	//   ....[4]....
        /*0058*/ 	.word	0xffffffff


	//   ....[5]....
        /*005c*/ 	.word	0xffffffff


	//   ....[6]....
        /*0060*/ 	.word	0xffffffff


	//   ....[7]....
        /*0064*/ 	.word	0xffffffff


	//   ....[8]....
        /*0068*/ 	.word	0xffffffff


	//   ....[9]....
        /*006c*/ 	.word	0xffffffff


	//----- nvinfo : EIATTR_COOP_GROUP_INSTR_OFFSETS
	.align		4
.L_571:
        /*0070*/ 	.byte	0x04, 0x28
        /*0072*/ 	.short	(.L_573 - .L_572)


	//   ....[0]....
.L_572:
        /*0074*/ 	.word	0x00000b40


	//   ....[1]....
        /*0078*/ 	.word	0x00000b70


	//   ....[2]....
        /*007c*/ 	.word	0x00000bb0


	//   ....[3]....
        /*0080*/ 	.word	0x00000bd0


	//   ....[4]....
        /*0084*/ 	.word	0x00000c00


	//   ....[5]....
        /*0088*/ 	.word	0x00000c20


	//   ....[6]....
        /*008c*/ 	.word	0x00000c50


	//   ....[7]....
        /*0090*/ 	.word	0x00000c70


	//   ....[8]....
        /*0094*/ 	.word	0x00000cc0


	//   ....[9]....
        /*0098*/ 	.word	0x00000cd0


	//----- nvinfo : EIATTR_VRC_CTA_INIT_COUNT
	.align		4
.L_573:
        /*009c*/ 	.byte	0x02, 0x4a
	.zero		1
	.zero		1


	//----- nvinfo : EIATTR_EXIT_INSTR_OFFSETS
	.align		4
        /*00a0*/ 	.byte	0x04, 0x1c
        /*00a2*/ 	.short	(.L_575 - .L_574)


	//   ....[0]....
.L_574:
        /*00a4*/ 	.word	0x00003770


	//   ....[1]....
        /*00a8*/ 	.word	0x000038b0


	//   ....[2]....
        /*00ac*/ 	.word	0x00003f10


	//   ....[3]....
        /*00b0*/ 	.word	0x00004540


	//----- nvinfo : EIATTR_MAX_THREADS
	.align		4
.L_575:
        /*00b4*/ 	.byte	0x04, 0x05
        /*00b6*/ 	.short	(.L_577 - .L_576)
.L_576:
        /*00b8*/ 	.word	0x00000280
        /*00bc*/ 	.word	0x00000001
        /*00c0*/ 	.word	0x00000001


	//----- nvinfo : EIATTR_CRS_STACK_SIZE
	.align		4
.L_577:
        /*00c4*/ 	.byte	0x04, 0x1e
        /*00c6*/ 	.short	(.L_579 - .L_578)
.L_578:
        /*00c8*/ 	.word	0x00000000


	//----- nvinfo : EIATTR_CBANK_PARAM_SIZE
	.align		4
.L_579:
        /*00cc*/ 	.byte	0x03, 0x19
        /*00ce*/ 	.short	0x00b8


	//----- nvinfo : EIATTR_PARAM_CBANK
	.align		4
        /*00d0*/ 	.byte	0x04, 0x0a
        /*00d2*/ 	.short	(.L_581 - .L_580)
	.align		4
.L_580:
        /*00d4*/ 	.word	index@(.nv.constant0._Z35group_norm_nhwc_bwd_one_pass_kernelI11Bf16IOBf16WLi64ELi20ELi640EEv26Group_norm_nhwc_bwd_params)
        /*00d8*/ 	.short	0x0380
        /*00da*/ 	.short	0x00b8


	//----- nvinfo : EIATTR_SW_WAR
	.align		4
.L_581:
        /*00dc*/ 	.byte	0x04, 0x36
        /*00de*/ 	.short	(.L_583 - .L_582)
.L_582:
        /*00e0*/ 	.word	0x00000008
.L_583:


//--------------------- .nv.info._Z35group_norm_nhwc_bwd_one_pass_kernelI11Bf16IOBf16WLi128ELi20ELi640EEv26Group_norm_nhwc_bwd_params --------------------------
	.section	.nv.info._Z35group_norm_nhwc_bwd_one_pass_kernelI11Bf16IOBf16WLi128ELi20ELi640EEv26Group_norm_nhwc_bwd_params,"",@"SHT_CUDA_INFO"
	.sectionflags	@""
	.align	4


	//----- nvinfo : EIATTR_CUDA_API_VERSION
	.align		4
        /*0000*/ 	.byte	0x04, 0x37
        /*0002*/ 	.short	(.L_585 - .L_584)
.L_584:
        /*0004*/ 	.word	0x00000082


	//----- nvinfo : EIATTR_KPARAM_INFO
	.align		4
.L_585:
        /*0008*/ 	.byte	0x04, 0x17
        /*000a*/ 	.short	(.L_587 - .L_586)
.L_586:
        /*000c*/ 	.word	0x00000000
        /*0010*/ 	.short	0x0000
        /*0012*/ 	.short	0x0000
        /*0014*/ 	.byte	0x00, 0xf0, 0xe1, 0x02


	//----- nvinfo : EIATTR_SPARSE_MMA_MASK
	.align		4
.L_587:
        /*0018*/ 	.byte	0x03, 0x50
        /*001a*/ 	.short	0x0000


	//----- nvinfo : EIATTR_MAXREG_COUNT
	.align		4
        /*001c*/ 	.byte	0x03, 0x1b
        /*001e*/ 	.short	0x0060


	//----- nvinfo : EIATTR_NUM_BARRIERS
	.align		4
        /*0020*/ 	.byte	0x02, 0x4c
        /*0022*/ 	.byte	0x01
	.zero		1


	//----- nvinfo : EIATTR_MERCURY_ISA_VERSION
	.align		4
        /*0024*/ 	.byte	0x03, 0x5f
        /*0026*/ 	.short	0x0101


	//----- nvinfo : EIATTR_INT_WARP_WIDE_INSTR_OFFSETS
	.align		4
        /*0028*/ 	.byte	0x04, 0x31
        /*002a*/ 	.short	(.L_589 - .L_588)


	//   ....[0]....
.L_588:
        /*002c*/ 	.word	0x00001210


	//----- nvinfo : EIATTR_COOP_GROUP_MASK_REGIDS
	.align		4
.L_589:
        /*0030*/ 	.byte	0x04, 0x29
        /*0032*/ 	.short	(.L_591 - .L_590)


	//   ....[0]....
.L_590:
        /*0034*/ 	.word	0xffffffff


	//   ....[1]....
        /*0038*/ 	.word	0xffffffff


	//   ....[2]....
        /*003c*/ 	.word	0xffffffff


	//   ....[3]....
        /*0040*/ 	.word	0xffffffff


	//   ....[4]....
        /*0044*/ 	.word	0xffffffff


	//   ....[5]....
        /*0048*/ 	.word	0xffffffff


	//   ....[6]....
        /*004c*/ 	.word	0xffffffff


	//   ....[7]....
        /*0050*/ 	.word	0xffffffff


	//   ....[8]....
        /*0054*/ 	.word	0xffffffff


	//   ....[9]....
        /*0058*/ 	.word	0xffffffff


	//----- nvinfo : EIATTR_COOP_GROUP_INSTR_OFFSETS
	.align		4
.L_591:
        /*005c*/ 	.byte	0x04, 0x28
        /*005e*/ 	.short	(.L_593 - .L_592)


	//   ....[0]....
.L_592:
        /*0060*/ 	.word	0x00000fb0


	//   ....[1]....
        /*0064*/ 	.word	0x00000ff0


	//   ....[2]....
        /*0068*/ 	.word	0x00001080


	//   ....[3]....
        /*006c*/ 	.word	0x000010b0


	//   ....[4]....
        /*0070*/ 	.word	0x000010f0


	//   ....[5]....
        /*0074*/ 	.word	0x00001110


	//   ....[6]....
        /*0078*/ 	.word	0x00001140


	//   ....[7]....
        /*007c*/ 	.word	0x00001160


	//   ....[8]....
        /*0080*/ 	.word	0x000011b0


	//   ....[9]....
        /*0084*/ 	.word	0x000011c0


	//----- nvinfo : EIATTR_VRC_CTA_INIT_COUNT
	.align		4
.L_593:
        /*0088*/ 	.byte	0x02, 0x4a
	.zero		1
	.zero		1


	//----- nvinfo : EIATTR_EXIT_INSTR_OFFSETS
	.align		4
        /*008c*/ 	.byte	0x04, 0x1c
        /*008e*/ 	.short	(.L_595 - .L_594)


	//   ....[0]....
.L_594:
        /*0090*/ 	.word	0x00003e50


	//   ....[1]....
        /*0094*/ 	.word	0x00003f80


	//   ....[2]....
        /*0098*/ 	.word	0x00004560


	//   ....[3]....
        /*009c*/ 	.word	0x00004b60


	//----- nvinfo : EIATTR_MAX_THREADS
	.align		4
.L_595:
        /*00a0*/ 	.byte	0x04, 0x05
        /*00a2*/ 	.short	(.L_597 - .L_596)
.L_596:
        /*00a4*/ 	.word	0x00000280
        /*00a8*/ 	.word	0x00000001
        /*00ac*/ 	.word	0x00000001


	//----- nvinfo : EIATTR_CRS_STACK_SIZE
	.align		4
.L_597:
        /*00b0*/ 	.byte	0x04, 0x1e
        /*00b2*/ 	.short	(.L_599 - .L_598)
.L_598:
        /*00b4*/ 	.word	0x00000000


	//----- nvinfo : EIATTR_CBANK_PARAM_SIZE
	.align		4
.L_599:
        /*00b8*/ 	.byte	0x03, 0x19
        /*00ba*/ 	.short	0x00b8


	//----- nvinfo : EIATTR_PARAM_CBANK
	.align		4
        /*00bc*/ 	.byte	0x04, 0x0a
        /*00be*/ 	.short	(.L_601 - .L_600)
	.align		4
.L_600:
        /*00c0*/ 	.word	index@(.nv.constant0._Z35group_norm_nhwc_bwd_one_pass_kernelI11Bf16IOBf16WLi128ELi20ELi640EEv26Group_norm_nhwc_bwd_params)
        /*00c4*/ 	.short	0x0380
        /*00c6*/ 	.short	0x00b8


	//----- nvinfo : EIATTR_SW_WAR
	.align		4
.L_601:
        /*00c8*/ 	.byte	0x04, 0x36
        /*00ca*/ 	.short	(.L_603 - .L_602)
.L_602:
        /*00cc*/ 	.word	0x00000008
.L_603:


//--------------------- .nv.info._Z35group_norm_nhwc_bwd_one_pass_kernelI11Bf16IOBf16WLi256ELi20ELi640EEv26Group_norm_nhwc_bwd_params --------------------------
	.section	.nv.info._Z35group_norm_nhwc_bwd_one_pass_kernelI11Bf16IOBf16WLi256ELi20ELi640EEv26Group_norm_nhwc_bwd_params,"",@"SHT_CUDA_INFO"
	.sectionflags	@""
	.align	4


	//----- nvinfo : EIATTR_CUDA_API_VERSION
	.align		4
        /*0000*/ 	.byte	0x04, 0x37
        /*0002*/ 	.short	(.L_605 - .L_604)
.L_604:
        /*0004*/ 	.word	0x00000082


	//----- nvinfo : EIATTR_KPARAM_INFO
	.align		4
.L_605:
        /*0008*/ 	.byte	0x04, 0x17
        /*000a*/ 	.short	(.L_607 - .L_606)
.L_606:
        /*000c*/ 	.word	0x00000000
        /*0010*/ 	.short	0x0000
        /*0012*/ 	.short	0x0000
        /*0014*/ 	.byte	0x00, 0xf0, 0xe1, 0x02


	//----- nvinfo : EIATTR_SPARSE_MMA_MASK
	.align		4
.L_607:
        /*0018*/ 	.byte	0x03, 0x50
        /*001a*/ 	.short	0x0000


	//----- nvinfo : EIATTR_MAXREG_COUNT
	.align		4
        /*001c*/ 	.byte	0x03, 0x1b
        /*001e*/ 	.short	0x0060


	//----- nvinfo : EIATTR_NUM_BARRIERS
	.align		4
        /*0020*/ 	.byte	0x02, 0x4c
        /*0022*/ 	.byte	0x01
	.zero		1


	//----- nvinfo : EIATTR_MERCURY_ISA_VERSION
	.align		4
        /*0024*/ 	.byte	0x03, 0x5f
        /*0026*/ 	.short	0x0101


	//----- nvinfo : EIATTR_INT_WARP_WIDE_INSTR_OFFSETS
	.align		4
        /*0028*/ 	.byte	0x04, 0x31
        /*002a*/ 	.short	(.L_609 - .L_608)


	//   ....[0]....
.L_608:
        /*002c*/ 	.word	0x00001c70


	//----- nvinfo : EIATTR_COOP_GROUP_MASK_REGIDS
	.align		4
.L_609:
        /*0030*/ 	.byte	0x04, 0x29
        /*0032*/ 	.short	(.L_611 - .L_610)


	//   ....[0]....
.L_610:
        /*0034*/ 	.word	0xffffffff


	//   ....[1]....
        /*0038*/ 	.word	0xffffffff


	//   ....[2]....
        /*003c*/ 	.word	0xffffffff


	//   ....[3]....
        /*0040*/ 	.word	0xffffffff


	//   ....[4]....
        /*0044*/ 	.word	0xffffffff


	//   ....[5]....
        /*0048*/ 	.word	0xffffffff


	//   ....[6]....
        /*004c*/ 	.word	0xffffffff


	//   ....[7]....
        /*0050*/ 	.word	0xffffffff


	//   ....[8]....
        /*0054*/ 	.word	0xffffffff


	//   ....[9]....
        /*0058*/ 	.word	0xffffffff


	//----- nvinfo : EIATTR_COOP_GROUP_INSTR_OFFSETS
	.align		4
.L_611:
        /*005c*/ 	.byte	0x04, 0x28
        /*005e*/ 	.short	(.L_613 - .L_612)


	//   ....[0]....
.L_612:
        /*0060*/ 	.word	0x00001a00


	//   ....[1]....
        /*0064*/ 	.word	0x00001a40


	//   ....[2]....
        /*0068*/ 	.word	0x00001ac0


	//   ....[3]....
        /*006c*/ 	.word	0x00001ae0


	//   ....[4]....
        /*0070*/ 	.word	0x00001b30


	//   ....[5]....
        /*0074*/ 	.word	0x00001b40


	//   ....[6]....
        /*0078*/ 	.word	0x00001b70


	//   ....[7]....
        /*007c*/ 	.word	0x00001ba0


	//   ....[8]....
        /*0080*/ 	.word	0x00001c10


	//   ....[9]....
        /*0084*/ 	.word	0x00001c20


	//----- nvinfo : EIATTR_VRC_CTA_INIT_COUNT
	.align		4
.L_613:
        /*0088*/ 	.byte	0x02, 0x4a
	.zero		1
	.zero		1


	//----- nvinfo : EIATTR_EXIT_INSTR_OFFSETS
	.align		4
        /*008c*/ 	.byte	0x04, 0x1c
        /*008e*/ 	.short	(.L_615 - .L_614)


	//   ....[0]....
.L_614:
        /*0090*/ 	.word	0x000050f0


	//   ....[1]....
        /*0094*/ 	.word	0x00005220


	//   ....[2]....
        /*0098*/ 	.word	0x00005820


	//   ....[3]....
        /*009c*/ 	.word	0x00005e20


	//----- nvinfo : EIATTR_MAX_THREADS
	.align		4
.L_615:
        /*00a0*/ 	.byte	0x04, 0x05
        /*00a2*/ 	.short	(.L_617 - .L_616)
.L_616:
        /*00a4*/ 	.word	0x00000280
        /*00a8*/ 	.word	0x00000001
        /*00ac*/ 	.word	0x00000001


	//----- nvinfo : EIATTR_CRS_STACK_SIZE
	.align		4
.L_617:
        /*00b0*/ 	.byte	0x04, 0x1e
        /*00b2*/ 	.short	(.L_619 - .L_618)
.L_618:
        /*00b4*/ 	.word	0x00000000


	//----- nvinfo : EIATTR_CBANK_PARAM_SIZE
	.align		4
.L_619:
        /*00b8*/ 	.byte	0x03, 0x19
        /*00ba*/ 	.short	0x00b8


	//----- nvinfo : EIATTR_PARAM_CBANK
	.align		4
        /*00bc*/ 	.byte	0x04, 0x0a
        /*00be*/ 	.short	(.L_621 - .L_620)
	.align		4
.L_620:
        /*00c0*/ 	.word	index@(.nv.constant0._Z35group_norm_nhwc_bwd_one_pass_kernelI11Bf16IOBf16WLi256ELi20ELi640EEv26Group_norm_nhwc_bwd_params)
        /*00c4*/ 	.short	0x0380
        /*00c6*/ 	.short	0x00b8


	//----- nvinfo : EIATTR_SW_WAR
	.align		4
.L_621:
        /*00c8*/ 	.byte	0x04, 0x36
        /*00ca*/ 	.short	(.L_623 - .L_622)
.L_622:
        /*00cc*/ 	.word	0x00000008
.L_623:


//--------------------- .nv.info._Z35group_norm_nhwc_bwd_one_pass_kernelI11Bf16IOBf16WLi512ELi20ELi640EEv26Group_norm_nhwc_bwd_params --------------------------
	.section	.nv.info._Z35group_norm_nhwc_bwd_one_pass_kernelI11Bf16IOBf16WLi512ELi20ELi640EEv26Group_norm_nhwc_bwd_params,"",@"SHT_CUDA_INFO"
	.sectionflags	@""
	.align	4


	//----- nvinfo : EIATTR_CUDA_API_VERSION
	.align		4
        /*0000*/ 	.byte	0x04, 0x37
        /*0002*/ 	.short	(.L_625 - .L_624)
.L_624:
        /*0004*/ 	.word	0x00000082


	//----- nvinfo : EIATTR_KPARAM_INFO
	.align		4
.L_625:
        /*0008*/ 	.byte	0x04, 0x17
        /*000a*/ 	.short	(.L_627 - .L_626)
.L_626:
        /*000c*/ 	.word	0x00000000
        /*0010*/ 	.short	0x0000
        /*0012*/ 	.short	0x0000
        /*0014*/ 	.byte	0x00, 0xf0, 0xe1, 0x02


	//----- nvinfo : EIATTR_SPARSE_MMA_MASK
	.align		4
.L_627:
        /*0018*/ 	.byte	0x03, 0x50
        /*001a*/ 	.short	0x0000


	//----- nvinfo : EIATTR_MAXREG_COUNT
	.align		4
        /*001c*/ 	.byte	0x03, 0x1b
        /*001e*/ 	.short	0x0060


	//----- nvinfo : EIATTR_NUM_BARRIERS
	.align		4
        /*0020*/ 	.byte	0x02, 0x4c
        /*0022*/ 	.byte	0x01
	.zero		1


	//----- nvinfo : EIATTR_MERCURY_ISA_VERSION
	.align		4
        /*0024*/ 	.byte	0x03, 0x5f
        /*0026*/ 	.short	0x0101


	//----- nvinfo : EIATTR_INT_WARP_WIDE_INSTR_OFFSETS
	.align		4
        /*0028*/ 	.byte	0x04, 0x31
        /*002a*/ 	.short	(.L_629 - .L_628)


	//   ....[0]....
.L_628:
        /*002c*/ 	.word	0x00002fb0


	//----- nvinfo : EIATTR_COOP_GROUP_MASK_REGIDS
	.align		4
.L_629:
        /*0030*/ 	.byte	0x04, 0x29
        /*0032*/ 	.short	(.L_631 - .L_630)


	//   ....[0]....
.L_630:
        /*0034*/ 	.word	0xffffffff


	//   ....[1]....
        /*0038*/ 	.word	0xffffffff


	//   ....[2]....
        /*003c*/ 	.word	0xffffffff


	//   ....[3]....
        /*0040*/ 	.word	0xffffffff


	//   ....[4]....
        /*0044*/ 	.word	0xffffffff


	//   ....[5]....
        /*0048*/ 	.word	0xffffffff


	//   ....[6]....
        /*004c*/ 	.word	0xffffffff


	//   ....[7]....
        /*0050*/ 	.word	0xffffffff


	//   ....[8]....
        /*0054*/ 	.word	0xffffffff


	//   ....[9]....
        /*0058*/ 	.word	0xffffffff


	//----- nvinfo : EIATTR_COOP_GROUP_INSTR_OFFSETS
	.align		4
.L_631:
        /*005c*/ 	.byte	0x04, 0x28
        /*005e*/ 	.short	(.L_633 - .L_632)


	//   ....[0]....
.L_632:
        /*0060*/ 	.word	0x00002d10


	//   ....[1]....
        /*0064*/ 	.word	0x00002d50


	//   ....[2]....
        /*0068*/ 	.word	0x00002e00


	//   ....[3]....
        /*006c*/ 	.word	0x00002e20


	//   ....[4]....
        /*0070*/ 	.word	0x00002e90


	//   ....[5]....
        /*0074*/ 	.word	0x00002eb0


	//   ....[6]....
        /*0078*/ 	.word	0x00002ee0


	//   ....[7]....
        /*007c*/ 	.word	0x00002f00


	//   ....[8]....
        /*0080*/ 	.word	0x00002f50


	//   ....[9]....
        /*0084*/ 	.word	0x00002f60


	//----- nvinfo : EIATTR_VRC_CTA_INIT_COUNT
	.align		4
.L_633:
        /*0088*/ 	.byte	0x02, 0x4a
	.zero		1
	.zero		1


	//----- nvinfo : EIATTR_EXIT_INSTR_OFFSETS
	.align		4
        /*008c*/ 	.byte	0x04, 0x1c
        /*008e*/ 	.short	(.L_635 - .L_634)


	//   ....[0]....
.L_634:
        /*0090*/ 	.word	0x00006f90


	//   ....[1]....
        /*0094*/ 	.word	0x000070c0


	//   ....[2]....
        /*0098*/ 	.word	0x000076e0


	//   ....[3]....
        /*009c*/ 	.word	0x00007ce0


	//----- nvinfo : EIATTR_MAX_THREADS
	.align		4
.L_635:
        /*00a0*/ 	.byte	0x04, 0x05
        /*00a2*/ 	.short	(.L_637 - .L_636)
.L_636:
        /*00a4*/ 	.word	0x00000280
        /*00a8*/ 	.word	0x00000001
        /*00ac*/ 	.word	0x00000001


	//----- nvinfo : EIATTR_CRS_STACK_SIZE
	.align		4
.L_637:
        /*00b0*/ 	.byte	0x04, 0x1e
        /*00b2*/ 	.short	(.L_639 - .L_638)
.L_638:
        /*00b4*/ 	.word	0x00000000


	//----- nvinfo : EIATTR_CBANK_PARAM_SIZE
	.align		4
.L_639:
        /*00b8*/ 	.byte	0x03, 0x19
        /*00ba*/ 	.short	0x00b8


	//----- nvinfo : EIATTR_PARAM_CBANK
	.align		4
        /*00bc*/ 	.byte	0x04, 0x0a
        /*00be*/ 	.short	(.L_641 - .L_640)
	.align		4
.L_640:
        /*00c0*/ 	.word	index@(.nv.constant0._Z35group_norm_nhwc_bwd_one_pass_kernelI11Bf16IOBf16WLi512ELi20ELi640EEv26Group_norm_nhwc_bwd_params)
        /*00c4*/ 	.short	0x0380
        /*00c6*/ 	.short	0x00b8


	//----- nvinfo : EIATTR_SW_WAR
	.align		4
.L_641:
        /*00c8*/ 	.byte	0x04, 0x36
        /*00ca*/ 	.short	(.L_643 - .L_642)
.L_642:
        /*00cc*/ 	.word	0x00000008
.L_643:


//--------------------- .nv.info._Z35group_norm_nhwc_bwd_one_pass_kernelI11Bf16IOFp16WLi64ELi20ELi640EEv26Group_norm_nhwc_bwd_params --------------------------
	.section	.nv.info._Z35group_norm_nhwc_bwd_one_pass_kernelI11Bf16IOFp16WLi64ELi20ELi640EEv26Group_norm_nhwc_bwd_params,"",@"SHT_CUDA_INFO"
	.sectionflags	@""
	.align	4


	//----- nvinfo : EIATTR_CUDA_API_VERSION
	.align		4
        /*0000*/ 	.byte	0x04, 0x37
        /*0002*/ 	.short	(.L_645 - .L_644)
.L_644:
        /*0004*/ 	.word	0x00000082


	//----- nvinfo : EIATTR_KPARAM_INFO
	.align		4
.L_645:
        /*0008*/ 	.byte	0x04, 0x17
        /*000a*/ 	.short	(.L_647 - .L_646)
.L_646:
        /*000c*/ 	.word	0x00000000
        /*0010*/ 	.short	0x0000
        /*0012*/ 	.short	0x0000
        /*0014*/ 	.byte	0x00, 0xf0, 0xe1, 0x02


	//----- nvinfo : EIATTR_SPARSE_MMA_MASK
	.align		4
.L_647:
        /*0018*/ 	.byte	0x03, 0x50
        /*001a*/ 	.short	0x0000


	//----- nvinfo : EIATTR_MAXREG_COUNT
	.align		4
        /*001c*/ 	.byte	0x03, 0x1b
        /*001e*/ 	.short	0x0060


	//----- nvinfo : EIATTR_NUM_BARRIERS
	.align		4
        /*0020*/ 	.byte	0x02, 0x4c
        /*0022*/ 	.byte	0x01
	.zero		1


	//----- nvinfo : EIATTR_MERCURY_ISA_VERSION
	.align		4
        /*0024*/ 	.byte	0x03, 0x5f
        /*0026*/ 	.short	0x0101


	//----- nvinfo : EIATTR_INT_WARP_WIDE_INSTR_OFFSETS
	.align		4
        /*0028*/ 	.byte	0x04, 0x31
        /*002a*/ 	.short	(.L_649 - .L_648)


	//   ....[0]....
.L_648:
        /*002c*/ 	.word	0x00002e70


	//   ....[1]....
        /*0030*/ 	.word	0x00002e80


	//   ....[2]....
        /*0034*/ 	.word	0x00002e90


	//   ....[3]....
        /*0038*/ 	.word	0x00002ed0


	//   ....[4]....
        /*003c*/ 	.word	0x00003120


	//   ....[5]....
        /*0040*/ 	.word	0x00003130


	//----- nvinfo : EIATTR_COOP_GROUP_MASK_REGIDS
	.align		4
.L_649:
        /*0044*/ 	.byte	0x04, 0x29
        /*0046*/ 	.short	(.L_651 - .L_650)


	//   ....[0]....
.L_650:
        /*0048*/ 	.word	0xffffffff


	//   ....[1]....
        /*004c*/ 	.word	0xffffffff


	//   ....[2]....
        /*0050*/ 	.word	0xffffffff


	//   ....[3]....
        /*0054*/ 	.word	0xffffffff


	//   ....[4]....
        /*0058*/ 	.word	0xffffffff


	//   ....[5]....
        /*005c*/ 	.word	0xffffffff


	//   ....[6]....
        /*0060*/ 	.word	0xffffffff


	//   ....[7]....
        /*0064*/ 	.word	0xffffffff


	//   ....[8]....
        /*0068*/ 	.word	0xffffffff


	//   ....[9]....
        /*006c*/ 	.word	0xffffffff


	//----- nvinfo : EIATTR_COOP_GROUP_INSTR_OFFSETS
	.align		4
.L_651:
        /*0070*/ 	.byte	0x04, 0x28
        /*0072*/ 	.short	(.L_653 - .L_652)


	//   ....[0]....
.L_652:
        /*0074*/ 	.word	0x00000b40


	//   ....[1]....
        /*0078*/ 	.word	0x00000b70


	//   ....[2]....
        /*007c*/ 	.word	0x00000bb0


	//   ....[3]....
        /*0080*/ 	.word	0x00000bd0


	//   ....[4]....
        /*0084*/ 	.word	0x00000c00


	//   ....[5]....
        /*0088*/ 	.word	0x00000c20


	//   ....[6]....
        /*008c*/ 	.word	0x00000c50


	//   ....[7]....
        /*0090*/ 	.word	0x00000c70


	//   ....[8]....
        /*0094*/ 	.word	0x00000cc0


	//   ....[9]....
        /*0098*/ 	.word	0x00000cd0


	//----- nvinfo : EIATTR_VRC_CTA_INIT_COUNT
	.align		4
.L_653:
        /*009c*/ 	.byte	0x02, 0x4a
	.zero		1
	.zero		1


	//----- nvinfo : EIATTR_EXIT_INSTR_OFFSETS
	.align		4
        /*00a0*/ 	.byte	0x04, 0x1c
        /*00a2*/ 	.short	(.L_655 - .L_654)


	//   ....[0]....
.L_654:
        /*00a4*/ 	.word	0x00003770


	//   ....[1]....
        /*00a8*/ 	.word	0x000038b0


	//   ....[2]....
        /*00ac*/ 	.word	0x00003f10


	//   ....[3]....
        /*00b0*/ 	.word	0x00004540


	//----- nvinfo : EIATTR_MAX_THREADS
	.align		4
.L_655:
        /*00b4*/ 	.byte	0x04, 0x05
        /*00b6*/ 	.short	(.L_657 - .L_656)
.L_656:
        /*00b8*/ 	.word	0x00000280
        /*00bc*/ 	.word	0x00000001
        /*00c0*/ 	.word	0x00000001


	//----- nvinfo : EIATTR_CRS_STACK_SIZE
	.align		4
.L_657:
        /*00c4*/ 	.byte	0x04, 0x1e
        /*00c6*/ 	.short	(.L_659 - .L_658)
.L_658:
        /*00c8*/ 	.word	0x00000000


	//----- nvinfo : EIATTR_CBANK_PARAM_SIZE
	.align		4
.L_659:
        /*00cc*/ 	.byte	0x03, 0x19
        /*00ce*/ 	.short	0x00b8


	//----- nvinfo : EIATTR_PARAM_CBANK
	.align		4
        /*00d0*/ 	.byte	0x04, 0x0a
        /*00d2*/ 	.short	(.L_661 - .L_660)
	.align		4
.L_660:
        /*00d4*/ 	.word	index@(.nv.constant0._Z35group_norm_nhwc_bwd_one_pass_kernelI11Bf16IOFp16WLi64ELi20ELi640EEv26Group_norm_nhwc_bwd_params)
        /*00d8*/ 	.short	0x0380
        /*00da*/ 	.short	0x00b8


	//----- nvinfo : EIATTR_SW_WAR
	.align		4
.L_661:
        /*00dc*/ 	.byte	0x04, 0x36
        /*00de*/ 	.short	(.L_663 - .L_662)
.L_662:
        /*00e0*/ 	.word	0x00000008
.L_663:


//--------------------- .nv.info._Z35group_norm_nhwc_bwd_one_pass_kernelI11Bf16IOFp16WLi128ELi20ELi640EEv26Group_norm_nhwc_bwd_params --------------------------
	.section	.nv.info._Z35group_norm_nhwc_bwd_one_pass_kernelI11Bf16IOFp16WLi128ELi20ELi640EEv26Group_norm_nhwc_bwd_params,"",@"SHT_CUDA_INFO"
	.sectionflags	@""
	.align	4


	//----- nvinfo : EIATTR_CUDA_API_VERSION
	.align		4
        /*0000*/ 	.byte	0x04, 0x37
        /*0002*/ 	.short	(.L_665 - .L_664)
.L_664:
        /*0004*/ 	.word	0x00000082


	//----- nvinfo : EIATTR_KPARAM_INFO
	.align		4
.L_665:
        /*0008*/ 	.byte	0x04, 0x17
        /*000a*/ 	.short	(.L_667 - .L_666)
.L_666:
        /*000c*/ 	.word	0x00000000
        /*0010*/ 	.short	0x0000
        /*0012*/ 	.short	0x0000
        /*0014*/ 	.byte	0x00, 0xf0, 0xe1, 0x02


	//----- nvinfo : EIATTR_SPARSE_MMA_MASK
	.align		4
.L_667:
        /*0018*/ 	.byte	0x03, 0x50
        /*001a*/ 	.short	0x0000


	//----- nvinfo : EIATTR_MAXREG_COUNT
	.align		4
        /*001c*/ 	.byte	0x03, 0x1b
        /*001e*/ 	.short	0x0060


	//----- nvinfo : EIATTR_NUM_BARRIERS
	.align		4
        /*0020*/ 	.byte	0x02, 0x4c
        /*0022*/ 	.byte	0x01
	.zero		1


	//----- nvinfo : EIATTR_MERCURY_ISA_VERSION
	.align		4
        /*0024*/ 	.byte	0x03, 0x5f
        /*0026*/ 	.short	0x0101


	//----- nvinfo : EIATTR_INT_WARP_WIDE_INSTR_OFFSETS
	.align		4
        /*0028*/ 	.byte	0x04, 0x31
        /*002a*/ 	.short	(.L_669 - .L_668)


	//   ....[0]....
.L_668:
        /*002c*/ 	.word	0x00001210


	//----- nvinfo : EIATTR_COOP_GROUP_MASK_REGIDS
	.align		4
.L_669:
        /*0030*/ 	.byte	0x04, 0x29
        /*0032*/ 	.short	(.L_671 - .L_670)


	//   ....[0]....
.L_670:
        /*0034*/ 	.word	0xffffffff


	//   ....[1]....
        /*0038*/ 	.word	0xffffffff


	//   ....[2]....
        /*003c*/ 	.word	0xffffffff


	//   ....[3]....
        /*0040*/ 	.word	0xffffffff


	//   ....[4]....
        /*0044*/ 	.word	0xffffffff


	//   ....[5]....
        /*0048*/ 	.word	0xffffffff


	//   ....[6]....
        /*004c*/ 	.word	0xffffffff


	//   ....[7]....
        /*0050*/ 	.word	0xffffffff


	//   ....[8]....
        /*0054*/ 	.word	0xffffffff


	//   ....[9]....
        /*0058*/ 	.word	0xffffffff


	//----- nvinfo : EIATTR_COOP_GROUP_INSTR_OFFSETS
	.align		4
.L_671:
        /*005c*/ 	.byte	0x04, 0x28
        /*005e*/ 	.short	(.L_673 - .L_672)


	//   ....[0]....
.L_672:
        /*0060*/ 	.word	0x00000fb0


	//   ....[1]....
        /*0064*/ 	.word	0x00000ff0


	//   ....[2]....
        /*0068*/ 	.word	0x00001080


	//   ....[3]....
        /*006c*/ 	.word	0x000010b0


	//   ....[4]....
        /*0070*/ 	.word	0x000010f0


	//   ....[5]....
        /*0074*/ 	.word	0x00001110


	//   ....[6]....
        /*0078*/ 	.word	0x00001140


	//   ....[7]....
        /*007c*/ 	.word	0x00001160


	//   ....[8]....
        /*0080*/ 	.word	0x000011b0


	//   ....[9]....
        /*0084*/ 	.word	0x000011c0


	//----- nvinfo : EIATTR_VRC_CTA_INIT_COUNT
	.align		4
.L_673:
        /*0088*/ 	.byte	0x02, 0x4a
	.zero		1
	.zero		1


	//----- nvinfo : EIATTR_EXIT_INSTR_OFFSETS
	.align		4
        /*008c*/ 	.byte	0x04, 0x1c
        /*008e*/ 	.short	(.L_675 - .L_674)


	//   ....[0]....
.L_674:
        /*0090*/ 	.word	0x00003e50


	//   ....[1]....
        /*0094*/ 	.word	0x00003f80


	//   ....[2]....
        /*0098*/ 	.word	0x00004560


	//   ....[3]....
        /*009c*/ 	.word	0x00004b60


	//----- nvinfo : EIATTR_MAX_THREADS
	.align		4
.L_675:
        /*00a0*/ 	.byte	0x04, 0x05
        /*00a2*/ 	.short	(.L_677 - .L_676)
.L_676:
        /*00a4*/ 	.word	0x00000280
        /*00a8*/ 	.word	0x00000001
        /*00ac*/ 	.word	0x00000001


	//----- nvinfo : EIATTR_CRS_STACK_SIZE
	.align		4
.L_677:
        /*00b0*/ 	.byte	0x04, 0x1e
        /*00b2*/ 	.short	(.L_679 - .L_678)
.L_678:
        /*00b4*/ 	.word	0x00000000


	//----- nvinfo : EIATTR_CBANK_PARAM_SIZE
	.align		4
.L_679:
        /*00b8*/ 	.byte	0x03, 0x19
        /*00ba*/ 	.short	0x00b8


	//----- nvinfo : EIATTR_PARAM_CBANK
	.align		4
        /*00bc*/ 	.byte	0x04, 0x0a
        /*00be*/ 	.short	(.L_681 - .L_680)
	.align		4
.L_680:
        /*00c0*/ 	.word	index@(.nv.constant0._Z35group_norm_nhwc_bwd_one_pass_kernelI11Bf16IOFp16WLi128ELi20ELi640EEv26Group_norm_nhwc_bwd_params)
        /*00c4*/ 	.short	0x0380
        /*00c6*/ 	.short	0x00b8


	//----- nvinfo : EIATTR_SW_WAR
	.align		4
.L_681:
        /*00c8*/ 	.byte	0x04, 0x36
        /*00ca*/ 	.short	(.L_683 - .L_682)
.L_682:
        /*00cc*/ 	.word	0x00000008
.L_683:


//--------------------- .nv.info._Z35group_norm_nhwc_bwd_one_pass_kernelI11Bf16IOFp16WLi256ELi20ELi640EEv26Group_norm_nhwc_bwd_params --------------------------
	.section	.nv.info._Z35group_norm_nhwc_bwd_one_pass_kernelI11Bf16IOFp16WLi256ELi20ELi640EEv26Group_norm_nhwc_bwd_params,"",@"SHT_CUDA_INFO"
	.sectionflags	@""
	.align	4


	//----- nvinfo : EIATTR_CUDA_API_VERSION
	.align		4
        /*0000*/ 	.byte	0x04, 0x37
        /*0002*/ 	.short	(.L_685 - .L_684)
.L_684:
        /*0004*/ 	.word	0x00000082


	//----- nvinfo : EIATTR_KPARAM_INFO
	.align		4
.L_685:
        /*0008*/ 	.byte	0x04, 0x17
        /*000a*/ 	.short	(.L_687 - .L_686)
.L_686:
        /*000c*/ 	.word	0x00000000
        /*0010*/ 	.short	0x0000
        /*0012*/ 	.short	0x0000
        /*0014*/ 	.byte	0x00, 0xf0, 0xe1, 0x02


	//----- nvinfo : EIATTR_SPARSE_MMA_MASK
	.align		4
.L_687:
        /*0018*/ 	.byte	0x03, 0x50
        /*001a*/ 	.short	0x0000


	//----- nvinfo : EIATTR_MAXREG_COUNT
	.align		4
        /*001c*/ 	.byte	0x03, 0x1b
        /*001e*/ 	.short	0x0060


	//----- nvinfo : EIATTR_NUM_BARRIERS
	.align		4
        /*0020*/ 	.byte	0x02, 0x4c
        /*0022*/ 	.byte	0x01
	.zero		1


	//----- nvinfo : EIATTR_MERCURY_ISA_VERSION
	.align		4
        /*0024*/ 	.byte	0x03, 0x5f
        /*0026*/ 	.short	0x0101


	//----- nvinfo : EIATTR_INT_WARP_WIDE_INSTR_OFFSETS
	.align		4
        /*0028*/ 	.byte	0x04, 0x31
        /*002a*/ 	.short	(.L_689 - .L_688)


	//   ....[0]....
.L_688:
        /*002c*/ 	.word	0x00001c70


	//----- nvinfo : EIATTR_COOP_GROUP_MASK_REGIDS
	.align		4
.L_689:
        /*0030*/ 	.byte	0x04, 0x29
        /*0032*/ 	.short	(.L_691 - .L_690)


	//   ....[0]....
.L_690:
        /*0034*/ 	.word	0xffffffff


	//   ....[1]....
        /*0038*/ 	.word	0xffffffff


	//   ....[2]....
        /*003c*/ 	.word	0xffffffff


	//   ....[3]....
        /*0040*/ 	.word	0xffffffff


	//   ....[4]....
        /*0044*/ 	.word	0xffffffff


	//   ....[5]....
        /*0048*/ 	.word	0xffffffff


	//   ....[6]....
        /*004c*/ 	.word	0xffffffff


	//   ....[7]....
        /*0050*/ 	.word	0xffffffff


	//   ....[8]....
        /*0054*/ 	.word	0xffffffff


	//   ....[9]....
        /*0058*/ 	.word	0xffffffff


	//----- nvinfo : EIATTR_COOP_GROUP_INSTR_OFFSETS
	.align		4
.L_691:
        /*005c*/ 	.byte	0x04, 0x28
        /*005e*/ 	.short	(.L_693 - .L_692)


	//   ....[0]....
.L_692:
        /*0060*/ 	.word	0x00001a00


	//   ....[1]....
        /*0064*/ 	.word	0x00001a40


	//   ....[2]....
        /*0068*/ 	.word	0x00001ac0


	//   ....[3]....
        /*006c*/ 	.word	0x00001ae0


	//   ....[4]....
        /*0070*/ 	.word	0x00001b30


	//   ....[5]....
        /*0074*/ 	.word	0x00001b40


	//   ....[6]....
        /*0078*/ 	.word	0x00001b70


	//   ....[7]....
        /*007c*/ 	.word	0x00001ba0


	//   ....[8]....
        /*0080*/ 	.word	0x00001c10


	//   ....[9]....
        /*0084*/ 	.word	0x00001c20


	//----- nvinfo : EIATTR_VRC_CTA_INIT_COUNT
	.align		4
.L_693:
        /*0088*/ 	.byte	0x02, 0x4a
	.zero		1
	.zero		1


	//----- nvinfo : EIATTR_EXIT_INSTR_OFFSETS
	.align		4
        /*008c*/ 	.byte	0x04, 0x1c
        /*008e*/ 	.short	(.L_695 - .L_694)


	//   ....[0]....
.L_694:
        /*0090*/ 	.word	0x000050f0


	//   ....[1]....
        /*0094*/ 	.word	0x00005220


	//   ....[2]....
        /*0098*/ 	.word	0x00005820


	//   ....[3]....
        /*009c*/ 	.word	0x00005e20


	//----- nvinfo : EIATTR_MAX_THREADS
	.align		4
.L_695:
        /*00a0*/ 	.byte	0x04, 0x05
        /*00a2*/ 	.short	(.L_697 - .L_696)
.L_696:
        /*00a4*/ 	.word	0x00000280
        /*00a8*/ 	.word	0x00000001
        /*00ac*/ 	.word	0x00000001


	//----- nvinfo : EIATTR_CRS_STACK_SIZE
	.align		4
.L_697:
        /*00b0*/ 	.byte	0x04, 0x1e
        /*00b2*/ 	.short	(.L_699 - .L_698)
.L_698:
        /*00b4*/ 	.word	0x00000000


	//----- nvinfo : EIATTR_CBANK_PARAM_SIZE
	.align		4
.L_699:
        /*00b8*/ 	.byte	0x03, 0x19
        /*00ba*/ 	.short	0x00b8


	//----- nvinfo : EIATTR_PARAM_CBANK
	.align		4
        /*00bc*/ 	.byte	0x04, 0x0a
        /*00be*/ 	.short	(.L_701 - .L_700)
	.align		4
.L_700:
        /*00c0*/ 	.word	index@(.nv.constant0._Z35group_norm_nhwc_bwd_one_pass_kernelI11Bf16IOFp16WLi256ELi20ELi640EEv26Group_norm_nhwc_bwd_params)
        /*00c4*/ 	.short	0x0380
        /*00c6*/ 	.short	0x00b8


	//----- nvinfo : EIATTR_SW_WAR
	.align		4
.L_701:
        /*00c8*/ 	.byte	0x04, 0x36
        /*00ca*/ 	.short	(.L_703 - .L_702)
.L_702:
        /*00cc*/ 	.word	0x00000008
.L_703:


//--------------------- .nv.info._Z35group_norm_nhwc_bwd_one_pass_kernelI11Bf16IOFp16WLi512ELi20ELi640EEv26Group_norm_nhwc_bwd_params --------------------------
	.section	.nv.info._Z35group_norm_nhwc_bwd_one_pass_kernelI11Bf16IOFp16WLi512ELi20ELi640EEv26Group_norm_nhwc_bwd_params,"",@"SHT_CUDA_INFO"
	.sectionflags	@""
	.align	4


	//----- nvinfo : EIATTR_CUDA_API_VERSION
	.align		4
        /*0000*/ 	.byte	0x04, 0x37
        /*0002*/ 	.short	(.L_705 - .L_704)
.L_704:
        /*0004*/ 	.word	0x00000082


	//----- nvinfo : EIATTR_KPARAM_INFO
	.align		4
.L_705:
        /*0008*/ 	.byte	0x04, 0x17
        /*000a*/ 	.short	(.L_707 - .L_706)
.L_706:
        /*000c*/ 	.word	0x00000000
        /*0010*/ 	.short	0x0000
        /*0012*/ 	.short	0x0000
        /*0014*/ 	.byte	0x00, 0xf0, 0xe1, 0x02


	//----- nvinfo : EIATTR_SPARSE_MMA_MASK
	.align		4
.L_707:
        /*0018*/ 	.byte	0x03, 0x50
        /*001a*/ 	.short	0x0000


	//----- nvinfo : EIATTR_MAXREG_COUNT
	.align		4
        /*001c*/ 	.byte	0x03, 0x1b
        /*001e*/ 	.short	0x0060


	//----- nvinfo : EIATTR_NUM_BARRIERS
	.align		4
        /*0020*/ 	.byte	0x02, 0x4c
        /*0022*/ 	.byte	0x01
	.zero		1


	//----- nvinfo : EIATTR_MERCURY_ISA_VERSION
	.align		4
        /*0024*/ 	.byte	0x03, 0x5f
        /*0026*/ 	.short	0x0101


	//----- nvinfo : EIATTR_INT_WARP_WIDE_INSTR_OFFSETS
	.align		4
        /*0028*/ 	.byte	0x04, 0x31
        /*002a*/ 	.short	(.L_709 - .L_708)


	//   ....[0]....
.L_708:
        /*002c*/ 	.word	0x00002fb0


	//----- nvinfo : EIATTR_COOP_GROUP_MASK_REGIDS
	.align		4
.L_709:
        /*0030*/ 	.byte	0x04, 0x29
        /*0032*/ 	.short	(.L_711 - .L_710)


	//   ....[0]....
.L_710:
        /*0034*/ 	.word	0xffffffff


	//   ....[1]....
        /*0038*/ 	.word	0xffffffff


	//   ....[2]....
        /*003c*/ 	.word	0xffffffff


	//   ....[3]....
        /*0040*/ 	.word	0xffffffff


	//   ....[4]....
        /*0044*/ 	.word	0xffffffff


	//   ....[5]....
        /*0048*/ 	.word	0xffffffff


	//   ....[6]....
        /*004c*/ 	.word	0xffffffff


	//   ....[7]....
        /*0050*/ 	.word	0xffffffff


	//   ....[8]....
        /*0054*/ 	.word	0xffffffff


	//   ....[9]....
        /*0058*/ 	.word	0xffffffff


	//----- nvinfo : EIATTR_COOP_GROUP_INSTR_OFFSETS
	.align		4
.L_711:
        /*005c*/ 	.byte	0x04, 0x28
        /*005e*/ 	.short	(.L_713 - .L_712)


	//   ....[0]....
.L_712:
        /*0060*/ 	.word	0x00002d10


	//   ....[1]....
        /*0064*/ 	.word	0x00002d50


	//   ....[2]....
        /*0068*/ 	.word	0x00002e00


	//   ....[3]....
        /*006c*/ 	.word	0x00002e20


	//   ....[4]....
        /*0070*/ 	.word	0x00002e90


	//   ....[5]....
        /*0074*/ 	.word	0x00002eb0


	//   ....[6]....
        /*0078*/ 	.word	0x00002ee0


	//   ....[7]....
        /*007c*/ 	.word	0x00002f00


	//   ....[8]....
        /*0080*/ 	.word	0x00002f50


	//   ....[9]....
        /*0084*/ 	.word	0x00002f60


	//----- nvinfo : EIATTR_VRC_CTA_INIT_COUNT
	.align		4
.L_713:
        /*0088*/ 	.byte	0x02, 0x4a
	.zero		1
	.zero		1


	//----- nvinfo : EIATTR_EXIT_INSTR_OFFSETS
	.align		4
        /*008c*/ 	.byte	0x04, 0x1c
        /*008e*/ 	.short	(.L_715 - .L_714)


	//   ....[0]....
.L_714:
        /*0090*/ 	.word	0x00006f90


	//   ....[1]....
        /*0094*/ 	.word	0x000070c0


	//   ....[2]....
        /*0098*/ 	.word	0x000076e0


	//   ....[3]....
        /*009c*/ 	.word	0x00007ce0


	//----- nvinfo : EIATTR_MAX_THREADS
	.align		4
.L_715:
        /*00a0*/ 	.byte	0x04, 0x05
        /*00a2*/ 	.short	(.L_717 - .L_716)
.L_716:
        /*00a4*/ 	.word	0x00000280
        /*00a8*/ 	.word	0x00000001
        /*00ac*/ 	.word	0x00000001


	//----- nvinfo : EIATTR_CRS_STACK_SIZE
	.align		4
.L_717:
        /*00b0*/ 	.byte	0x04, 0x1e
        /*00b2*/ 	.short	(.L_719 - .L_718)
.L_718:
        /*00b4*/ 	.word	0x00000000


	//----- nvinfo : EIATTR_CBANK_PARAM_SIZE
	.align		4
.L_719:
        /*00b8*/ 	.byte	0x03, 0x19
        /*00ba*/ 	.short	0x00b8


	//----- nvinfo : EIATTR_PARAM_CBANK
	.align		4
        /*00bc*/ 	.byte	0x04, 0x0a
        /*00be*/ 	.short	(.L_721 - .L_720)
	.align		4
.L_720:
        /*00c0*/ 	.word	index@(.nv.constant0._Z35group_norm_nhwc_bwd_one_pass_kernelI11Bf16IOFp16WLi512ELi20ELi640EEv26Group_norm_nhwc_bwd_params)
        /*00c4*/ 	.short	0x0380
        /*00c6*/ 	.short	0x00b8


	//----- nvinfo : EIATTR_SW_WAR
	.align		4
.L_721:
        /*00c8*/ 	.byte	0x04, 0x36
        /*00ca*/ 	.short	(.L_723 - .L_722)
.L_722:
        /*00cc*/ 	.word	0x00000008
.L_723:


//--------------------- .nv.info._Z35group_norm_nhwc_bwd_one_pass_kernelI11Fp16IOFp32WLi64ELi20ELi640EEv26Group_norm_nhwc_bwd_params --------------------------
	.section	.nv.info._Z35group_norm_nhwc_bwd_one_pass_kernelI11Fp16IOFp32WLi64ELi20ELi640EEv26Group_norm_nhwc_bwd_params,"",@"SHT_CUDA_INFO"
	.sectionflags	@""
	.align	4


	//----- nvinfo : EIATTR_CUDA_API_VERSION
	.align		4
        /*0000*/ 	.byte	0x04, 0x37
        /*0002*/ 	.short	(.L_725 - .L_724)
.L_724:
        /*0004*/ 	.word	0x00000082


	//----- nvinfo : EIATTR_KPARAM_INFO
	.align		4
.L_725:
        /*0008*/ 	.byte	0x04, 0x17
        /*000a*/ 	.short	(.L_727 - .L_726)
.L_726:
        /*000c*/ 	.word	0x00000000
        /*0010*/ 	.short	0x0000
        /*0012*/ 	.short	0x0000
        /*0014*/ 	.byte	0x00, 0xf0, 0xe1, 0x02


	//----- nvinfo : EIATTR_SPARSE_MMA_MASK
	.align		4
.L_727:
        /*0018*/ 	.byte	0x03, 0x50
        /*001a*/ 	.short	0x0000


	//----- nvinfo : EIATTR_MAXREG_COUNT
	.align		4
        /*001c*/ 	.byte	0x03, 0x1b
        /*001e*/ 	.short	0x0060


	//----- nvinfo : EIATTR_NUM_BARRIERS
	.align		4
        /*0020*/ 	.byte	0x02, 0x4c
        /*0022*/ 	.byte	0x01
	.zero		1


	//----- nvinfo : EIATTR_MERCURY_ISA_VERSION
	.align		4
        /*0024*/ 	.byte	0x03, 0x5f
        /*0026*/ 	.short	0x0101


	//----- nvinfo : EIATTR_INT_WARP_WIDE_INSTR_OFFSETS
	.align		4
        /*0028*/ 	.byte	0x04, 0x31
        /*002a*/ 	.short	(.L_729 - .L_728)


	//   ....[0]....
.L_728:
        /*002c*/ 	.word	0x00002dd0


	//   ....[1]....
        /*0030*/ 	.word	0x00002de0


	//   ....[2]....
        /*0034*/ 	.word	0x00002df0


	//   ....[3]....
        /*0038*/ 	.word	0x00002e30


	//   ....[4]....
        /*003c*/ 	.word	0x00003080


	//   ....[5]....
        /*0040*/ 	.word	0x00003090


	//----- nvinfo : EIATTR_COOP_GROUP_MASK_REGIDS
	.align		4
.L_729:
        /*0044*/ 	.byte	0x04, 0x29
        /*0046*/ 	.short	(.L_731 - .L_730)


	//   ....[0]....
.L_730:
        /*0048*/ 	.word	0xffffffff


	//   ....[1]....
        /*004c*/ 	.word	0xffffffff


	//   ....[2]....
        /*0050*/ 	.word	0xffffffff


	//   ....[3]....
        /*0054*/ 	.word	0xffffffff


	//   ....[4]....
        /*0058*/ 	.word	0xffffffff


	//   ....[5]....
        /*005c*/ 	.word	0xffffffff


	//   ....[6]....
        /*0060*/ 	.word	0xffffffff


	//   ....[7]....
        /*0064*/ 	.word	0xffffffff


	//   ....[8]....
        /*0068*/ 	.word	0xffffffff


	//   ....[9]....
        /*006c*/ 	.word	0xffffffff


	//----- nvinfo : EIATTR_COOP_GROUP_INSTR_OFFSETS
	.align		4
.L_731:
        /*0070*/ 	.byte	0x04, 0x28
        /*0072*/ 	.short	(.L_733 - .L_732)


	//   ....[0]....
.L_732:
        /*0074*/ 	.word	0x00000ab0


	//   ....[1]....
        /*0078*/ 	.word	0x00000ae0


	//   ....[2]....
        /*007c*/ 	.word	0x00000b20


	//   ....[3]....
        /*0080*/ 	.word	0x00000b40


	//   ....[4]....
        /*0084*/ 	.word	0x00000b70


	//   ....[5]....
        /*0088*/ 	.word	0x00000b90


	//   ....[6]....
        /*008c*/ 	.word	0x00000bc0


	//   ....[7]....
        /*0090*/ 	.word	0x00000be0


	//   ....[8]....
        /*0094*/ 	.word	0x00000c30


	//   ....[9]....
        /*0098*/ 	.word	0x00000c40


	//----- nvinfo : EIATTR_VRC_CTA_INIT_COUNT
	.align		4
.L_733:
        /*009c*/ 	.byte	0x02, 0x4a
	.zero		1
	.zero		1


	//----- nvinfo : EIATTR_EXIT_INSTR_OFFSETS
	.align		4
        /*00a0*/ 	.byte	0x04, 0x1c
        /*00a2*/ 	.short	(.L_735 - .L_734)


	//   ....[0]....
.L_734:
        /*00a4*/ 	.word	0x000036d0


	//   ....[1]....
        /*00a8*/ 	.word	0x00003810


	//   ....[2]....
        /*00ac*/ 	.word	0x00003e60


	//   ....[3]....
        /*00b0*/ 	.word	0x00004440


	//----- nvinfo : EIATTR_MAX_THREADS
	.align		4
.L_735:
        /*00b4*/ 	.byte	0x04, 0x05
        /*00b6*/ 	.short	(.L_737 - .L_736)
.L_736:
        /*00b8*/ 	.word	0x00000280
        /*00bc*/ 	.word	0x00000001
        /*00c0*/ 	.word	0x00000001


	//----- nvinfo : EIATTR_CRS_STACK_SIZE
	.align		4
.L_737:
        /*00c4*/ 	.byte	0x04, 0x1e
        /*00c6*/ 	.short	(.L_739 - .L_738)
.L_738:
        /*00c8*/ 	.word	0x00000000


	//----- nvinfo : EIATTR_CBANK_PARAM_SIZE
	.align		4
.L_739:
        /*00cc*/ 	.byte	0x03, 0x19
        /*00ce*/ 	.short	0x00b8


	//----- nvinfo : EIATTR_PARAM_CBANK
	.align		4
        /*00d0*/ 	.byte	0x04, 0x0a
        /*00d2*/ 	.short	(.L_741 - .L_740)
	.align		4
.L_740:
        /*00d4*/ 	.word	index@(.nv.constant0._Z35group_norm_nhwc_bwd_one_pass_kernelI11Fp16IOFp32WLi64ELi20ELi640EEv26Group_norm_nhwc_bwd_params)
        /*00d8*/ 	.short	0x0380
        /*00da*/ 	.short	0x00b8


	//----- nvinfo : EIATTR_SW_WAR
	.align		4
.L_741:
        /*00dc*/ 	.byte	0x04, 0x36
        /*00de*/ 	.short	(.L_743 - .L_742)
.L_742:
        /*00e0*/ 	.word	0x00000008
.L_743:


//--------------------- .nv.info._Z35group_norm_nhwc_bwd_one_pass_kernelI11Fp16IOFp32WLi128ELi20ELi640EEv26Group_norm_nhwc_bwd_params --------------------------
	.section	.nv.info._Z35group_norm_nhwc_bwd_one_pass_kernelI11Fp16IOFp32WLi128ELi20ELi640EEv26Group_norm_nhwc_bwd_params,"",@"SHT_CUDA_INFO"
	.sectionflags	@""
	.align	4


	//----- nvinfo : EIATTR_CUDA_API_VERSION
	.align		4
        /*0000*/ 	.byte	0x04, 0x37
        /*0002*/ 	.short	(.L_745 - .L_744)
.L_744:
        /*0004*/ 	.word	0x00000082


	//----- nvinfo : EIATTR_KPARAM_INFO
	.align		4
.L_745:
        /*0008*/ 	.byte	0x04, 0x17
        /*000a*/ 	.short	(.L_747 - .L_746)
.L_746:
        /*000c*/ 	.word	0x00000000
        /*0010*/ 	.short	0x0000
        /*0012*/ 	.short	0x0000
        /*0014*/ 	.byte	0x00, 0xf0, 0xe1, 0x02


	//----- nvinfo : EIATTR_SPARSE_MMA_MASK
	.align		4
.L_747:
        /*0018*/ 	.byte	0x03, 0x50
        /*001a*/ 	.short	0x0000


	//----- nvinfo : EIATTR_MAXREG_COUNT
	.align		4
        /*001c*/ 	.byte	0x03, 0x1b
        /*001e*/ 	.short	0x0060


	//----- nvinfo : EIATTR_NUM_BARRIERS
	.align		4
        /*0020*/ 	.byte	0x02, 0x4c
        /*0022*/ 	.byte	0x01
	.zero		1


	//----- nvinfo : EIATTR_MERCURY_ISA_VERSION
	.align		4
        /*0024*/ 	.byte	0x03, 0x5f
        /*0026*/ 	.short	0x0101


	//----- nvinfo : EIATTR_INT_WARP_WIDE_INSTR_OFFSETS
	.align		4
        /*0028*/ 	.byte	0x04, 0x31
        /*002a*/ 	.short	(.L_749 - .L_748)


	//   ....[0]....
.L_748:
        /*002c*/ 	.word	0x000011d0


	//----- nvinfo : EIATTR_COOP_GROUP_MASK_REGIDS
	.align		4
.L_749:
        /*0030*/ 	.byte	0x04, 0x29
        /*0032*/ 	.short	(.L_751 - .L_750)


	//   ....[0]....
.L_750:
        /*0034*/ 	.word	0xffffffff


	//   ....[1]....
        /*0038*/ 	.word	0xffffffff


	//   ....[2]....
        /*003c*/ 	.word	0xffffffff


	//   ....[3]....
        /*0040*/ 	.word	0xffffffff


	//   ....[4]....
        /*0044*/ 	.word	0xffffffff


	//   ....[5]....
        /*0048*/ 	.word	0xffffffff


	//   ....[6]....
        /*004c*/ 	.word	0xffffffff


	//   ....[7]....
        /*0050*/ 	.word	0xffffffff


	//   ....[8]....
        /*0054*/ 	.word	0xffffffff


	//   ....[9]....
        /*0058*/ 	.word	0xffffffff


	//----- nvinfo : EIATTR_COOP_GROUP_INSTR_OFFSETS
	.align		4
.L_751:
        /*005c*/ 	.byte	0x04, 0x28
        /*005e*/ 	.short	(.L_753 - .L_752)


	//   ....[0]....
.L_752:
        /*0060*/ 	.word	0x00000fa0


	//   ....[1]....
        /*0064*/ 	.word	0x00000fd0


	//   ....[2]....
        /*0068*/ 	.word	0x00001050


	//   ....[3]....
        /*006c*/ 	.word	0x00001060


	//   ....[4]....
        /*0070*/ 	.word	0x00001090


	//   ....[5]....
        /*0074*/ 	.word	0x000010b0


	//   ....[6]....
        /*0078*/ 	.word	0x000010e0


	//   ....[7]....
        /*007c*/ 	.word	0x00001100


	//   ....[8]....
        /*0080*/ 	.word	0x00001170


	//   ....[9]....
        /*0084*/ 	.word	0x00001180


	//----- nvinfo : EIATTR_VRC_CTA_INIT_COUNT
	.align		4
.L_753:
        /*0088*/ 	.byte	0x02, 0x4a
	.zero		1
	.zero		1


	//----- nvinfo : EIATTR_EXIT_INSTR_OFFSETS
	.align		4
        /*008c*/ 	.byte	0x04, 0x1c
        /*008e*/ 	.short	(.L_755 - .L_754)


	//   ....[0]....
.L_754:
        /*0090*/ 	.word	0x00003f10


	//   ....[1]....
        /*0094*/ 	.word	0x00004050


	//   ....[2]....
        /*0098*/ 	.word	0x000046a0


	//   ....[3]....
        /*009c*/ 	.word	0x00004c80


	//----- nvinfo : EIATTR_MAX_THREADS
	.align		4
.L_755:
        /*00a0*/ 	.byte	0x04, 0x05
        /*00a2*/ 	.short	(.L_757 - .L_756)
.L_756:
        /*00a4*/ 	.word	0x00000280
        /*00a8*/ 	.word	0x00000001
        /*00ac*/ 	.word	0x00000001


	//----- nvinfo : EIATTR_CRS_STACK_SIZE
	.align		4
.L_757:
        /*00b0*/ 	.byte	0x04, 0x1e
        /*00b2*/ 	.short	(.L_759 - .L_758)
.L_758:
        /*00b4*/ 	.word	0x00000000


	//----- nvinfo : EIATTR_CBANK_PARAM_SIZE
	.align		4
.L_759:
        /*00b8*/ 	.byte	0x03, 0x19
        /*00ba*/ 	.short	0x00b8


	//----- nvinfo : EIATTR_PARAM_CBANK
	.align		4
        /*00bc*/ 	.byte	0x04, 0x0a
        /*00be*/ 	.short	(.L_761 - .L_760)
	.align		4
.L_760:
        /*00c0*/ 	.word	index@(.nv.constant0._Z35group_norm_nhwc_bwd_one_pass_kernelI11Fp16IOFp32WLi128ELi20ELi640EEv26Group_norm_nhwc_bwd_params)
        /*00c4*/ 	.short	0x0380
        /*00c6*/ 	.short	0x00b8


	//----- nvinfo : EIATTR_SW_WAR
	.align		4
.L_761:
        /*00c8*/ 	.byte	0x04, 0x36
        /*00ca*/ 	.short	(.L_763 - .L_762)
.L_762:
        /*00cc*/ 	.word	0x00000008
.L_763:


//--------------------- .nv.info._Z35group_norm_nhwc_bwd_one_pass_kernelI11Fp16IOFp32WLi256ELi20ELi640EEv26Group_norm_nhwc_bwd_params --------------------------
	.section	.nv.info._Z35group_norm_nhwc_bwd_one_pass_kernelI11Fp16IOFp32WLi256ELi20ELi640EEv26Group_norm_nhwc_bwd_params,"",@"SHT_CUDA_INFO"
	.sectionflags	@""
	.align	4


	//----- nvinfo : EIATTR_CUDA_API_VERSION
	.align		4
        /*0000*/ 	.byte	0x04, 0x37
        /*0002*/ 	.short	(.L_765 - .L_764)
.L_764:
        /*0004*/ 	.word	0x00000082


	//----- nvinfo : EIATTR_KPARAM_INFO
	.align		4
.L_765:
        /*0008*/ 	.byte	0x04, 0x17
        /*000a*/ 	.short	(.L_767 - .L_766)
.L_766:
        /*000c*/ 	.word	0x00000000
        /*0010*/ 	.short	0x0000
        /*0012*/ 	.short	0x0000
        /*0014*/ 	.byte	0x00, 0xf0, 0xe1, 0x02


	//----- nvinfo : EIATTR_SPARSE_MMA_MASK
	.align		4
.L_767:
        /*0018*/ 	.byte	0x03, 0x50
        /*001a*/ 	.short	0x0000


	//----- nvinfo : EIATTR_MAXREG_COUNT
	.align		4
        /*001c*/ 	.byte	0x03, 0x1b
        /*001e*/ 	.short	0x0060


	//----- nvinfo : EIATTR_NUM_BARRIERS
	.align		4
        /*0020*/ 	.byte	0x02, 0x4c
        /*0022*/ 	.byte	0x01
	.zero		1


	//----- nvinfo : EIATTR_MERCURY_ISA_VERSION
	.align		4
        /*0024*/ 	.byte	0x03, 0x5f
        /*0026*/ 	.short	0x0101


	//----- nvinfo : EIATTR_INT_WARP_WIDE_INSTR_OFFSETS
	.align		4
        /*0028*/ 	.byte	0x04, 0x31
        /*002a*/ 	.short	(.L_769 - .L_768)


	//   ....[0]....
.L_768:
        /*002c*/ 	.word	0x00001b60


	//----- nvinfo : EIATTR_COOP_GROUP_MASK_REGIDS
	.align		4
.L_769:
        /*0030*/ 	.byte	0x04, 0x29
        /*0032*/ 	.short	(.L_771 - .L_770)


	//   ....[0]....
.L_770:
        /*0034*/ 	.word	0xffffffff


	//   ....[1]....
        /*0038*/ 	.word	0xffffffff


	//   ....[2]....
        /*003c*/ 	.word	0xffffffff


	//   ....[3]....
        /*0040*/ 	.word	0xffffffff


	//   ....[4]....
        /*0044*/ 	.word	0xffffffff


	//   ....[5]....
        /*0048*/ 	.word	0xffffffff


	//   ....[6]....
        /*004c*/ 	.word	0xffffffff


	//   ....[7]....
        /*0050*/ 	.word	0xffffffff


	//   ....[8]....
        /*0054*/ 	.word	0xffffffff


	//   ....[9]....
        /*0058*/ 	.word	0xffffffff


	//----- nvinfo : EIATTR_COOP_GROUP_INSTR_OFFSETS
	.align		4
.L_771:
        /*005c*/ 	.byte	0x04, 0x28
        /*005e*/ 	.short	(.L_773 - .L_772)


	//   ....[0]....
.L_772:
        /*0060*/ 	.word	0x000018f0


	//   ....[1]....
        /*0064*/ 	.word	0x00001930


	//   ....[2]....
        /*0068*/ 	.word	0x000019b0


	//   ....[3]....
        /*006c*/ 	.word	0x000019d0


	//   ....[4]....
        /*0070*/ 	.word	0x00001a20


	//   ....[5]....
        /*0074*/ 	.word	0x00001a30


	//   ....[6]....
        /*0078*/ 	.word	0x00001a60


	//   ....[7]....
        /*007c*/ 	.word	0x00001a90


	//   ....[8]....
        /*0080*/ 	.word	0x00001b00


	//   ....[9]....
        /*0084*/ 	.word	0x00001b10


	//----- nvinfo : EIATTR_VRC_CTA_INIT_COUNT
	.align		4
.L_773:
        /*0088*/ 	.byte	0x02, 0x4a
	.zero		1
	.zero		1


	//----- nvinfo : EIATTR_EXIT_INSTR_OFFSETS
	.align		4
        /*008c*/ 	.byte	0x04, 0x1c
        /*008e*/ 	.short	(.L_775 - .L_774)


	//   ....[0]....
.L_774:
        /*0090*/ 	.word	0x00004fa0


	//   ....[1]....
        /*0094*/ 	.word	0x000050e0


	//   ....[2]....
        /*0098*/ 	.word	0x00005760


	//   ....[3]....
        /*009c*/ 	.word	0x00005d40


	//----- nvinfo : EIATTR_MAX_THREADS
	.align		4
.L_775:
        /*00a0*/ 	.byte	0x04, 0x05
        /*00a2*/ 	.short	(.L_777 - .L_776)
.L_776:
        /*00a4*/ 	.word	0x00000280
        /*00a8*/ 	.word	0x00000001
        /*00ac*/ 	.word	0x00000001


	//----- nvinfo : EIATTR_CRS_STACK_SIZE
	.align		4
.L_777:
        /*00b0*/ 	.byte	0x04, 0x1e
        /*00b2*/ 	.short	(.L_779 - .L_778)
.L_778:
        /*00b4*/ 	.word	0x00000000


	//----- nvinfo : EIATTR_CBANK_PARAM_SIZE
	.align		4
.L_779:
        /*00b8*/ 	.byte	0x03, 0x19
        /*00ba*/ 	.short	0x00b8


	//----- nvinfo : EIATTR_PARAM_CBANK
	.align		4
        /*00bc*/ 	.byte	0x04, 0x0a
        /*00be*/ 	.short	(.L_781 - .L_780)
	.align		4
.L_780:
        /*00c0*/ 	.word	index@(.nv.constant0._Z35group_norm_nhwc_bwd_one_pass_kernelI11Fp16IOFp32WLi256ELi20ELi640EEv26Group_norm_nhwc_bwd_params)
        /*00c4*/ 	.short	0x0380
        /*00c6*/ 	.short	0x00b8


	//----- nvinfo : EIATTR_SW_WAR
	.align		4
.L_781:
        /*00c8*/ 	.byte	0x04, 0x36
        /*00ca*/ 	.short	(.L_783 - .L_782)
.L_782:
        /*00cc*/ 	.word	0x00000008
.L_783:


//--------------------- .nv.info._Z35group_norm_nhwc_bwd_one_pass_kernelI11Fp16IOFp32WLi512ELi20ELi640EEv26Group_norm_nhwc_bwd_params --------------------------
	.section	.nv.info._Z35group_norm_nhwc_bwd_one_pass_kernelI11Fp16IOFp32WLi512ELi20ELi640EEv26Group_norm_nhwc_bwd_params,"",@"SHT_CUDA_INFO"
	.sectionflags	@""
	.align	4


	//----- nvinfo : EIATTR_CUDA_API_VERSION
	.align		4
        /*0000*/ 	.byte	0x04, 0x37
        /*0002*/ 	.short	(.L_785 - .L_784)
.L_784:
        /*0004*/ 	.word	0x00000082


	//----- nvinfo : EIATTR_KPARAM_INFO
	.align		4
.L_785:
        /*0008*/ 	.byte	0x04, 0x17
        /*000a*/ 	.short	(.L_787 - .L_786)
.L_786:
        /*000c*/ 	.word	0x00000000
        /*0010*/ 	.short	0x0000
        /*0012*/ 	.short	0x0000
        /*0014*/ 	.byte	0x00, 0xf0, 0xe1, 0x02


	//----- nvinfo : EIATTR_SPARSE_MMA_MASK
	.align		4
.L_787:
        /*0018*/ 	.byte	0x03, 0x50
        /*001a*/ 	.short	0x0000


	//----- nvinfo : EIATTR_MAXREG_COUNT
	.align		4
        /*001c*/ 	.byte	0x03, 0x1b
        /*001e*/ 	.short	0x0060


	//----- nvinfo : EIATTR_NUM_BARRIERS
	.align		4
        /*0020*/ 	.byte	0x02, 0x4c
        /*0022*/ 	.byte	0x01
	.zero		1


	//----- nvinfo : EIATTR_MERCURY_ISA_VERSION
	.align		4
        /*0024*/ 	.byte	0x03, 0x5f
        /*0026*/ 	.short	0x0101


	//----- nvinfo : EIATTR_INT_WARP_WIDE_INSTR_OFFSETS
	.align		4
        /*0028*/ 	.byte	0x04, 0x31
        /*002a*/ 	.short	(.L_789 - .L_788)


	//   ....[0]....
.L_788:
        /*002c*/ 	.word	0x00002f60


	//   ....[1]....
        /*0030*/ 	.word	0x000050e0


	//   ....[2]....
        /*0034*/ 	.word	0x000050f0


	//   ....[3]....
        /*0038*/ 	.word	0x00005100


	//   ....[4]....
        /*003c*/ 	.word	0x00005140


	//   ....[5]....
        /*0040*/ 	.word	0x00005390


	//   ....[6]....
        /*0044*/ 	.word	0x000053a0


	//----- nvinfo : EIATTR_COOP_GROUP_MASK_REGIDS
	.align		4
.L_789:
        /*0048*/ 	.byte	0x04, 0x29
        /*004a*/ 	.short	(.L_791 - .L_790)


	//   ....[0]....
.L_790:
        /*004c*/ 	.word	0xffffffff


	//   ....[1]....
        /*0050*/ 	.word	0xffffffff


	//   ....[2]....
        /*0054*/ 	.word	0xffffffff


	//   ....[3]....
        /*0058*/ 	.word	0xffffffff


	//   ....[4]....
        /*005c*/ 	.word	0xffffffff


	//   ....[5]....
        /*0060*/ 	.word	0xffffffff


	//   ....[6]....
        /*0064*/ 	.word	0xffffffff


	//   ....[7]....
        /*0068*/ 	.word	0xffffffff


	//   ....[8]....
        /*006c*/ 	.word	0xffffffff


	//   ....[9]....
        /*0070*/ 	.word	0xffffffff


	//----- nvinfo : EIATTR_COOP_GROUP_INSTR_OFFSETS
	.align		4
.L_791:
        /*0074*/ 	.byte	0x04, 0x28
        /*0076*/ 	.short	(.L_793 - .L_792)


	//   ....[0]....
.L_792:
        /*0078*/ 	.word	0x00002cd0


	//   ....[1]....
        /*007c*/ 	.word	0x00002d10


	//   ....[2]....
        /*0080*/ 	.word	0x00002df0


	//   ....[3]....
        /*0084*/ 	.word	0x00002e00


	//   ....[4]....
        /*0088*/ 	.word	0x00002e30


	//   ....[5]....
        /*008c*/ 	.word	0x00002e50


	//   ....[6]....
        /*0090*/ 	.word	0x00002e80


	//   ....[7]....
        /*0094*/ 	.word	0x00002ea0


	//   ....[8]....
        /*0098*/ 	.word	0x00002ef0


	//   ....[9]....
        /*009c*/ 	.word	0x00002f00


	//----- nvinfo : EIATTR_VRC_CTA_INIT_COUNT
	.align		4
.L_793:
        /*00a0*/ 	.byte	0x02, 0x4a
	.zero		1
	.zero		1


	//----- nvinfo : EIATTR_EXIT_INSTR_OFFSETS
	.align		4
        /*00a4*/ 	.byte	0x04, 0x1c
        /*00a6*/ 	.short	(.L_795 - .L_794)


	//   ....[0]....
.L_794:
        /*00a8*/ 	.word	0x00007240


	//   ....[1]....
        /*00ac*/ 	.word	0x00007370


	//   ....[2]....
        /*00b0*/ 	.word	0x00007950


	//   ....[3]....
        /*00b4*/ 	.word	0x00007f00


	//----- nvinfo : EIATTR_MAX_THREADS
	.align		4
.L_795:
        /*00b8*/ 	.byte	0x04, 0x05
        /*00ba*/ 	.short	(.L_797 - .L_796)
.L_796:
        /*00bc*/ 	.word	0x00000280
        /*00c0*/ 	.word	0x00000001
        /*00c4*/ 	.word	0x00000001


	//----- nvinfo : EIATTR_CRS_STACK_SIZE
	.align		4
.L_797:
        /*00c8*/ 	.byte	0x04, 0x1e
        /*00ca*/ 	.short	(.L_799 - .L_798)
.L_798:
        /*00cc*/ 	.word	0x00000000


	//----- nvinfo : EIATTR_CBANK_PARAM_SIZE
	.align		4
.L_799:
        /*00d0*/ 	.byte	0x03, 0x19
        /*00d2*/ 	.short	0x00b8


	//----- nvinfo : EIATTR_PARAM_CBANK
	.align		4
        /*00d4*/ 	.byte	0x04, 0x0a
        /*00d6*/ 	.short	(.L_801 - .L_800)
	.align		4
.L_800:
        /*00d8*/ 	.word	index@(.nv.constant0._Z35group_norm_nhwc_bwd_one_pass_kernelI11Fp16IOFp32WLi512ELi20ELi640EEv26Group_norm_nhwc_bwd_params)
        /*00dc*/ 	.short	0x0380
        /*00de*/ 	.short	0x00b8


	//----- nvinfo : EIATTR_SW_WAR
	.align		4
.L_801:
        /*00e0*/ 	.byte	0x04, 0x36
        /*00e2*/ 	.short	(.L_803 - .L_802)
.L_802:
        /*00e4*/ 	.word	0x00000008
.L_803:


//--------------------- .nv.info._Z35group_norm_nhwc_bwd_one_pass_kernelI11Fp16IOBf16WLi64ELi20ELi640EEv26Group_norm_nhwc_bwd_params --------------------------
	.section	.nv.info._Z35group_norm_nhwc_bwd_one_pass_kernelI11Fp16IOBf16WLi64ELi20ELi640EEv26Group_norm_nhwc_bwd_params,"",@"SHT_CUDA_INFO"
	.sectionflags	@""
	.align	4


	//----- nvinfo : EIATTR_CUDA_API_VERSION
	.align		4
        /*0000*/ 	.byte	0x04, 0x37
        /*0002*/ 	.short	(.L_805 - .L_804)
.L_804:
        /*0004*/ 	.word	0x00000082


	//----- nvinfo : EIATTR_KPARAM_INFO
	.align		4
.L_805:
        /*0008*/ 	.byte	0x04, 0x17
        /*000a*/ 	.short	(.L_807 - .L_806)
.L_806:
        /*000c*/ 	.word	0x00000000
        /*0010*/ 	.short	0x0000
        /*0012*/ 	.short	0x0000
        /*0014*/ 	.byte	0x00, 0xf0, 0xe1, 0x02


	//----- nvinfo : EIATTR_SPARSE_MMA_MASK
	.align		4
.L_807:
        /*0018*/ 	.byte	0x03, 0x50
        /*001a*/ 	.short	0x0000


	//----- nvinfo : EIATTR_MAXREG_COUNT
	.align		4
        /*001c*/ 	.byte	0x03, 0x1b
        /*001e*/ 	.short	0x0060


	//----- nvinfo : EIATTR_NUM_BARRIERS
	.align		4
        /*0020*/ 	.byte	0x02, 0x4c
        /*0022*/ 	.byte	0x01
	.zero		1


	//----- nvinfo : EIATTR_MERCURY_ISA_VERSION
	.align		4
        /*0024*/ 	.byte	0x03, 0x5f
        /*0026*/ 	.short	0x0101


	//----- nvinfo : EIATTR_INT_WARP_WIDE_INSTR_OFFSETS
	.align		4
        /*0028*/ 	.byte	0x04, 0x31
        /*002a*/ 	.short	(.L_809 - .L_808)


	//   ....[0]....
.L_808:
        /*002c*/ 	.word	0x00002e60


	//   ....[1]....
        /*0030*/ 	.word	0x00002e70


	//   ....[2]....
        /*0034*/ 	.word	0x00002e80


	//   ....[3]....
        /*0038*/ 	.word	0x00002ec0


	//   ....[4]....
        /*003c*/ 	.word	0x00003110


	//   ....[5]....
        /*0040*/ 	.word	0x00003120


	//----- nvinfo : EIATTR_COOP_GROUP_MASK_REGIDS
	.align		4
.L_809:
        /*0044*/ 	.byte	0x04, 0x29
        /*0046*/ 	.short	(.L_811 - .L_810)


	//   ....[0]....
.L_810:
        /*0048*/ 	.word	0xffffffff


	//   ....[1]....
        /*004c*/ 	.word	0xffffffff


	//   ....[2]....
        /*0050*/ 	.word	0xffffffff


	//   ....[3]....
        /*0054*/ 	.word	0xffffffff


	//   ....[4]....
        /*0058*/ 	.word	0xffffffff


	//   ....[5]....
        /*005c*/ 	.word	0xffffffff


	//   ....[6]....
        /*0060*/ 	.word	0xffffffff


	//   ....[7]....
        /*0064*/ 	.word	0xffffffff


	//   ....[8]....
        /*0068*/ 	.word	0xffffffff


	//   ....[9]....
        /*006c*/ 	.word	0xffffffff


	//----- nvinfo : EIATTR_COOP_GROUP_INSTR_OFFSETS
	.align		4
.L_811:
        /*0070*/ 	.byte	0x04, 0x28
        /*0072*/ 	.short	(.L_813 - .L_812)


	//   ....[0]....
.L_812:
        /*0074*/ 	.word	0x00000b30


	//   ....[1]....
        /*0078*/ 	.word	0x00000b60


	//   ....[2]....
        /*007c*/ 	.word	0x00000ba0


	//   ....[3]....
        /*0080*/ 	.word	0x00000bc0


	//   ....[4]....
        /*0084*/ 	.word	0x00000bf0


	//   ....[5]....
        /*0088*/ 	.word	0x00000c10


	//   ....[6]....
        /*008c*/ 	.word	0x00000c40


	//   ....[7]....
        /*0090*/ 	.word	0x00000c60


	//   ....[8]....
        /*0094*/ 	.word	0x00000cb0


	//   ....[9]....
        /*0098*/ 	.word	0x00000cc0


	//----- nvinfo : EIATTR_VRC_CTA_INIT_COUNT
	.align		4
.L_813:
        /*009c*/ 	.byte	0x02, 0x4a
	.zero		1
	.zero		1


	//----- nvinfo : EIATTR_EXIT_INSTR_OFFSETS
	.align		4
        /*00a0*/ 	.byte	0x04, 0x1c
        /*00a2*/ 	.short	(.L_815 - .L_814)


	//   ....[0]....
.L_814:
        /*00a4*/ 	.word	0x00003760


	//   ....[1]....
        /*00a8*/ 	.word	0x000038a0


	//   ....[2]....
        /*00ac*/ 	.word	0x00003f00


	//   ....[3]....
        /*00b0*/ 	.word	0x00004530


	//----- nvinfo : EIATTR_MAX_THREADS
	.align		4
.L_815:
        /*00b4*/ 	.byte	0x04, 0x05
        /*00b6*/ 	.short	(.L_817 - .L_816)
.L_816:
        /*00b8*/ 	.word	0x00000280
        /*00bc*/ 	.word	0x00000001
        /*00c0*/ 	.word	0x00000001


	//----- nvinfo : EIATTR_CRS_STACK_SIZE
	.align		4
.L_817:
        /*00c4*/ 	.byte	0x04, 0x1e
        /*00c6*/ 	.short	(.L_819 - .L_818)
.L_818:
        /*00c8*/ 	.word	0x00000000


	//----- nvinfo : EIATTR_CBANK_PARAM_SIZE
	.align		4
.L_819:
        /*00cc*/ 	.byte	0x03, 0x19
        /*00ce*/ 	.short	0x00b8


	//----- nvinfo : EIATTR_PARAM_CBANK
	.align		4
        /*00d0*/ 	.byte	0x04, 0x0a
        /*00d2*/ 	.short	(.L_821 - .L_820)
	.align		4
.L_820:
        /*00d4*/ 	.word	index@(.nv.constant0._Z35group_norm_nhwc_bwd_one_pass_kernelI11Fp16IOBf16WLi64ELi20ELi640EEv26Group_norm_nhwc_bwd_params)
        /*00d8*/ 	.short	0x0380
        /*00da*/ 	.short	0x00b8


	//----- nvinfo : EIATTR_SW_WAR
	.align		4
.L_821:
        /*00dc*/ 	.byte	0x04, 0x36
        /*00de*/ 	.short	(.L_823 - .L_822)
.L_822:
        /*00e0*/ 	.word	0x00000008
.L_823:


//--------------------- .nv.info._Z35group_norm_nhwc_bwd_one_pass_kernelI11Fp16IOBf16WLi128ELi20ELi640EEv26Group_norm_nhwc_bwd_params --------------------------
	.section	.nv.info._Z35group_norm_nhwc_bwd_one_pass_kernelI11Fp16IOBf16WLi128ELi20ELi640EEv26Group_norm_nhwc_bwd_params,"",@"SHT_CUDA_INFO"
	.sectionflags	@""
	.align	4


	//----- nvinfo : EIATTR_CUDA_API_VERSION
	.align		4
        /*0000*/ 	.byte	0x04, 0x37
        /*0002*/ 	.short	(.L_825 - .L_824)
.L_824:
        /*0004*/ 	.word	0x00000082


	//----- nvinfo : EIATTR_KPARAM_INFO
	.align		4
.L_825:
        /*0008*/ 	.byte	0x04, 0x17
        /*000a*/ 	.short	(.L_827 - .L_826)
.L_826:
        /*000c*/ 	.word	0x00000000
        /*0010*/ 	.short	0x0000
        /*0012*/ 	.short	0x0000
        /*0014*/ 	.byte	0x00, 0xf0, 0xe1, 0x02


	//----- nvinfo : EIATTR_SPARSE_MMA_MASK
	.align		4
.L_827:
        /*0018*/ 	.byte	0x03, 0x50
        /*001a*/ 	.short	0x0000


	//----- nvinfo : EIATTR_MAXREG_COUNT
	.align		4
        /*001c*/ 	.byte	0x03, 0x1b
        /*001e*/ 	.short	0x0060


	//----- nvinfo : EIATTR_NUM_BARRIERS
	.align		4
        /*0020*/ 	.byte	0x02, 0x4c
        /*0022*/ 	.byte	0x01
	.zero		1


	//----- nvinfo : EIATTR_MERCURY_ISA_VERSION
	.align		4
        /*0024*/ 	.byte	0x03, 0x5f
        /*0026*/ 	.short	0x0101


	//----- nvinfo : EIATTR_INT_WARP_WIDE_INSTR_OFFSETS
	.align		4
        /*0028*/ 	.byte	0x04, 0x31
        /*002a*/ 	.short	(.L_829 - .L_828)


	//   ....[0]....
.L_828:
        /*002c*/ 	.word	0x00001240


	//----- nvinfo : EIATTR_COOP_GROUP_MASK_REGIDS
	.align		4
.L_829:
        /*0030*/ 	.byte	0x04, 0x29
        /*0032*/ 	.short	(.L_831 - .L_830)


	//   ....[0]....
.L_830:
        /*0034*/ 	.word	0xffffffff


	//   ....[1]....
        /*0038*/ 	.word	0xffffffff


	//   ....[2]....
        /*003c*/ 	.word	0xffffffff


	//   ....[3]....
        /*0040*/ 	.word	0xffffffff


	//   ....[4]....
        /*0044*/ 	.word	0xffffffff


	//   ....[5]....
        /*0048*/ 	.word	0xffffffff


	//   ....[6]....
        /*004c*/ 	.word	0xffffffff


	//   ....[7]....
        /*0050*/ 	.word	0xffffffff


	//   ....[8]....
        /*0054*/ 	.word	0xffffffff


	//   ....[9]....
        /*0058*/ 	.word	0xffffffff


	//----- nvinfo : EIATTR_COOP_GROUP_INSTR_OFFSETS
	.align		4
.L_831:
        /*005c*/ 	.byte	0x04, 0x28
        /*005e*/ 	.short	(.L_833 - .L_832)


	//   ....[0]....
.L_832:
        /*0060*/ 	.word	0x00001000


	//   ....[1]....
        /*0064*/ 	.word	0x00001040


	//   ....[2]....
        /*0068*/ 	.word	0x000010c0


	//   ....[3]....
        /*006c*/ 	.word	0x000010d0


	//   ....[4]....
        /*0070*/ 	.word	0x00001100


	//   ....[5]....
        /*0074*/ 	.word	0x00001120


	//   ....[6]....
        /*0078*/ 	.word	0x00001150


	//   ....[7]....
        /*007c*/ 	.word	0x00001170


	//   ....[8]....
        /*0080*/ 	.word	0x000011e0


	//   ....[9]....
        /*0084*/ 	.word	0x000011f0


	//----- nvinfo : EIATTR_VRC_CTA_INIT_COUNT
	.align		4
.L_833:
        /*0088*/ 	.byte	0x02, 0x4a
	.zero		1
	.zero		1


	//----- nvinfo : EIATTR_EXIT_INSTR_OFFSETS
	.align		4
        /*008c*/ 	.byte	0x04, 0x1c
        /*008e*/ 	.short	(.L_835 - .L_834)


	//   ....[0]....
.L_834:
        /*0090*/ 	.word	0x00003f60


	//   ....[1]....
        /*0094*/ 	.word	0x000040a0


	//   ....[2]....
        /*0098*/ 	.word	0x00004730


	//   ....[3]....
        /*009c*/ 	.word	0x00004d60


	//----- nvinfo : EIATTR_MAX_THREADS
	.align		4
.L_835:
        /*00a0*/ 	.byte	0x04, 0x05
        /*00a2*/ 	.short	(.L_837 - .L_836)
.L_836:
        /*00a4*/ 	.word	0x00000280
        /*00a8*/ 	.word	0x00000001
        /*00ac*/ 	.word	0x00000001


	//----- nvinfo : EIATTR_CRS_STACK_SIZE
	.align		4
.L_837:
        /*00b0*/ 	.byte	0x04, 0x1e
        /*00b2*/ 	.short	(.L_839 - .L_838)
.L_838:
        /*00b4*/ 	.word	0x00000000


	//----- nvinfo : EIATTR_CBANK_PARAM_SIZE
	.align		4
.L_839:
        /*00b8*/ 	.byte	0x03, 0x19
        /*00ba*/ 	.short	0x00b8


	//----- nvinfo : EIATTR_PARAM_CBANK
	.align		4
        /*00bc*/ 	.byte	0x04, 0x0a
        /*00be*/ 	.short	(.L_841 - .L_840)
	.align		4
.L_840:
        /*00c0*/ 	.word	index@(.nv.constant0._Z35group_norm_nhwc_bwd_one_pass_kernelI11Fp16IOBf16WLi128ELi20ELi640EEv26Group_norm_nhwc_bwd_params)
        /*00c4*/ 	.short	0x0380
        /*00c6*/ 	.short	0x00b8


	//----- nvinfo : EIATTR_SW_WAR
	.align		4
.L_841:
        /*00c8*/ 	.byte	0x04, 0x36
        /*00ca*/ 	.short	(.L_843 - .L_842)
.L_842:
        /*00cc*/ 	.word	0x00000008
.L_843:


//--------------------- .nv.info._Z35group_norm_nhwc_bwd_one_pass_kernelI11Fp16IOBf16WLi256ELi20ELi640EEv26Group_norm_nhwc_bwd_params --------------------------
	.section	.nv.info._Z35group_norm_nhwc_bwd_one_pass_kernelI11Fp16IOBf16WLi256ELi20ELi640EEv26Group_norm_nhwc_bwd_params,"",@"SHT_CUDA_INFO"
	.sectionflags	@""
	.align	4


	//----- nvinfo : EIATTR_CUDA_API_VERSION
	.align		4
        /*0000*/ 	.byte	0x04, 0x37
        /*0002*/ 	.short	(.L_845 - .L_844)
.L_844:
        /*0004*/ 	.word	0x00000082


	//----- nvinfo : EIATTR_KPARAM_INFO
	.align		4
.L_845:
        /*0008*/ 	.byte	0x04, 0x17
        /*000a*/ 	.short	(.L_847 - .L_846)
.L_846:
        /*000c*/ 	.word	0x00000000
        /*0010*/ 	.short	0x0000
        /*0012*/ 	.short	0x0000
        /*0014*/ 	.byte	0x00, 0xf0, 0xe1, 0x02


	//----- nvinfo : EIATTR_SPARSE_MMA_MASK
	.align		4
.L_847:
        /*0018*/ 	.byte	0x03, 0x50
        /*001a*/ 	.short	0x0000


	//----- nvinfo : EIATTR_MAXREG_COUNT
	.align		4
        /*001c*/ 	.byte	0x03, 0x1b
        /*001e*/ 	.short	0x0060


	//----- nvinfo : EIATTR_NUM_BARRIERS
	.align		4
        /*0020*/ 	.byte	0x02, 0x4c
        /*0022*/ 	.byte	0x01
	.zero		1


	//----- nvinfo : EIATTR_MERCURY_ISA_VERSION
	.align		4
        /*0024*/ 	.byte	0x03, 0x5f
        /*0026*/ 	.short	0x0101


	//----- nvinfo : EIATTR_INT_WARP_WIDE_INSTR_OFFSETS
	.align		4
        /*0028*/ 	.byte	0x04, 0x31
        /*002a*/ 	.short	(.L_849 - .L_848)


	//   ....[0]....
.L_848:
        /*002c*/ 	.word	0x00001bc0


	//----- nvinfo : EIATTR_COOP_GROUP_MASK_REGIDS
	.align		4
.L_849:
        /*0030*/ 	.byte	0x04, 0x29
        /*0032*/ 	.short	(.L_851 - .L_850)


	//   ....[0]....
.L_850:
        /*0034*/ 	.word	0xffffffff


	//   ....[1]....
        /*0038*/ 	.word	0xffffffff


	//   ....[2]....
        /*003c*/ 	.word	0xffffffff


	//   ....[3]....
        /*0040*/ 	.word	0xffffffff


	//   ....[4]....
        /*0044*/ 	.word	0xffffffff


	//   ....[5]....
        /*0048*/ 	.word	0xffffffff


	//   ....[6]....
        /*004c*/ 	.word	0xffffffff


	//   ....[7]....
        /*0050*/ 	.word	0xffffffff


	//   ....[8]....
        /*0054*/ 	.word	0xffffffff


	//   ....[9]....
        /*0058*/ 	.word	0xffffffff


	//----- nvinfo : EIATTR_COOP_GROUP_INSTR_OFFSETS
	.align		4
.L_851:
        /*005c*/ 	.byte	0x04, 0x28
        /*005e*/ 	.short	(.L_853 - .L_852)


	//   ....[0]....
.L_852:
        /*0060*/ 	.word	0x00001950


	//   ....[1]....
        /*0064*/ 	.word	0x00001990


	//   ....[2]....
        /*0068*/ 	.word	0x00001a10


	//   ....[3]....
        /*006c*/ 	.word	0x00001a30


	//   ....[4]....
        /*0070*/ 	.word	0x00001a80


	//   ....[5]....
        /*0074*/ 	.word	0x00001a90


	//   ....[6]....
        /*0078*/ 	.word	0x00001ac0


	//   ....[7]....
        /*007c*/ 	.word	0x00001af0


	//   ....[8]....
        /*0080*/ 	.word	0x00001b60


	//   ....[9]....
        /*0084*/ 	.word	0x00001b70


	//----- nvinfo : EIATTR_VRC_CTA_INIT_COUNT
	.align		4
.L_853:
        /*0088*/ 	.byte	0x02, 0x4a
	.zero		1
	.zero		1


	//----- nvinfo : EIATTR_EXIT_INSTR_OFFSETS
	.align		4
        /*008c*/ 	.byte	0x04, 0x1c
        /*008e*/ 	.short	(.L_855 - .L_854)


	//   ....[0]....
.L_854:
        /*0090*/ 	.word	0x00005000


	//   ....[1]....
        /*0094*/ 	.word	0x00005140


	//   ....[2]....
        /*0098*/ 	.word	0x000057e0


	//   ....[3]....
        /*009c*/ 	.word	0x00005e10


	//----- nvinfo : EIATTR_MAX_THREADS
	.align		4
.L_855:
        /*00a0*/ 	.byte	0x04, 0x05
        /*00a2*/ 	.short	(.L_857 - .L_856)
.L_856:
        /*00a4*/ 	.word	0x00000280
        /*00a8*/ 	.word	0x00000001
        /*00ac*/ 	.word	0x00000001


	//----- nvinfo : EIATTR_CRS_STACK_SIZE
	.align		4
.L_857:
        /*00b0*/ 	.byte	0x04, 0x1e
        /*00b2*/ 	.short	(.L_859 - .L_858)
.L_858:
        /*00b4*/ 	.word	0x00000000


	//----- nvinfo : EIATTR_CBANK_PARAM_SIZE
	.align		4
.L_859:
        /*00b8*/ 	.byte	0x03, 0x19
        /*00ba*/ 	.short	0x00b8


	//----- nvinfo : EIATTR_PARAM_CBANK
	.align		4
        /*00bc*/ 	.byte	0x04, 0x0a
        /*00be*/ 	.short	(.L_861 - .L_860)
	.align		4
.L_860:
        /*00c0*/ 	.word	index@(.nv.constant0._Z35group_norm_nhwc_bwd_one_pass_kernelI11Fp16IOBf16WLi256ELi20ELi640EEv26Group_norm_nhwc_bwd_params)
        /*00c4*/ 	.short	0x0380
        /*00c6*/ 	.short	0x00b8


	//----- nvinfo : EIATTR_SW_WAR
	.align		4
.L_861:
        /*00c8*/ 	.byte	0x04, 0x36
        /*00ca*/ 	.short	(.L_863 - .L_862)
.L_862:
        /*00cc*/ 	.word	0x00000008
.L_863:


//--------------------- .nv.info._Z35group_norm_nhwc_bwd_one_pass_kernelI11Fp16IOBf16WLi512ELi20ELi640EEv26Group_norm_nhwc_bwd_params --------------------------
	.section	.nv.info._Z35group_norm_nhwc_bwd_one_pass_kernelI11Fp16IOBf16WLi512ELi20ELi640EEv26Group_norm_nhwc_bwd_params,"",@"SHT_CUDA_INFO"
	.sectionflags	@""
	.align	4


	//----- nvinfo : EIATTR_CUDA_API_VERSION
	.align		4
        /*0000*/ 	.byte	0x04, 0x37
        /*0002*/ 	.short	(.L_865 - .L_864)
.L_864:
        /*0004*/ 	.word	0x00000082


	//----- nvinfo : EIATTR_KPARAM_INFO
	.align		4
.L_865:
        /*0008*/ 	.byte	0x04, 0x17
        /*000a*/ 	.short	(.L_867 - .L_866)
.L_866:
        /*000c*/ 	.word	0x00000000
        /*0010*/ 	.short	0x0000
        /*0012*/ 	.short	0x0000
        /*0014*/ 	.byte	0x00, 0xf0, 0xe1, 0x02


	//----- nvinfo : EIATTR_SPARSE_MMA_MASK
	.align		4
.L_867:
        /*0018*/ 	.byte	0x03, 0x50
        /*001a*/ 	.short	0x0000


	//----- nvinfo : EIATTR_MAXREG_COUNT
	.align		4
        /*001c*/ 	.byte	0x03, 0x1b
        /*001e*/ 	.short	0x0060


	//----- nvinfo : EIATTR_NUM_BARRIERS
	.align		4
        /*0020*/ 	.byte	0x02, 0x4c
        /*0022*/ 	.byte	0x01
	.zero		1


	//----- nvinfo : EIATTR_MERCURY_ISA_VERSION
	.align		4
        /*0024*/ 	.byte	0x03, 0x5f
        /*0026*/ 	.short	0x0101


	//----- nvinfo : EIATTR_INT_WARP_WIDE_INSTR_OFFSETS
	.align		4
        /*0028*/ 	.byte	0x04, 0x31
        /*002a*/ 	.short	(.L_869 - .L_868)


	//   ....[0]....
.L_868:
        /*002c*/ 	.word	0x00002fb0


	//   ....[1]....
        /*0030*/ 	.word	0x00005130


	//   ....[2]....
        /*0034*/ 	.word	0x00005140


	//   ....[3]....
        /*0038*/ 	.word	0x00005150


	//   ....[4]....
        /*003c*/ 	.word	0x00005190


	//   ....[5]....
        /*0040*/ 	.word	0x000053e0


	//   ....[6]....
        /*0044*/ 	.word	0x000053f0


	//----- nvinfo : EIATTR_COOP_GROUP_MASK_REGIDS
	.align		4
.L_869:
        /*0048*/ 	.byte	0x04, 0x29
        /*004a*/ 	.short	(.L_871 - .L_870)


	//   ....[0]....
.L_870:
        /*004c*/ 	.word	0xffffffff


	//   ....[1]....
        /*0050*/ 	.word	0xffffffff


	//   ....[2]....
        /*0054*/ 	.word	0xffffffff


	//   ....[3]....
        /*0058*/ 	.word	0xffffffff


	//   ....[4]....
        /*005c*/ 	.word	0xffffffff


	//   ....[5]....
        /*0060*/ 	.word	0xffffffff


	//   ....[6]....
        /*0064*/ 	.word	0xffffffff


	//   ....[7]....
        /*0068*/ 	.word	0xffffffff


	//   ....[8]....
        /*006c*/ 	.word	0xffffffff


	//   ....[9]....
        /*0070*/ 	.word	0xffffffff


	//----- nvinfo : EIATTR_COOP_GROUP_INSTR_OFFSETS
	.align		4
.L_871:
        /*0074*/ 	.byte	0x04, 0x28
        /*0076*/ 	.short	(.L_873 - .L_872)


	//   ....[0]....
.L_872:
        /*0078*/ 	.word	0x00002d30


	//   ....[1]....
        /*007c*/ 	.word	0x00002d60


	//   ....[2]....
        /*0080*/ 	.word	0x00002e40


	//   ....[3]....
        /*0084*/ 	.word	0x00002e50


	//   ....[4]....
        /*0088*/ 	.word	0x00002e80


	//   ....[5]....
        /*008c*/ 	.word	0x00002ea0


	//   ....[6]....
        /*0090*/ 	.word	0x00002ed0


	//   ....[7]....
        /*0094*/ 	.word	0x00002ef0


	//   ....[8]....
        /*0098*/ 	.word	0x00002f40


	//   ....[9]....
        /*009c*/ 	.word	0x00002f50


	//----- nvinfo : EIATTR_VRC_CTA_INIT_COUNT
	.align		4
.L_873:
        /*00a0*/ 	.byte	0x02, 0x4a
	.zero		1
	.zero		1


	//----- nvinfo : EIATTR_EXIT_INSTR_OFFSETS
	.align		4
        /*00a4*/ 	.byte	0x04, 0x1c
        /*00a6*/ 	.short	(.L_875 - .L_874)


	//   ....[0]....
.L_874:
        /*00a8*/ 	.word	0x00007290


	//   ....[1]....
        /*00ac*/ 	.word	0x000073c0


	//   ....[2]....
        /*00b0*/ 	.word	0x000079c0


	//   ....[3]....
        /*00b4*/ 	.word	0x00007fc0


	//----- nvinfo : EIATTR_MAX_THREADS
	.align		4
.L_875:
        /*00b8*/ 	.byte	0x04, 0x05
        /*00ba*/ 	.short	(.L_877 - .L_876)
.L_876:
        /*00bc*/ 	.word	0x00000280
        /*00c0*/ 	.word	0x00000001
        /*00c4*/ 	.word	0x00000001


	//----- nvinfo : EIATTR_CRS_STACK_SIZE
	.align		4
.L_877:
        /*00c8*/ 	.byte	0x04, 0x1e
        /*00ca*/ 	.short	(.L_879 - .L_878)
.L_878:
        /*00cc*/ 	.word	0x00000000


	//----- nvinfo : EIATTR_CBANK_PARAM_SIZE
	.align		4
.L_879:
        /*00d0*/ 	.byte	0x03, 0x19
        /*00d2*/ 	.short	0x00b8


	//----- nvinfo : EIATTR_PARAM_CBANK
	.align		4
        /*00d4*/ 	.byte	0x04, 0x0a
        /*00d6*/ 	.short	(.L_881 - .L_880)
	.align		4
.L_880:
        /*00d8*/ 	.word	index@(.nv.constant0._Z35group_norm_nhwc_bwd_one_pass_kernelI11Fp16IOBf16WLi512ELi20ELi640EEv26Group_norm_nhwc_bwd_params)
        /*00dc*/ 	.short	0x0380
        /*00de*/ 	.short	0x00b8


	//----- nvinfo : EIATTR_SW_WAR
	.align		4
.L_881:
        /*00e0*/ 	.byte	0x04, 0x36
        /*00e2*/ 	.short	(.L_883 - .L_882)
.L_882:
        /*00e4*/ 	.word	0x00000008
.L_883:


//--------------------- .nv.info._Z35group_norm_nhwc_bwd_one_pass_kernelI11Fp16IOFp16WLi64ELi20ELi640EEv26Group_norm_nhwc_bwd_params --------------------------
	.section	.nv.info._Z35group_norm_nhwc_bwd_one_pass_kernelI11Fp16IOFp16WLi64ELi20ELi640EEv26Group_norm_nhwc_bwd_params,"",@"SHT_CUDA_INFO"
	.sectionflags	@""
	.align	4


	//----- nvinfo : EIATTR_CUDA_API_VERSION
	.align		4
        /*0000*/ 	.byte	0x04, 0x37
        /*0002*/ 	.short	(.L_885 - .L_884)
.L_884:
        /*0004*/ 	.word	0x00000082


	//----- nvinfo : EIATTR_KPARAM_INFO
	.align		4
.L_885:
        /*0008*/ 	.byte	0x04, 0x17
        /*000a*/ 	.short	(.L_887 - .L_886)
.L_886:
        /*000c*/ 	.word	0x00000000
        /*0010*/ 	.short	0x0000
        /*0012*/ 	.short	0x0000
        /*0014*/ 	.byte	0x00, 0xf0, 0xe1, 0x02


	//----- nvinfo : EIATTR_SPARSE_MMA_MASK
	.align		4
.L_887:
        /*0018*/ 	.byte	0x03, 0x50
        /*001a*/ 	.short	0x0000


	//----- nvinfo : EIATTR_MAXREG_COUNT
	.align		4
        /*001c*/ 	.byte	0x03, 0x1b
        /*001e*/ 	.short	0x0060


	//----- nvinfo : EIATTR_NUM_BARRIERS
	.align		4
        /*0020*/ 	.byte	0x02, 0x4c
        /*0022*/ 	.byte	0x01
	.zero		1


	//----- nvinfo : EIATTR_MERCURY_ISA_VERSION
	.align		4
        /*0024*/ 	.byte	0x03, 0x5f
        /*0026*/ 	.short	0x0101


	//----- nvinfo : EIATTR_INT_WARP_WIDE_INSTR_OFFSETS
	.align		4
        /*0028*/ 	.byte	0x04, 0x31
        /*002a*/ 	.short	(.L_889 - .L_888)


	//   ....[0]....
.L_888:
        /*002c*/ 	.word	0x00002e60


	//   ....[1]....
        /*0030*/ 	.word	0x00002e70


	//   ....[2]....
        /*0034*/ 	.word	0x00002e80


	//   ....[3]....
        /*0038*/ 	.word	0x00002ec0


	//   ....[4]....
        /*003c*/ 	.word	0x00003110


	//   ....[5]....
        /*0040*/ 	.word	0x00003120


	//----- nvinfo : EIATTR_COOP_GROUP_MASK_REGIDS
	.align		4
.L_889:
        /*0044*/ 	.byte	0x04, 0x29
        /*0046*/ 	.short	(.L_891 - .L_890)


	//   ....[0]....
.L_890:
        /*0048*/ 	.word	0xffffffff


	//   ....[1]....
        /*004c*/ 	.word	0xffffffff


	//   ....[2]....
        /*0050*/ 	.word	0xffffffff


	//   ....[3]....
        /*0054*/ 	.word	0xffffffff


	//   ....[4]....
        /*0058*/ 	.word	0xffffffff


	//   ....[5]....
        /*005c*/ 	.word	0xffffffff


	//   ....[6]....
        /*0060*/ 	.word	0xffffffff


	//   ....[7]....
        /*0064*/ 	.word	0xffffffff


	//   ....[8]....
        /*0068*/ 	.word	0xffffffff


	//   ....[9]....
        /*006c*/ 	.word	0xffffffff


	//----- nvinfo : EIATTR_COOP_GROUP_INSTR_OFFSETS
	.align		4
.L_891:
        /*0070*/ 	.byte	0x04, 0x28
        /*0072*/ 	.short	(.L_893 - .L_892)


	//   ....[0]....
.L_892:
        /*0074*/ 	.word	0x00000b30


	//   ....[1]....
        /*0078*/ 	.word	0x00000b60


	//   ....[2]....
        /*007c*/ 	.word	0x00000ba0


	//   ....[3]....
        /*0080*/ 	.word	0x00000bc0


	//   ....[4]....
        /*0084*/ 	.word	0x00000bf0


	//   ....[5]....
        /*0088*/ 	.word	0x00000c10


	//   ....[6]....
        /*008c*/ 	.word	0x00000c40


	//   ....[7]....
        /*0090*/ 	.word	0x00000c60


	//   ....[8]....
        /*0094*/ 	.word	0x00000cb0


	//   ....[9]....
        /*0098*/ 	.word	0x00000cc0


	//----- nvinfo : EIATTR_VRC_CTA_INIT_COUNT
	.align		4
.L_893:
        /*009c*/ 	.byte	0x02, 0x4a
	.zero		1
	.zero		1


	//----- nvinfo : EIATTR_EXIT_INSTR_OFFSETS
	.align		4
        /*00a0*/ 	.byte	0x04, 0x1c
        /*00a2*/ 	.short	(.L_895 - .L_894)


	//   ....[0]....
.L_894:
        /*00a4*/ 	.word	0x00003760


	//   ....[1]....
        /*00a8*/ 	.word	0x000038a0


	//   ....[2]....
        /*00ac*/ 	.word	0x00003f00


	//   ....[3]....
        /*00b0*/ 	.word	0x00004530


	//----- nvinfo : EIATTR_MAX_THREADS
	.align		4
.L_895:
        /*00b4*/ 	.byte	0x04, 0x05
        /*00b6*/ 	.short	(.L_897 - .L_896)
.L_896:
        /*00b8*/ 	.word	0x00000280
        /*00bc*/ 	.word	0x00000001
        /*00c0*/ 	.word	0x00000001


	//----- nvinfo : EIATTR_CRS_STACK_SIZE
	.align		4
.L_897:
        /*00c4*/ 	.byte	0x04, 0x1e
        /*00c6*/ 	.short	(.L_899 - .L_898)
.L_898:
        /*00c8*/ 	.word	0x00000000


	//----- nvinfo : EIATTR_CBANK_PARAM_SIZE
	.align		4
.L_899:
        /*00cc*/ 	.byte	0x03, 0x19
        /*00ce*/ 	.short	0x00b8


	//----- nvinfo : EIATTR_PARAM_CBANK
	.align		4
        /*00d0*/ 	.byte	0x04, 0x0a
        /*00d2*/ 	.short	(.L_901 - .L_900)
	.align		4
.L_900:
        /*00d4*/ 	.word	index@(.nv.constant0._Z35group_norm_nhwc_bwd_one_pass_kernelI11Fp16IOFp16WLi64ELi20ELi640EEv26Group_norm_nhwc_bwd_params)
        /*00d8*/ 	.short	0x0380
        /*00da*/ 	.short	0x00b8


	//----- nvinfo : EIATTR_SW_WAR
	.align		4
.L_901:
        /*00dc*/ 	.byte	0x04, 0x36
        /*00de*/ 	.short	(.L_903 - .L_902)
.L_902:
        /*00e0*/ 	.word	0x00000008
.L_903:


//--------------------- .nv.info._Z35group_norm_nhwc_bwd_one_pass_kernelI11Fp16IOFp16WLi128ELi20ELi640EEv26Group_norm_nhwc_bwd_params --------------------------
	.section	.nv.info._Z35group_norm_nhwc_bwd_one_pass_kernelI11Fp16IOFp16WLi128ELi20ELi640EEv26Group_norm_nhwc_bwd_params,"",@"SHT_CUDA_INFO"
	.sectionflags	@""
	.align	4


	//----- nvinfo : EIATTR_CUDA_API_VERSION
	.align		4
        /*0000*/ 	.byte	0x04, 0x37
        /*0002*/ 	.short	(.L_905 - .L_904)
.L_904:
        /*0004*/ 	.word	0x00000082


	//----- nvinfo : EIATTR_KPARAM_INFO
	.align		4
.L_905:
        /*0008*/ 	.byte	0x04, 0x17
        /*000a*/ 	.short	(.L_907 - .L_906)
.L_906:
        /*000c*/ 	.word	0x00000000
        /*0010*/ 	.short	0x0000
        /*0012*/ 	.short	0x0000
        /*0014*/ 	.byte	0x00, 0xf0, 0xe1, 0x02


	//----- nvinfo : EIATTR_SPARSE_MMA_MASK
	.align		4
.L_907:
        /*0018*/ 	.byte	0x03, 0x50
        /*001a*/ 	.short	0x0000


	//----- nvinfo : EIATTR_MAXREG_COUNT
	.align		4
        /*001c*/ 	.byte	0x03, 0x1b
        /*001e*/ 	.short	0x0060


	//----- nvinfo : EIATTR_NUM_BARRIERS
	.align		4
        /*0020*/ 	.byte	0x02, 0x4c
        /*0022*/ 	.byte	0x01
	.zero		1


	//----- nvinfo : EIATTR_MERCURY_ISA_VERSION
	.align		4
        /*0024*/ 	.byte	0x03, 0x5f
        /*0026*/ 	.short	0x0101


	//----- nvinfo : EIATTR_INT_WARP_WIDE_INSTR_OFFSETS
	.align		4
        /*0028*/ 	.byte	0x04, 0x31
        /*002a*/ 	.short	(.L_909 - .L_908)


	//   ....[0]....
.L_908:
        /*002c*/ 	.word	0x00001240


	//----- nvinfo : EIATTR_COOP_GROUP_MASK_REGIDS
	.align		4
.L_909:
        /*0030*/ 	.byte	0x04, 0x29
        /*0032*/ 	.short	(.L_911 - .L_910)


	//   ....[0]....
.L_910:
        /*0034*/ 	.word	0xffffffff


	//   ....[1]....
        /*0038*/ 	.word	0xffffffff


	//   ....[2]....
        /*003c*/ 	.word	0xffffffff


	//   ....[3]....
        /*0040*/ 	.word	0xffffffff


	//   ....[4]....
        /*0044*/ 	.word	0xffffffff


	//   ....[5]....
        /*0048*/ 	.word	0xffffffff


	//   ....[6]....
        /*004c*/ 	.word	0xffffffff


	//   ....[7]....
        /*0050*/ 	.word	0xffffffff


	//   ....[8]....
        /*0054*/ 	.word	0xffffffff


	//   ....[9]....
        /*0058*/ 	.word	0xffffffff


	//----- nvinfo : EIATTR_COOP_GROUP_INSTR_OFFSETS
	.align		4
.L_911:
        /*005c*/ 	.byte	0x04, 0x28
        /*005e*/ 	.short	(.L_913 - .L_912)


	//   ....[0]....
.L_912:
        /*0060*/ 	.word	0x00001000


	//   ....[1]....
        /*0064*/ 	.word	0x00001040


	//   ....[2]....
        /*0068*/ 	.word	0x000010c0


	//   ....[3]....
        /*006c*/ 	.word	0x000010d0


	//   ....[4]....
        /*0070*/ 	.word	0x00001100


	//   ....[5]....
        /*0074*/ 	.word	0x00001120


	//   ....[6]....
        /*0078*/ 	.word	0x00001150


	//   ....[7]....
        /*007c*/ 	.word	0x00001170


	//   ....[8]....
        /*0080*/ 	.word	0x000011e0


	//   ....[9]....
        /*0084*/ 	.word	0x000011f0


	//----- nvinfo : EIATTR_VRC_CTA_INIT_COUNT
	.align		4
.L_913:
        /*0088*/ 	.byte	0x02, 0x4a
	.zero		1
	.zero		1


	//----- nvinfo : EIATTR_EXIT_INSTR_OFFSETS
	.align		4
        /*008c*/ 	.byte	0x04, 0x1c
        /*008e*/ 	.short	(.L_915 - .L_914)


	//   ....[0]....
.L_914:
        /*0090*/ 	.word	0x00003f60


	//   ....[1]....
        /*0094*/ 	.word	0x000040a0


	//   ....[2]....
        /*0098*/ 	.word	0x00004730


	//   ....[3]....
        /*009c*/ 	.word	0x00004d60


	//----- nvinfo : EIATTR_MAX_THREADS
	.align		4
.L_915:
        /*00a0*/ 	.byte	0x04, 0x05
        /*00a2*/ 	.short	(.L_917 - .L_916)
.L_916:
        /*00a4*/ 	.word	0x00000280
        /*00a8*/ 	.word	0x00000001
        /*00ac*/ 	.word	0x00000001


	//----- nvinfo : EIATTR_CRS_STACK_SIZE
	.align		4
.L_917:
        /*00b0*/ 	.byte	0x04, 0x1e
        /*00b2*/ 	.short	(.L_919 - .L_918)
.L_918:
        /*00b4*/ 	.word	0x00000000


	//----- nvinfo : EIATTR_CBANK_PARAM_SIZE
	.align		4
.L_919:
        /*00b8*/ 	.byte	0x03, 0x19
        /*00ba*/ 	.short	0x00b8


	//----- nvinfo : EIATTR_PARAM_CBANK
	.align		4
        /*00bc*/ 	.byte	0x04, 0x0a
        /*00be*/ 	.short	(.L_921 - .L_920)
	.align		4
.L_920:
        /*00c0*/ 	.word	index@(.nv.constant0._Z35group_norm_nhwc_bwd_one_pass_kernelI11Fp16IOFp16WLi128ELi20ELi640EEv26Group_norm_nhwc_bwd_params)
        /*00c4*/ 	.short	0x0380
        /*00c6*/ 	.short	0x00b8


	//----- nvinfo : EIATTR_SW_WAR
	.align		4
.L_921:
        /*00c8*/ 	.byte	0x04, 0x36
        /*00ca*/ 	.short	(.L_923 - .L_922)
.L_922:
        /*00cc*/ 	.word	0x00000008
.L_923:


//--------------------- .nv.info._Z35group_norm_nhwc_bwd_one_pass_kernelI11Fp16IOFp16WLi256ELi20ELi640EEv26Group_norm_nhwc_bwd_params --------------------------
	.section	.nv.info._Z35group_norm_nhwc_bwd_one_pass_kernelI11Fp16IOFp16WLi256ELi20ELi640EEv26Group_norm_nhwc_bwd_params,"",@"SHT_CUDA_INFO"
	.sectionflags	@""
	.align	4


	//----- nvinfo : EIATTR_CUDA_API_VERSION
	.align		4
        /*0000*/ 	.byte	0x04, 0x37
        /*0002*/ 	.short	(.L_925 - .L_924)
.L_924:
        /*0004*/ 	.word	0x00000082


	//----- nvinfo : EIATTR_KPARAM_INFO
	.align		4
.L_925:
        /*0008*/ 	.byte	0x04, 0x17
        /*000a*/ 	.short	(.L_927 - .L_926)
.L_926:
        /*000c*/ 	.word	0x00000000
        /*0010*/ 	.short	0x0000
        /*0012*/ 	.short	0x0000
        /*0014*/ 	.byte	0x00, 0xf0, 0xe1, 0x02


	//----- nvinfo : EIATTR_SPARSE_MMA_MASK
	.align		4
.L_927:
        /*0018*/ 	.byte	0x03, 0x50
        /*001a*/ 	.short	0x0000


	//----- nvinfo : EIATTR_MAXREG_COUNT
	.align		4
        /*001c*/ 	.byte	0x03, 0x1b
        /*001e*/ 	.short	0x0060


	//----- nvinfo : EIATTR_NUM_BARRIERS
	.align		4
        /*0020*/ 	.byte	0x02, 0x4c
        /*0022*/ 	.byte	0x01
	.zero		1


	//----- nvinfo : EIATTR_MERCURY_ISA_VERSION
	.align		4
        /*0024*/ 	.byte	0x03, 0x5f
        /*0026*/ 	.short	0x0101


	//----- nvinfo : EIATTR_INT_WARP_WIDE_INSTR_OFFSETS
	.align		4
        /*0028*/ 	.byte	0x04, 0x31
        /*002a*/ 	.short	(.L_929 - .L_928)


	//   ....[0]....
.L_928:
        /*002c*/ 	.word	0x00001bc0


	//----- nvinfo : EIATTR_COOP_GROUP_MASK_REGIDS
	.align		4
.L_929:
        /*0030*/ 	.byte	0x04, 0x29
        /*0032*/ 	.short	(.L_931 - .L_930)


	//   ....[0]....
.L_930:
        /*0034*/ 	.word	0xffffffff


	//   ....[1]....
        /*0038*/ 	.word	0xffffffff


	//   ....[2]....
        /*003c*/ 	.word	0xffffffff


	//   ....[3]....
        /*0040*/ 	.word	0xffffffff


	//   ....[4]....
        /*0044*/ 	.word	0xffffffff


	//   ....[5]....
        /*0048*/ 	.word	0xffffffff


	//   ....[6]....
        /*004c*/ 	.word	0xffffffff


	//   ....[7]....
        /*0050*/ 	.word	0xffffffff


	//   ....[8]....
        /*0054*/ 	.word	0xffffffff


	//   ....[9]....
        /*0058*/ 	.word	0xffffffff


	//----- nvinfo : EIATTR_COOP_GROUP_INSTR_OFFSETS
	.align		4
.L_931:
        /*005c*/ 	.byte	0x04, 0x28
        /*005e*/ 	.short	(.L_933 - .L_932)


	//   ....[0]....
.L_932:
        /*0060*/ 	.word	0x00001950


	//   ....[1]....
        /*0064*/ 	.word	0x00001990


	//   ....[2]....
        /*0068*/ 	.word	0x00001a10


	//   ....[3]....
        /*006c*/ 	.word	0x00001a30


	//   ....[4]....
        /*0070*/ 	.word	0x00001a80


	//   ....[5]....
        /*0074*/ 	.word	0x00001a90


	//   ....[6]....
        /*0078*/ 	.word	0x00001ac0


	//   ....[7]....
        /*007c*/ 	.word	0x00001af0


	//   ....[8]....
        /*0080*/ 	.word	0x00001b60


	//   ....[9]....
        /*0084*/ 	.word	0x00001b70


	//----- nvinfo : EIATTR_VRC_CTA_INIT_COUNT
	.align		4
.L_933:
        /*0088*/ 	.byte	0x02, 0x4a
	.zero		1
	.zero		1


	//----- nvinfo : EIATTR_EXIT_INSTR_OFFSETS
	.align		4
        /*008c*/ 	.byte	0x04, 0x1c
        /*008e*/ 	.short	(.L_935 - .L_934)


	//   ....[0]....
.L_934:
        /*0090*/ 	.word	0x00005000


	//   ....[1]....
        /*0094*/ 	.word	0x00005140


	//   ....[2]....
        /*0098*/ 	.word	0x000057e0


	//   ....[3]....
        /*009c*/ 	.word	0x00005e10


	//----- nvinfo : EIATTR_MAX_THREADS
	.align		4
.L_935:
        /*00a0*/ 	.byte	0x04, 0x05
        /*00a2*/ 	.short	(.L_937 - .L_936)
.L_936:
        /*00a4*/ 	.word	0x00000280
        /*00a8*/ 	.word	0x00000001
        /*00ac*/ 	.word	0x00000001


	//----- nvinfo : EIATTR_CRS_STACK_SIZE
	.align		4
.L_937:
        /*00b0*/ 	.byte	0x04, 0x1e
        /*00b2*/ 	.short	(.L_939 - .L_938)
.L_938:
        /*00b4*/ 	.word	0x00000000


	//----- nvinfo : EIATTR_CBANK_PARAM_SIZE
	.align		4
.L_939:
        /*00b8*/ 	.byte	0x03, 0x19
        /*00ba*/ 	.short	0x00b8


	//----- nvinfo : EIATTR_PARAM_CBANK
	.align		4
        /*00bc*/ 	.byte	0x04, 0x0a
        /*00be*/ 	.short	(.L_941 - .L_940)
	.align		4
.L_940:
        /*00c0*/ 	.word	index@(.nv.constant0._Z35group_norm_nhwc_bwd_one_pass_kernelI11Fp16IOFp16WLi256ELi20ELi640EEv26Group_norm_nhwc_bwd_params)
        /*00c4*/ 	.short	0x0380
        /*00c6*/ 	.short	0x00b8


	//----- nvinfo : EIATTR_SW_WAR
	.align		4
.L_941:
        /*00c8*/ 	.byte	0x04, 0x36
        /*00ca*/ 	.short	(.L_943 - .L_942)
.L_942:
        /*00cc*/ 	.word	0x00000008
.L_943:


//--------------------- .nv.info._Z35group_norm_nhwc_bwd_one_pass_kernelI11Fp16IOFp16WLi512ELi20ELi640EEv26Group_norm_nhwc_bwd_params --------------------------
	.section	.nv.info._Z35group_norm_nhwc_bwd_one_pass_kernelI11Fp16IOFp16WLi512ELi20ELi640EEv26Group_norm_nhwc_bwd_params,"",@"SHT_CUDA_INFO"
	.sectionflags	@""
	.align	4


	//----- nvinfo : EIATTR_CUDA_API_VERSION
	.align		4
        /*0000*/ 	.byte	0x04, 0x37
        /*0002*/ 	.short	(.L_945 - .L_944)
.L_944:
        /*0004*/ 	.word	0x00000082


	//----- nvinfo : EIATTR_KPARAM_INFO
	.align		4
.L_945:
        /*0008*/ 	.byte	0x04, 0x17
        /*000a*/ 	.short	(.L_947 - .L_946)
.L_946:
        /*000c*/ 	.word	0x00000000
        /*0010*/ 	.short	0x0000
        /*0012*/ 	.short	0x0000
        /*0014*/ 	.byte	0x00, 0xf0, 0xe1, 0x02


	//----- nvinfo : EIATTR_SPARSE_MMA_MASK
	.align		4
.L_947:
        /*0018*/ 	.byte	0x03, 0x50
        /*001a*/ 	.short	0x0000


	//----- nvinfo : EIATTR_MAXREG_COUNT
	.align		4
        /*001c*/ 	.byte	0x03, 0x1b
        /*001e*/ 	.short	0x0060


	//----- nvinfo : EIATTR_NUM_BARRIERS
	.align		4
        /*0020*/ 	.byte	0x02, 0x4c
        /*0022*/ 	.byte	0x01
	.zero		1


	//----- nvinfo : EIATTR_MERCURY_ISA_VERSION
	.align		4
        /*0024*/ 	.byte	0x03, 0x5f
        /*0026*/ 	.short	0x0101


	//----- nvinfo : EIATTR_INT_WARP_WIDE_INSTR_OFFSETS
	.align		4
        /*0028*/ 	.byte	0x04, 0x31
        /*002a*/ 	.short	(.L_949 - .L_948)


	//   ....[0]....
.L_948:
        /*002c*/ 	.word	0x00002fb0


	//   ....[1]....
        /*0030*/ 	.word	0x00005130


	//   ....[2]....
        /*0034*/ 	.word	0x00005140


	//   ....[3]....
        /*0038*/ 	.word	0x00005150


	//   ....[4]....
        /*003c*/ 	.word	0x00005190


	//   ....[5]....
        /*0040*/ 	.word	0x000053e0


	//   ....[6]....
        /*0044*/ 	.word	0x000053f0


	//----- nvinfo : EIATTR_COOP_GROUP_MASK_REGIDS
	.align		4
.L_949:
        /*0048*/ 	.byte	0x04, 0x29
        /*004a*/ 	.short	(.L_951 - .L_950)


	//   ....[0]....
.L_950:
        /*004c*/ 	.word	0xffffffff


	//   ....[1]....
        /*0050*/ 	.word	0xffffffff


	//   ....[2]....
        /*0054*/ 	.word	0xffffffff


	//   ....[3]....
        /*0058*/ 	.word	0xffffffff


	//   ....[4]....
        /*005c*/ 	.word	0xffffffff


	//   ....[5]....
        /*0060*/ 	.word	0xffffffff


	//   ....[6]....
        /*0064*/ 	.word	0xffffffff


	//   ....[7]....
        /*0068*/ 	.word	0xffffffff


	//   ....[8]....
        /*006c*/ 	.word	0xffffffff


	//   ....[9]....
        /*0070*/ 	.word	0xffffffff


	//----- nvinfo : EIATTR_COOP_GROUP_INSTR_OFFSETS
	.align		4
.L_951:
        /*0074*/ 	.byte	0x04, 0x28
        /*0076*/ 	.short	(.L_953 - .L_952)


	//   ....[0]....
.L_952:
        /*0078*/ 	.word	0x00002d30


	//   ....[1]....
        /*007c*/ 	.word	0x00002d60


	//   ....[2]....
        /*0080*/ 	.word	0x00002e40


	//   ....[3]....
        /*0084*/ 	.word	0x00002e50


	//   ....[4]....
        /*0088*/ 	.word	0x00002e80


	//   ....[5]....
        /*008c*/ 	.word	0x00002ea0


	//   ....[6]....
        /*0090*/ 	.word	0x00002ed0


	//   ....[7]....
        /*0094*/ 	.word	0x00002ef0


	//   ....[8]....
        /*0098*/ 	.word	0x00002f40


	//   ....[9]....
        /*009c*/ 	.word	0x00002f50


	//----- nvinfo : EIATTR_VRC_CTA_INIT_COUNT
	.align		4
.L_953:
        /*00a0*/ 	.byte	0x02, 0x4a
	.zero		1
	.zero		1


	//----- nvinfo : EIATTR_EXIT_INSTR_OFFSETS
	.align		4
        /*00a4*/ 	.byte	0x04, 0x1c
        /*00a6*/ 	.short	(.L_955 - .L_954)


	//   ....[0]....
.L_954:
        /*00a8*/ 	.word	0x00007290


	//   ....[1]....
        /*00ac*/ 	.word	0x000073c0


	//   ....[2]....
        /*00b0*/ 	.word	0x000079c0


	//   ....[3]....
        /*00b4*/ 	.word	0x00007fc0


	//----- nvinfo : EIATTR_MAX_THREADS
	.align		4
.L_955:
        /*00b8*/ 	.byte	0x04, 0x05
        /*00ba*/ 	.short	(.L_957 - .L_956)
.L_956:
        /*00bc*/ 	.word	0x00000280
        /*00c0*/ 	.word	0x00000001
        /*00c4*/ 	.word	0x00000001


	//----- nvinfo : EIATTR_CRS_STACK_SIZE
	.align		4
.L_957:
        /*00c8*/ 	.byte	0x04, 0x1e
        /*00ca*/ 	.short	(.L_959 - .L_958)
.L_958:
        /*00cc*/ 	.word	0x00000000


	//----- nvinfo : EIATTR_CBANK_PARAM_SIZE
	.align		4
.L_959:
        /*00d0*/ 	.byte	0x03, 0x19
        /*00d2*/ 	.short	0x00b8


	//----- nvinfo : EIATTR_PARAM_CBANK
	.align		4
        /*00d4*/ 	.byte	0x04, 0x0a
        /*00d6*/ 	.short	(.L_961 - .L_960)
	.align		4
.L_960:
        /*00d8*/ 	.word	index@(.nv.constant0._Z35group_norm_nhwc_bwd_one_pass_kernelI11Fp16IOFp16WLi512ELi20ELi640EEv26Group_norm_nhwc_bwd_params)
        /*00dc*/ 	.short	0x0380
        /*00de*/ 	.short	0x00b8


	//----- nvinfo : EIATTR_SW_WAR
	.align		4
.L_961:
        /*00e0*/ 	.byte	0x04, 0x36
        /*00e2*/ 	.short	(.L_963 - .L_962)
.L_962:
        /*00e4*/ 	.word	0x00000008
.L_963:


//--------------------- .nv.info._Z35group_norm_nhwc_bwd_one_pass_kernelI11Fp32IOFp32WLi64ELi20ELi640EEv26Group_norm_nhwc_bwd_params --------------------------
	.section	.nv.info._Z35group_norm_nhwc_bwd_one_pass_kernelI11Fp32IOFp32WLi64ELi20ELi640EEv26Group_norm_nhwc_bwd_params,"",@"SHT_CUDA_INFO"
	.sectionflags	@""
	.align	4


	//----- nvinfo : EIATTR_CUDA_API_VERSION
	.align		4
        /*0000*/ 	.byte	0x04, 0x37
        /*0002*/ 	.short	(.L_965 - .L_964)
.L_964:
        /*0004*/ 	.word	0x00000082


	//----- nvinfo : EIATTR_KPARAM_INFO
	.align		4
.L_965:
        /*0008*/ 	.byte	0x04, 0x17
        /*000a*/ 	.short	(.L_967 - .L_966)
.L_966:
        /*000c*/ 	.word	0x00000000
        /*0010*/ 	.short	0x0000
        /*0012*/ 	.short	0x0000
        /*0014*/ 	.byte	0x00, 0xf0, 0xe1, 0x02


	//----- nvinfo : EIATTR_SPARSE_MMA_MASK
	.align		4
.L_967:
        /*0018*/ 	.byte	0x03, 0x50
        /*001a*/ 	.short	0x0000


	//----- nvinfo : EIATTR_MAXREG_COUNT
	.align		4
        /*001c*/ 	.byte	0x03, 0x1b
        /*001e*/ 	.short	0x0060


	//----- nvinfo : EIATTR_NUM_BARRIERS
	.align		4
        /*0020*/ 	.byte	0x02, 0x4c
        /*0022*/ 	.byte	0x01
	.zero		1


	//----- nvinfo : EIATTR_MERCURY_ISA_VERSION
	.align		4
        /*0024*/ 	.byte	0x03, 0x5f
        /*0026*/ 	.short	0x0101


	//----- nvinfo : EIATTR_INT_WARP_WIDE_INSTR_OFFSETS
	.align		4
        /*0028*/ 	.byte	0x04, 0x31
        /*002a*/ 	.short	(.L_969 - .L_968)


	//   ....[0]....
.L_968:
        /*002c*/ 	.word	0x00002d50


	//   ....[1]....
        /*0030*/ 	.word	0x00002d60


	//   ....[2]....
        /*0034*/ 	.word	0x00002d70


	//   ....[3]....
        /*0038*/ 	.word	0x00002db0


	//   ....[4]....
        /*003c*/ 	.word	0x00003000


	//   ....[5]....
        /*0040*/ 	.word	0x00003010


	//----- nvinfo : EIATTR_COOP_GROUP_MASK_REGIDS
	.align		4
.L_969:
        /*0044*/ 	.byte	0x04, 0x29
        /*0046*/ 	.short	(.L_971 - .L_970)


	//   ....[0]....
.L_970:
        /*0048*/ 	.word	0xffffffff


	//   ....[1]....
        /*004c*/ 	.word	0xffffffff


	//   ....[2]....
        /*0050*/ 	.word	0xffffffff


	//   ....[3]....
        /*0054*/ 	.word	0xffffffff


	//   ....[4]....
        /*0058*/ 	.word	0xffffffff


	//   ....[5]....
        /*005c*/ 	.word	0xffffffff


	//   ....[6]....
        /*0060*/ 	.word	0xffffffff


	//   ....[7]....
        /*0064*/ 	.word	0xffffffff


	//   ....[8]....
        /*0068*/ 	.word	0xffffffff


	//   ....[9]....
        /*006c*/ 	.word	0xffffffff


	//----- nvinfo : EIATTR_COOP_GROUP_INSTR_OFFSETS
	.align		4
.L_971:
        /*0070*/ 	.byte	0x04, 0x28
        /*0072*/ 	.short	(.L_973 - .L_972)


	//   ....[0]....
.L_972:
        /*0074*/ 	.word	0x00000a20


	//   ....[1]....
        /*0078*/ 	.word	0x00000a40


	//   ....[2]....
        /*007c*/ 	.word	0x00000a80


	//   ....[3]....
        /*0080*/ 	.word	0x00000a90


	//   ....[4]....
        /*0084*/ 	.word	0x00000ad0


	//   ....[5]....
        /*0088*/ 	.word	0x00000ae0


	//   ....[6]....
        /*008c*/ 	.word	0x00000b10


	//   ....[7]....
        /*0090*/ 	.word	0x00000b30


	//   ....[8]....
        /*0094*/ 	.word	0x00000ba0


	//   ....[9]....
        /*0098*/ 	.word	0x00000bb0


	//----- nvinfo : EIATTR_VRC_CTA_INIT_COUNT
	.align		4
.L_973:
        /*009c*/ 	.byte	0x02, 0x4a
	.zero		1
	.zero		1


	//----- nvinfo : EIATTR_EXIT_INSTR_OFFSETS
	.align		4
        /*00a0*/ 	.byte	0x04, 0x1c
        /*00a2*/ 	.short	(.L_975 - .L_974)


	//   ....[0]....
.L_974:
        /*00a4*/ 	.word	0x00003640


	//   ....[1]....
        /*00a8*/ 	.word	0x00003780


	//   ....[2]....
        /*00ac*/ 	.word	0x00003dd0


	//   ....[3]....
        /*00b0*/ 	.word	0x000043b0


	//----- nvinfo : EIATTR_MAX_THREADS
	.align		4
.L_975:
        /*00b4*/ 	.byte	0x04, 0x05
        /*00b6*/ 	.short	(.L_977 - .L_976)
.L_976:
        /*00b8*/ 	.word	0x00000280
        /*00bc*/ 	.word	0x00000001
        /*00c0*/ 	.word	0x00000001


	//----- nvinfo : EIATTR_CRS_STACK_SIZE
	.align		4
.L_977:
        /*00c4*/ 	.byte	0x04, 0x1e
        /*00c6*/ 	.short	(.L_979 - .L_978)
.L_978:
        /*00c8*/ 	.word	0x00000000


	//----- nvinfo : EIATTR_CBANK_PARAM_SIZE
	.align		4
.L_979:
        /*00cc*/ 	.byte	0x03, 0x19
        /*00ce*/ 	.short	0x00b8


	//----- nvinfo : EIATTR_PARAM_CBANK
	.align		4
        /*00d0*/ 	.byte	0x04, 0x0a
        /*00d2*/ 	.short	(.L_981 - .L_980)
	.align		4
.L_980:
        /*00d4*/ 	.word	index@(.nv.constant0._Z35group_norm_nhwc_bwd_one_pass_kernelI11Fp32IOFp32WLi64ELi20ELi640EEv26Group_norm_nhwc_bwd_params)
        /*00d8*/ 	.short	0x0380
        /*00da*/ 	.short	0x00b8


	//----- nvinfo : EIATTR_SW_WAR
	.align		4
.L_981:
        /*00dc*/ 	.byte	0x04, 0x36
        /*00de*/ 	.short	(.L_983 - .L_982)
.L_982:
        /*00e0*/ 	.word	0x00000008
.L_983:


//--------------------- .nv.info._Z35group_norm_nhwc_bwd_one_pass_kernelI11Fp32IOFp32WLi128ELi20ELi640EEv26Group_norm_nhwc_bwd_params --------------------------
	.section	.nv.info._Z35group_norm_nhwc_bwd_one_pass_kernelI11Fp32IOFp32WLi128ELi20ELi640EEv26Group_norm_nhwc_bwd_params,"",@"SHT_CUDA_INFO"
	.sectionflags	@""
	.align	4


	//----- nvinfo : EIATTR_CUDA_API_VERSION
	.align		4
        /*0000*/ 	.byte	0x04, 0x37
        /*0002*/ 	.short	(.L_985 - .L_984)
.L_984:
        /*0004*/ 	.word	0x00000082


	//----- nvinfo : EIATTR_KPARAM_INFO
	.align		4
.L_985:
        /*0008*/ 	.byte	0x04, 0x17
        /*000a*/ 	.short	(.L_987 - .L_986)
.L_986:
        /*000c*/ 	.word	0x00000000
        /*0010*/ 	.short	0x0000
        /*0012*/ 	.short	0x0000
        /*0014*/ 	.byte	0x00, 0xf0, 0xe1, 0x02


	//----- nvinfo : EIATTR_SPARSE_MMA_MASK
	.align		4
.L_987:
        /*0018*/ 	.byte	0x03, 0x50
        /*001a*/ 	.short	0x0000


	//----- nvinfo : EIATTR_MAXREG_COUNT
	.align		4
        /*001c*/ 	.byte	0x03, 0x1b
        /*001e*/ 	.short	0x0060


	//----- nvinfo : EIATTR_NUM_BARRIERS
	.align		4
        /*0020*/ 	.byte	0x02, 0x4c
        /*0022*/ 	.byte	0x01
	.zero		1


	//----- nvinfo : EIATTR_MERCURY_ISA_VERSION
	.align		4
        /*0024*/ 	.byte	0x03, 0x5f
        /*0026*/ 	.short	0x0101


	//----- nvinfo : EIATTR_INT_WARP_WIDE_INSTR_OFFSETS
	.align		4
        /*0028*/ 	.byte	0x04, 0x31
        /*002a*/ 	.short	(.L_989 - .L_988)


	//   ....[0]....
.L_988:
        /*002c*/ 	.word	0x00001120


	//----- nvinfo : EIATTR_COOP_GROUP_MASK_REGIDS
	.align		4
.L_989:
        /*0030*/ 	.byte	0x04, 0x29
        /*0032*/ 	.short	(.L_991 - .L_990)


	//   ....[0]....
.L_990:
        /*0034*/ 	.word	0xffffffff


	//   ....[1]....
        /*0038*/ 	.word	0xffffffff


	//   ....[2]....
        /*003c*/ 	.word	0xffffffff


	//   ....[3]....
        /*0040*/ 	.word	0xffffffff


	//   ....[4]....
        /*0044*/ 	.word	0xffffffff


	//   ....[5]....
        /*0048*/ 	.word	0xffffffff


	//   ....[6]....
        /*004c*/ 	.word	0xffffffff


	//   ....[7]....
        /*0050*/ 	.word	0xffffffff


	//   ....[8]....
        /*0054*/ 	.word	0xffffffff


	//   ....[9]....
        /*0058*/ 	.word	0xffffffff


	//----- nvinfo : EIATTR_COOP_GROUP_INSTR_OFFSETS
	.align		4
.L_991:
        /*005c*/ 	.byte	0x04, 0x28
        /*005e*/ 	.short	(.L_993 - .L_992)


	//   ....[0]....
.L_992:
        /*0060*/ 	.word	0x00000ee0


	//   ....[1]....
        /*0064*/ 	.word	0x00000f10


	//   ....[2]....
        /*0068*/ 	.word	0x00000fa0


	//   ....[3]....
        /*006c*/ 	.word	0x00000fb0


	//   ....[4]....
        /*0070*/ 	.word	0x00000fe0


	//   ....[5]....
        /*0074*/ 	.word	0x00001000


	//   ....[6]....
        /*0078*/ 	.word	0x00001030


	//   ....[7]....
        /*007c*/ 	.word	0x00001050


	//   ....[8]....
        /*0080*/ 	.word	0x000010c0


	//   ....[9]....
        /*0084*/ 	.word	0x000010d0


	//----- nvinfo : EIATTR_VRC_CTA_INIT_COUNT
	.align		4
.L_993:
        /*0088*/ 	.byte	0x02, 0x4a
	.zero		1
	.zero		1


	//----- nvinfo : EIATTR_EXIT_INSTR_OFFSETS
	.align		4
        /*008c*/ 	.byte	0x04, 0x1c
        /*008e*/ 	.short	(.L_995 - .L_994)


	//   ....[0]....
.L_994:
        /*0090*/ 	.word	0x00003d00


	//   ....[1]....
        /*0094*/ 	.word	0x00003e30


	//   ....[2]....
        /*0098*/ 	.word	0x00004400


	//   ....[3]....
        /*009c*/ 	.word	0x000049b0


	//----- nvinfo : EIATTR_MAX_THREADS
	.align		4
.L_995:
        /*00a0*/ 	.byte	0x04, 0x05
        /*00a2*/ 	.short	(.L_997 - .L_996)
.L_996:
        /*00a4*/ 	.word	0x00000280
        /*00a8*/ 	.word	0x00000001
        /*00ac*/ 	.word	0x00000001


	//----- nvinfo : EIATTR_CRS_STACK_SIZE
	.align		4
.L_997:
        /*00b0*/ 	.byte	0x04, 0x1e
        /*00b2*/ 	.short	(.L_999 - .L_998)
.L_998:
        /*00b4*/ 	.word	0x00000000


	//----- nvinfo : EIATTR_CBANK_PARAM_SIZE
	.align		4
.L_999:
        /*00b8*/ 	.byte	0x03, 0x19
        /*00ba*/ 	.short	0x00b8


	//----- nvinfo : EIATTR_PARAM_CBANK
	.align		4
        /*00bc*/ 	.byte	0x04, 0x0a
        /*00be*/ 	.short	(.L_1001 - .L_1000)
	.align		4
.L_1000:
        /*00c0*/ 	.word	index@(.nv.constant0._Z35group_norm_nhwc_bwd_one_pass_kernelI11Fp32IOFp32WLi128ELi20ELi640EEv26Group_norm_nhwc_bwd_params)
        /*00c4*/ 	.short	0x0380
        /*00c6*/ 	.short	0x00b8


	//----- nvinfo : EIATTR_SW_WAR
	.align		4
.L_1001:
        /*00c8*/ 	.byte	0x04, 0x36
        /*00ca*/ 	.short	(.L_1003 - .L_1002)
.L_1002:
        /*00cc*/ 	.word	0x00000008
.L_1003:


//--------------------- .nv.info._Z35group_norm_nhwc_bwd_one_pass_kernelI11Fp32IOFp32WLi256ELi20ELi640EEv26Group_norm_nhwc_bwd_params --------------------------
	.section	.nv.info._Z35group_norm_nhwc_bwd_one_pass_kernelI11Fp32IOFp32WLi256ELi20ELi640EEv26Group_norm_nhwc_bwd_params,"",@"SHT_CUDA_INFO"
	.sectionflags	@""
	.align	4


	//----- nvinfo : EIATTR_CUDA_API_VERSION
	.align		4
        /*0000*/ 	.byte	0x04, 0x37
        /*0002*/ 	.short	(.L_1005 - .L_1004)
.L_1004:
        /*0004*/ 	.word	0x00000082


	//----- nvinfo : EIATTR_KPARAM_INFO
	.align		4
.L_1005:
        /*0008*/ 	.byte	0x04, 0x17
        /*000a*/ 	.short	(.L_1007 - .L_1006)
.L_1006:
        /*000c*/ 	.word	0x00000000
        /*0010*/ 	.short	0x0000
        /*0012*/ 	.short	0x0000
        /*0014*/ 	.byte	0x00, 0xf0, 0xe1, 0x02


	//----- nvinfo : EIATTR_SPARSE_MMA_MASK
	.align		4
.L_1007:
        /*0018*/ 	.byte	0x03, 0x50
        /*001a*/ 	.short	0x0000


	//----- nvinfo : EIATTR_MAXREG_COUNT
	.align		4
        /*001c*/ 	.byte	0x03, 0x1b
        /*001e*/ 	.short	0x0060


	//----- nvinfo : EIATTR_NUM_BARRIERS
	.align		4
        /*0020*/ 	.byte	0x02, 0x4c
        /*0022*/ 	.byte	0x01
	.zero		1


	//----- nvinfo : EIATTR_MERCURY_ISA_VERSION
	.align		4
        /*0024*/ 	.byte	0x03, 0x5f
        /*0026*/ 	.short	0x0101


	//----- nvinfo : EIATTR_INT_WARP_WIDE_INSTR_OFFSETS
	.align		4
        /*0028*/ 	.byte	0x04, 0x31
        /*002a*/ 	.short	(.L_1009 - .L_1008)


	//   ....[0]....
.L_1008:
        /*002c*/ 	.word	0x000019b0


	//   ....[1]....
        /*0030*/ 	.word	0x00003600


	//   ....[2]....
        /*0034*/ 	.word	0x00003620


	//   ....[3]....
        /*0038*/ 	.word	0x00003710


	//   ....[4]....
        /*003c*/ 	.word	0x00003730


	//   ....[5]....
        /*0040*/ 	.word	0x00003760


	//   ....[6]....
        /*0044*/ 	.word	0x00003880


	//   ....[7]....
        /*0048*/ 	.word	0x00003890


	//   ....[8]....
        /*004c*/ 	.word	0x000038b0


	//----- nvinfo : EIATTR_COOP_GROUP_MASK_REGIDS
	.align		4
.L_1009:
        /*0050*/ 	.byte	0x04, 0x29
        /*0052*/ 	.short	(.L_1011 - .L_1010)


	//   ....[0]....
.L_1010:
        /*0054*/ 	.word	0xffffffff


	//   ....[1]....
        /*0058*/ 	.word	0xffffffff


	//   ....[2]....
        /*005c*/ 	.word	0xffffffff


	//   ....[3]....
        /*0060*/ 	.word	0xffffffff


	//   ....[4]....
        /*0064*/ 	.word	0xffffffff


	//   ....[5]....
        /*0068*/ 	.word	0xffffffff


	//   ....[6]....
        /*006c*/ 	.word	0xffffffff


	//   ....[7]....
        /*0070*/ 	.word	0xffffffff


	//   ....[8]....
        /*0074*/ 	.word	0xffffffff


	//   ....[9]....
        /*0078*/ 	.word	0xffffffff


	//----- nvinfo : EIATTR_COOP_GROUP_INSTR_OFFSETS
	.align		4
.L_1011:
        /*007c*/ 	.byte	0x04, 0x28
        /*007e*/ 	.short	(.L_1013 - .L_1012)


	//   ....[0]....
.L_1012:
        /*0080*/ 	.word	0x00001770


	//   ....[1]....
        /*0084*/ 	.word	0x00001790


	//   ....[2]....
        /*0088*/ 	.word	0x00001850


	//   ....[3]....
        /*008c*/ 	.word	0x00001860


	//   ....[4]....
        /*0090*/ 	.word	0x00001890


	//   ....[5]....
        /*0094*/ 	.word	0x000018b0


	//   ....[6]....
        /*0098*/ 	.word	0x000018f0


	//   ....[7]....
        /*009c*/ 	.word	0x00001900


	//   ....[8]....
        /*00a0*/ 	.word	0x00001950


	//   ....[9]....
        /*00a4*/ 	.word	0x00001960


	//----- nvinfo : EIATTR_VRC_CTA_INIT_COUNT
	.align		4
.L_1013:
        /*00a8*/ 	.byte	0x02, 0x4a
	.zero		1
	.zero		1


	//----- nvinfo : EIATTR_EXIT_INSTR_OFFSETS
	.align		4
        /*00ac*/ 	.byte	0x04, 0x1c
        /*00ae*/ 	.short	(.L_1015 - .L_1014)


	//   ....[0]....
.L_1014:
        /*00b0*/ 	.word	0x00004d80


	//   ....[1]....
        /*00b4*/ 	.word	0x00004eb0


	//   ....[2]....
        /*00b8*/ 	.word	0x00005490


	//   ....[3]....
        /*00bc*/ 	.word	0x00005a40


	//----- nvinfo : EIATTR_MAX_THREADS
	.align		4
.L_1015:
        /*00c0*/ 	.byte	0x04, 0x05
        /*00c2*/ 	.short	(.L_1017 - .L_1016)
.L_1016:
        /*00c4*/ 	.word	0x00000280
        /*00c8*/ 	.word	0x00000001
        /*00cc*/ 	.word	0x00000001


	//----- nvinfo : EIATTR_CRS_STACK_SIZE
	.align		4
.L_1017:
        /*00d0*/ 	.byte	0x04, 0x1e
        /*00d2*/ 	.short	(.L_1019 - .L_1018)
.L_1018:
        /*00d4*/ 	.word	0x00000000


	//----- nvinfo : EIATTR_CBANK_PARAM_SIZE
	.align		4
.L_1019:
        /*00d8*/ 	.byte	0x03, 0x19
        /*00da*/ 	.short	0x00b8


	//----- nvinfo : EIATTR_PARAM_CBANK
	.align		4
        /*00dc*/ 	.byte	0x04, 0x0a
        /*00de*/ 	.short	(.L_1021 - .L_1020)
	.align		4
.L_1020:
        /*00e0*/ 	.word	index@(.nv.constant0._Z35group_norm_nhwc_bwd_one_pass_kernelI11Fp32IOFp32WLi256ELi20ELi640EEv26Group_norm_nhwc_bwd_params)
        /*00e4*/ 	.short	0x0380
        /*00e6*/ 	.short	0x00b8


	//----- nvinfo : EIATTR_SW_WAR
	.align		4
.L_1021:
        /*00e8*/ 	.byte	0x04, 0x36
        /*00ea*/ 	.short	(.L_1023 - .L_1022)
.L_1022:
        /*00ec*/ 	.word	0x00000008
.L_1023:


//--------------------- .nv.info._Z35group_norm_nhwc_bwd_one_pass_kernelI11Fp32IOFp32WLi512ELi20ELi640EEv26Group_norm_nhwc_bwd_params --------------------------
	.section	.nv.info._Z35group_norm_nhwc_bwd_one_pass_kernelI11Fp32IOFp32WLi512ELi20ELi640EEv26Group_norm_nhwc_bwd_params,"",@"SHT_CUDA_INFO"
	.sectionflags	@""
	.align	4


	//----- nvinfo : EIATTR_CUDA_API_VERSION
	.align		4
        /*0000*/ 	.byte	0x04, 0x37
        /*0002*/ 	.short	(.L_1025 - .L_1024)
.L_1024:
        /*0004*/ 	.word	0x00000082


	//----- nvinfo : EIATTR_KPARAM_INFO
	.align		4
.L_1025:
        /*0008*/ 	.byte	0x04, 0x17
        /*000a*/ 	.short	(.L_1027 - .L_1026)
.L_1026:
        /*000c*/ 	.word	0x00000000
        /*0010*/ 	.short	0x0000
        /*0012*/ 	.short	0x0000
        /*0014*/ 	.byte	0x00, 0xf0, 0xe1, 0x02


	//----- nvinfo : EIATTR_SPARSE_MMA_MASK
	.align		4
.L_1027:
        /*0018*/ 	.byte	0x03, 0x50
        /*001a*/ 	.short	0x0000


	//----- nvinfo : EIATTR_MAXREG_COUNT
	.align		4
        /*001c*/ 	.byte	0x03, 0x1b
        /*001e*/ 	.short	0x0060


	//----- nvinfo : EIATTR_NUM_BARRIERS
	.align		4
        /*0020*/ 	.byte	0x02, 0x4c
        /*0022*/ 	.byte	0x01
	.zero		1


	//----- nvinfo : EIATTR_MERCURY_ISA_VERSION
	.align		4
        /*0024*/ 	.byte	0x03, 0x5f
        /*0026*/ 	.short	0x0101


	//----- nvinfo : EIATTR_INT_WARP_WIDE_INSTR_OFFSETS
	.align		4
        /*0028*/ 	.byte	0x04, 0x31
        /*002a*/ 	.short	(.L_1029 - .L_1028)


	//   ....[0]....
.L_1028:
        /*002c*/ 	.word	0x00002a50


	//----- nvinfo : EIATTR_COOP_GROUP_MASK_REGIDS
	.align		4
.L_1029:
        /*0030*/ 	.byte	0x04, 0x29
        /*0032*/ 	.short	(.L_1031 - .L_1030)


	//   ....[0]....
.L_1030:
        /*0034*/ 	.word	0xffffffff


	//   ....[1]....
        /*0038*/ 	.word	0xffffffff


	//   ....[2]....
        /*003c*/ 	.word	0xffffffff


	//   ....[3]....
        /*0040*/ 	.word	0xffffffff


	//   ....[4]....
        /*0044*/ 	.word	0xffffffff


	//   ....[5]....
        /*0048*/ 	.word	0xffffffff


	//   ....[6]....
        /*004c*/ 	.word	0xffffffff


	//   ....[7]....
        /*0050*/ 	.word	0xffffffff


	//   ....[8]....
        /*0054*/ 	.word	0xffffffff


	//   ....[9]....
        /*0058*/ 	.word	0xffffffff


	//----- nvinfo : EIATTR_COOP_GROUP_INSTR_OFFSETS
	.align		4
.L_1031:
        /*005c*/ 	.byte	0x04, 0x28
        /*005e*/ 	.short	(.L_1033 - .L_1032)


	//   ....[0]....
.L_1032:
        /*0060*/ 	.word	0x000027e0


	//   ....[1]....
        /*0064*/ 	.word	0x00002820


	//   ....[2]....
        /*0068*/ 	.word	0x000028a0


	//   ....[3]....
        /*006c*/ 	.word	0x000028c0


	//   ....[4]....
        /*0070*/ 	.word	0x00002910


	//   ....[5]....
        /*0074*/ 	.word	0x00002920


	//   ....[6]....
        /*0078*/ 	.word	0x00002950


	//   ....[7]....
        /*007c*/ 	.word	0x00002980


	//   ....[8]....
        /*0080*/ 	.word	0x000029f0


	//   ....[9]....
        /*0084*/ 	.word	0x00002a00


	//----- nvinfo : EIATTR_VRC_CTA_INIT_COUNT
	.align		4
.L_1033:
        /*0088*/ 	.byte	0x02, 0x4a
	.zero		1
	.zero		1


	//----- nvinfo : EIATTR_EXIT_INSTR_OFFSETS
	.align		4
        /*008c*/ 	.byte	0x04, 0x1c
        /*008e*/ 	.short	(.L_1035 - .L_1034)


	//   ....[0]....
.L_1034:
        /*0090*/ 	.word	0x000072b0


	//   ....[1]....
        /*0094*/ 	.word	0x000073e0


	//   ....[2]....
        /*0098*/ 	.word	0x000079d0


	//   ....[3]....
        /*009c*/ 	.word	0x00007f80


	//----- nvinfo : EIATTR_MAX_THREADS
	.align		4
.L_1035:
        /*00a0*/ 	.byte	0x04, 0x05
        /*00a2*/ 	.short	(.L_1037 - .L_1036)
.L_1036:
        /*00a4*/ 	.word	0x00000280
        /*00a8*/ 	.word	0x00000001
        /*00ac*/ 	.word	0x00000001


	//----- nvinfo : EIATTR_CRS_STACK_SIZE
	.align		4
.L_1037:
        /*00b0*/ 	.byte	0x04, 0x1e
        /*00b2*/ 	.short	(.L_1039 - .L_1038)
.L_1038:
        /*00b4*/ 	.word	0x00000000


	//----- nvinfo : EIATTR_CBANK_PARAM_SIZE
	.align		4
.L_1039:
        /*00b8*/ 	.byte	0x03, 0x19
        /*00ba*/ 	.short	0x00b8


	//----- nvinfo : EIATTR_PARAM_CBANK
	.align		4
        /*00bc*/ 	.byte	0x04, 0x0a
        /*00be*/ 	.short	(.L_1041 - .L_1040)
	.align		4
.L_1040:
        /*00c0*/ 	.word	index@(.nv.constant0._Z35group_norm_nhwc_bwd_one_pass_kernelI11Fp32IOFp32WLi512ELi20ELi640EEv26Group_norm_nhwc_bwd_params)
        /*00c4*/ 	.short	0x0380
        /*00c6*/ 	.short	0x00b8


	//----- nvinfo : EIATTR_SW_WAR
	.align		4
.L_1041:
        /*00c8*/ 	.byte	0x04, 0x36
        /*00ca*/ 	.short	(.L_1043 - .L_1042)
.L_1042:
        /*00cc*/ 	.word	0x00000008
.L_1043:


//--------------------- .nv.info._Z35group_norm_nhwc_bwd_one_pass_kernelI11Fp32IOBf16WLi64ELi20ELi640EEv26Group_norm_nhwc_bwd_params --------------------------
	.section	.nv.info._Z35group_norm_nhwc_bwd_one_pass_kernelI11Fp32IOBf16WLi64ELi20ELi640EEv26Group_norm_nhwc_bwd_params,"",@"SHT_CUDA_INFO"
	.sectionflags	@""
	.align	4


	//----- nvinfo : EIATTR_CUDA_API_VERSION
	.align		4
        /*0000*/ 	.byte	0x04, 0x37
        /*0002*/ 	.short	(.L_1045 - .L_1044)
.L_1044:
        /*0004*/ 	.word	0x00000082


	//----- nvinfo : EIATTR_KPARAM_INFO
	.align		4
.L_1045:
        /*0008*/ 	.byte	0x04, 0x17
        /*000a*/ 	.short	(.L_1047 - .L_1046)
.L_1046:
        /*000c*/ 	.word	0x00000000
        /*0010*/ 	.short	0x0000
        /*0012*/ 	.short	0x0000
        /*0014*/ 	.byte	0x00, 0xf0, 0xe1, 0x02


	//----- nvinfo : EIATTR_SPARSE_MMA_MASK
	.align		4
.L_1047:
        /*0018*/ 	.byte	0x03, 0x50
        /*001a*/ 	.short	0x0000


	//----- nvinfo : EIATTR_MAXREG_COUNT
	.align		4
        /*001c*/ 	.byte	0x03, 0x1b
        /*001e*/ 	.short	0x0060


	//----- nvinfo : EIATTR_NUM_BARRIERS
	.align		4
        /*0020*/ 	.byte	0x02, 0x4c
        /*0022*/ 	.byte	0x01
	.zero		1


	//----- nvinfo : EIATTR_MERCURY_ISA_VERSION
	.align		4
        /*0024*/ 	.byte	0x03, 0x5f
        /*0026*/ 	.short	0x0101


	//----- nvinfo : EIATTR_INT_WARP_WIDE_INSTR_OFFSETS
	.align		4
        /*0028*/ 	.byte	0x04, 0x31
        /*002a*/ 	.short	(.L_1049 - .L_1048)


	//   ....[0]....
.L_1048:
        /*002c*/ 	.word	0x00002db0


	//   ....[1]....
        /*0030*/ 	.word	0x00002dc0


	//   ....[2]....
        /*0034*/ 	.word	0x00002dd0


	//   ....[3]....
        /*0038*/ 	.word	0x00002e10


	//   ....[4]....
        /*003c*/ 	.word	0x00003060


	//   ....[5]....
        /*0040*/ 	.word	0x00003070


	//----- nvinfo : EIATTR_COOP_GROUP_MASK_REGIDS
	.align		4
.L_1049:
        /*0044*/ 	.byte	0x04, 0x29
        /*0046*/ 	.short	(.L_1051 - .L_1050)


	//   ....[0]....
.L_1050:
        /*0048*/ 	.word	0xffffffff


	//   ....[1]....
        /*004c*/ 	.word	0xffffffff


	//   ....[2]....
        /*0050*/ 	.word	0xffffffff


	//   ....[3]....
        /*0054*/ 	.word	0xffffffff


	//   ....[4]....
        /*0058*/ 	.word	0xffffffff


	//   ....[5]....
        /*005c*/ 	.word	0xffffffff


	//   ....[6]....
        /*0060*/ 	.word	0xffffffff


	//   ....[7]....
        /*0064*/ 	.word	0xffffffff


	//   ....[8]....
        /*0068*/ 	.word	0xffffffff


	//   ....[9]....
        /*006c*/ 	.word	0xffffffff


	//----- nvinfo : EIATTR_COOP_GROUP_INSTR_OFFSETS
	.align		4
.L_1051:
        /*0070*/ 	.byte	0x04, 0x28
        /*0072*/ 	.short	(.L_1053 - .L_1052)


	//   ....[0]....
.L_1052:
        /*0074*/ 	.word	0x00000aa0


	//   ....[1]....
        /*0078*/ 	.word	0x00000ad0


	//   ....[2]....
        /*007c*/ 	.word	0x00000b10


	//   ....[3]....
        /*0080*/ 	.word	0x00000b30


	//   ....[4]....
        /*0084*/ 	.word	0x00000b60


	//   ....[5]....
        /*0088*/ 	.word	0x00000b80


	//   ....[6]....
        /*008c*/ 	.word	0x00000bb0


	//   ....[7]....
        /*0090*/ 	.word	0x00000bd0


	//   ....[8]....
        /*0094*/ 	.word	0x00000c20


	//   ....[9]....
        /*0098*/ 	.word	0x00000c30


	//----- nvinfo : EIATTR_VRC_CTA_INIT_COUNT
	.align		4
.L_1053:
        /*009c*/ 	.byte	0x02, 0x4a
	.zero		1
	.zero		1


	//----- nvinfo : EIATTR_EXIT_INSTR_OFFSETS
	.align		4
        /*00a0*/ 	.byte	0x04, 0x1c
        /*00a2*/ 	.short	(.L_1055 - .L_1054)


	//   ....[0]....
.L_1054:
        /*00a4*/ 	.word	0x000036b0


	//   ....[1]....
        /*00a8*/ 	.word	0x000037f0


	//   ....[2]....
        /*00ac*/ 	.word	0x00003e80


	//   ....[3]....
        /*00b0*/ 	.word	0x000044b0


	//----- nvinfo : EIATTR_MAX_THREADS
	.align		4
.L_1055:
        /*00b4*/ 	.byte	0x04, 0x05
        /*00b6*/ 	.short	(.L_1057 - .L_1056)
.L_1056:
        /*00b8*/ 	.word	0x00000280
        /*00bc*/ 	.word	0x00000001
        /*00c0*/ 	.word	0x00000001


	//----- nvinfo : EIATTR_CRS_STACK_SIZE
	.align		4
.L_1057:
        /*00c4*/ 	.byte	0x04, 0x1e
        /*00c6*/ 	.short	(.L_1059 - .L_1058)
.L_1058:
        /*00c8*/ 	.word	0x00000000


	//----- nvinfo : EIATTR_CBANK_PARAM_SIZE
	.align		4
.L_1059:
        /*00cc*/ 	.byte	0x03, 0x19
        /*00ce*/ 	.short	0x00b8


	//----- nvinfo : EIATTR_PARAM_CBANK
	.align		4
        /*00d0*/ 	.byte	0x04, 0x0a
        /*00d2*/ 	.short	(.L_1061 - .L_1060)
	.align		4
.L_1060:
        /*00d4*/ 	.word	index@(.nv.constant0._Z35group_norm_nhwc_bwd_one_pass_kernelI11Fp32IOBf16WLi64ELi20ELi640EEv26Group_norm_nhwc_bwd_params)
        /*00d8*/ 	.short	0x0380
        /*00da*/ 	.short	0x00b8


	//----- nvinfo : EIATTR_SW_WAR
	.align		4
.L_1061:
        /*00dc*/ 	.byte	0x04, 0x36
        /*00de*/ 	.short	(.L_1063 - .L_1062)
.L_1062:
        /*00e0*/ 	.word	0x00000008
.L_1063:


//--------------------- .nv.info._Z35group_norm_nhwc_bwd_one_pass_kernelI11Fp32IOBf16WLi128ELi20ELi640EEv26Group_norm_nhwc_bwd_params --------------------------
	.section	.nv.info._Z35group_norm_nhwc_bwd_one_pass_kernelI11Fp32IOBf16WLi128ELi20ELi640EEv26Group_norm_nhwc_bwd_params,"",@"SHT_CUDA_INFO"
	.sectionflags	@""
	.align	4


	//----- nvinfo : EIATTR_CUDA_API_VERSION
	.align		4
        /*0000*/ 	.byte	0x04, 0x37
        /*0002*/ 	.short	(.L_1065 - .L_1064)
.L_1064:
        /*0004*/ 	.word	0x00000082


	//----- nvinfo : EIATTR_KPARAM_INFO
	.align		4
.L_1065:
        /*0008*/ 	.byte	0x04, 0x17
        /*000a*/ 	.short	(.L_1067 - .L_1066)
.L_1066:
        /*000c*/ 	.word	0x00000000
        /*0010*/ 	.short	0x0000
        /*0012*/ 	.short	0x0000
        /*0014*/ 	.byte	0x00, 0xf0, 0xe1, 0x02


	//----- nvinfo : EIATTR_SPARSE_MMA_MASK
	.align		4
.L_1067:
        /*0018*/ 	.byte	0x03, 0x50
        /*001a*/ 	.short	0x0000


	//----- nvinfo : EIATTR_MAXREG_COUNT
	.align		4
        /*001c*/ 	.byte	0x03, 0x1b
        /*001e*/ 	.short	0x0060


	//----- nvinfo : EIATTR_NUM_BARRIERS
	.align		4
        /*0020*/ 	.byte	0x02, 0x4c
        /*0022*/ 	.byte	0x01
	.zero		1


	//----- nvinfo : EIATTR_MERCURY_ISA_VERSION
	.align		4
        /*0024*/ 	.byte	0x03, 0x5f
        /*0026*/ 	.short	0x0101


	//----- nvinfo : EIATTR_INT_WARP_WIDE_INSTR_OFFSETS
	.align		4
        /*0028*/ 	.byte	0x04, 0x31
        /*002a*/ 	.short	(.L_1069 - .L_1068)


	//   ....[0]....
.L_1068:
        /*002c*/ 	.word	0x000011a0


	//----- nvinfo : EIATTR_COOP_GROUP_MASK_REGIDS
	.align		4
.L_1069:
        /*0030*/ 	.byte	0x04, 0x29
        /*0032*/ 	.short	(.L_1071 - .L_1070)


	//   ....[0]....
.L_1070:
        /*0034*/ 	.word	0xffffffff


	//   ....[1]....
        /*0038*/ 	.word	0xffffffff


	//   ....[2]....
        /*003c*/ 	.word	0xffffffff


	//   ....[3]....
        /*0040*/ 	.word	0xffffffff


	//   ....[4]....
        /*0044*/ 	.word	0xffffffff


	//   ....[5]....
        /*0048*/ 	.word	0xffffffff


	//   ....[6]....
        /*004c*/ 	.word	0xffffffff


	//   ....[7]....
        /*0050*/ 	.word	0xffffffff


	//   ....[8]....
        /*0054*/ 	.word	0xffffffff


	//   ....[9]....
        /*0058*/ 	.word	0xffffffff


	//----- nvinfo : EIATTR_COOP_GROUP_INSTR_OFFSETS
	.align		4
.L_1071:
        /*005c*/ 	.byte	0x04, 0x28
        /*005e*/ 	.short	(.L_1073 - .L_1072)


	//   ....[0]....
.L_1072:
        /*0060*/ 	.word	0x00000f60


	//   ....[1]....
        /*0064*/ 	.word	0x00000f90


	//   ....[2]....
        /*0068*/ 	.word	0x00001020


	//   ....[3]....
        /*006c*/ 	.word	0x00001030


	//   ....[4]....
        /*0070*/ 	.word	0x00001060


	//   ....[5]....
        /*0074*/ 	.word	0x00001080


	//   ....[6]....
        /*0078*/ 	.word	0x000010b0


	//   ....[7]....
        /*007c*/ 	.word	0x000010d0


	//   ....[8]....
        /*0080*/ 	.word	0x00001140


	//   ....[9]....
        /*0084*/ 	.word	0x00001150


	//----- nvinfo : EIATTR_VRC_CTA_INIT_COUNT
	.align		4
.L_1073:
        /*0088*/ 	.byte	0x02, 0x4a
	.zero		1
	.zero		1


	//----- nvinfo : EIATTR_EXIT_INSTR_OFFSETS
	.align		4
        /*008c*/ 	.byte	0x04, 0x1c
        /*008e*/ 	.short	(.L_1075 - .L_1074)


	//   ....[0]....
.L_1074:
        /*0090*/ 	.word	0x00003d70


	//   ....[1]....
        /*0094*/ 	.word	0x00003ea0


	//   ....[2]....
        /*0098*/ 	.word	0x000044a0


	//   ....[3]....
        /*009c*/ 	.word	0x00004aa0


	//----- nvinfo : EIATTR_MAX_THREADS
	.align		4
.L_1075:
        /*00a0*/ 	.byte	0x04, 0x05
        /*00a2*/ 	.short	(.L_1077 - .L_1076)
.L_1076:
        /*00a4*/ 	.word	0x00000280
        /*00a8*/ 	.word	0x00000001
        /*00ac*/ 	.word	0x00000001


	//----- nvinfo : EIATTR_CRS_STACK_SIZE
	.align		4
.L_1077:
        /*00b0*/ 	.byte	0x04, 0x1e
        /*00b2*/ 	.short	(.L_1079 - .L_1078)
.L_1078:
        /*00b4*/ 	.word	0x00000000


	//----- nvinfo : EIATTR_CBANK_PARAM_SIZE
	.align		4
.L_1079:
        /*00b8*/ 	.byte	0x03, 0x19
        /*00ba*/ 	.short	0x00b8


	//----- nvinfo : EIATTR_PARAM_CBANK
	.align		4
        /*00bc*/ 	.byte	0x04, 0x0a
        /*00be*/ 	.short	(.L_1081 - .L_1080)
	.align		4
.L_1080:
        /*00c0*/ 	.word	index@(.nv.constant0._Z35group_norm_nhwc_bwd_one_pass_kernelI11Fp32IOBf16WLi128ELi20ELi640EEv26Group_norm_nhwc_bwd_params)
        /*00c4*/ 	.short	0x0380
        /*00c6*/ 	.short	0x00b8


	//----- nvinfo : EIATTR_SW_WAR
	.align		4
.L_1081:
        /*00c8*/ 	.byte	0x04, 0x36
        /*00ca*/ 	.short	(.L_1083 - .L_1082)
.L_1082:
        /*00cc*/ 	.word	0x00000008
.L_1083:


//--------------------- .nv.info._Z35group_norm_nhwc_bwd_one_pass_kernelI11Fp32IOBf16WLi256ELi20ELi640EEv26Group_norm_nhwc_bwd_params --------------------------
	.section	.nv.info._Z35group_norm_nhwc_bwd_one_pass_kernelI11Fp32IOBf16WLi256ELi20ELi640EEv26Group_norm_nhwc_bwd_params,"",@"SHT_CUDA_INFO"
	.sectionflags	@""
	.align	4


	//----- nvinfo : EIATTR_CUDA_API_VERSION
	.align		4
        /*0000*/ 	.byte	0x04, 0x37
        /*0002*/ 	.short	(.L_1085 - .L_1084)
.L_1084:
        /*0004*/ 	.word	0x00000082


	//----- nvinfo : EIATTR_KPARAM_INFO
	.align		4
.L_1085:
        /*0008*/ 	.byte	0x04, 0x17
        /*000a*/ 	.short	(.L_1087 - .L_1086)
.L_1086:
        /*000c*/ 	.word	0x00000000
        /*0010*/ 	.short	0x0000
        /*0012*/ 	.short	0x0000
        /*0014*/ 	.byte	0x00, 0xf0, 0xe1, 0x02


	//----- nvinfo : EIATTR_SPARSE_MMA_MASK
	.align		4
.L_1087:
        /*0018*/ 	.byte	0x03, 0x50
        /*001a*/ 	.short	0x0000


	//----- nvinfo : EIATTR_MAXREG_COUNT
	.align		4
        /*001c*/ 	.byte	0x03, 0x1b
        /*001e*/ 	.short	0x0060


	//----- nvinfo : EIATTR_NUM_BARRIERS
	.align		4
        /*0020*/ 	.byte	0x02, 0x4c
        /*0022*/ 	.byte	0x01
	.zero		1


	//----- nvinfo : EIATTR_MERCURY_ISA_VERSION
	.align		4
        /*0024*/ 	.byte	0x03, 0x5f
        /*0026*/ 	.short	0x0101


	//----- nvinfo : EIATTR_INT_WARP_WIDE_INSTR_OFFSETS
	.align		4
        /*0028*/ 	.byte	0x04, 0x31
        /*002a*/ 	.short	(.L_1089 - .L_1088)


	//   ....[0]....
.L_1088:
        /*002c*/ 	.word	0x00001a10


	//   ....[1]....
        /*0030*/ 	.word	0x00003660


	//   ....[2]....
        /*0034*/ 	.word	0x00003680


	//   ....[3]....
        /*0038*/ 	.word	0x00003770


	//   ....[4]....
        /*003c*/ 	.word	0x00003790


	//   ....[5]....
        /*0040*/ 	.word	0x000037c0


	//   ....[6]....
        /*0044*/ 	.word	0x000038e0


	//   ....[7]....
        /*0048*/ 	.word	0x000038f0


	//   ....[8]....
        /*004c*/ 	.word	0x00003910


	//----- nvinfo : EIATTR_COOP_GROUP_MASK_REGIDS
	.align		4
.L_1089:
        /*0050*/ 	.byte	0x04, 0x29
        /*0052*/ 	.short	(.L_1091 - .L_1090)


	//   ....[0]....
.L_1090:
        /*0054*/ 	.word	0xffffffff


	//   ....[1]....
        /*0058*/ 	.word	0xffffffff


	//   ....[2]....
        /*005c*/ 	.word	0xffffffff


	//   ....[3]....
        /*0060*/ 	.word	0xffffffff


	//   ....[4]....
        /*0064*/ 	.word	0xffffffff


	//   ....[5]....
        /*0068*/ 	.word	0xffffffff


	//   ....[6]....
        /*006c*/ 	.word	0xffffffff


	//   ....[7]....
        /*0070*/ 	.word	0xffffffff


	//   ....[8]....
        /*0074*/ 	.word	0xffffffff


	//   ....[9]....
        /*0078*/ 	.word	0xffffffff


	//----- nvinfo : EIATTR_COOP_GROUP_INSTR_OFFSETS
	.align		4
.L_1091:
        /*007c*/ 	.byte	0x04, 0x28
        /*007e*/ 	.short	(.L_1093 - .L_1092)


	//   ....[0]....
.L_1092:
        /*0080*/ 	.word	0x000017d0


	//   ....[1]....
        /*0084*/ 	.word	0x000017f0


	//   ....[2]....
        /*0088*/ 	.word	0x000018b0


	//   ....[3]....
        /*008c*/ 	.word	0x000018c0


	//   ....[4]....
        /*0090*/ 	.word	0x000018f0


	//   ....[5]....
        /*0094*/ 	.word	0x00001910


	//   ....[6]....
        /*0098*/ 	.word	0x00001950


	//   ....[7]....
        /*009c*/ 	.word	0x00001960


	//   ....[8]....
        /*00a0*/ 	.word	0x000019b0


	//   ....[9]....
        /*00a4*/ 	.word	0x000019c0


	//----- nvinfo : EIATTR_VRC_CTA_INIT_COUNT
	.align		4
.L_1093:
        /*00a8*/ 	.byte	0x02, 0x4a
	.zero		1
	.zero		1


	//----- nvinfo : EIATTR_EXIT_INSTR_OFFSETS
	.align		4
        /*00ac*/ 	.byte	0x04, 0x1c
        /*00ae*/ 	.short	(.L_1095 - .L_1094)


	//   ....[0]....
.L_1094:
        /*00b0*/ 	.word	0x00004de0


	//   ....[1]....
        /*00b4*/ 	.word	0x00004f10


	//   ....[2]....
        /*00b8*/ 	.word	0x00005510


	//   ....[3]....
        /*00bc*/ 	.word	0x00005b10


	//----- nvinfo : EIATTR_MAX_THREADS
	.align		4
.L_1095:
        /*00c0*/ 	.byte	0x04, 0x05
        /*00c2*/ 	.short	(.L_1097 - .L_1096)
.L_1096:
        /*00c4*/ 	.word	0x00000280
        /*00c8*/ 	.word	0x00000001
        /*00cc*/ 	.word	0x00000001


	//----- nvinfo : EIATTR_CRS_STACK_SIZE
	.align		4
.L_1097:
        /*00d0*/ 	.byte	0x04, 0x1e
        /*00d2*/ 	.short	(.L_1099 - .L_1098)
.L_1098:
        /*00d4*/ 	.word	0x00000000


	//----- nvinfo : EIATTR_CBANK_PARAM_SIZE
	.align		4
.L_1099:
        /*00d8*/ 	.byte	0x03, 0x19
        /*00da*/ 	.short	0x00b8


	//----- nvinfo : EIATTR_PARAM_CBANK
	.align		4
        /*00dc*/ 	.byte	0x04, 0x0a
        /*00de*/ 	.short	(.L_1101 - .L_1100)
	.align		4
.L_1100:
        /*00e0*/ 	.word	index@(.nv.constant0._Z35group_norm_nhwc_bwd_one_pass_kernelI11Fp32IOBf16WLi256ELi20ELi640EEv26Group_norm_nhwc_bwd_params)
        /*00e4*/ 	.short	0x0380
        /*00e6*/ 	.short	0x00b8


	//----- nvinfo : EIATTR_SW_WAR
	.align		4
.L_1101:
        /*00e8*/ 	.byte	0x04, 0x36
        /*00ea*/ 	.short	(.L_1103 - .L_1102)
.L_1102:
        /*00ec*/ 	.word	0x00000008
.L_1103:


//--------------------- .nv.info._Z35group_norm_nhwc_bwd_one_pass_kernelI11Fp32IOBf16WLi512ELi20ELi640EEv26Group_norm_nhwc_bwd_params --------------------------
	.section	.nv.info._Z35group_norm_nhwc_bwd_one_pass_kernelI11Fp32IOBf16WLi512ELi20ELi640EEv26Group_norm_nhwc_bwd_params,"",@"SHT_CUDA_INFO"
	.sectionflags	@""
	.align	4


	//----- nvinfo : EIATTR_CUDA_API_VERSION
	.align		4
        /*0000*/ 	.byte	0x04, 0x37
        /*0002*/ 	.short	(.L_1105 - .L_1104)
.L_1104:
        /*0004*/ 	.word	0x00000082


	//----- nvinfo : EIATTR_KPARAM_INFO
	.align		4
.L_1105:
        /*0008*/ 	.byte	0x04, 0x17
        /*000a*/ 	.short	(.L_1107 - .L_1106)
.L_1106:
        /*000c*/ 	.word	0x00000000
        /*0010*/ 	.short	0x0000
        /*0012*/ 	.short	0x0000
        /*0014*/ 	.byte	0x00, 0xf0, 0xe1, 0x02


	//----- nvinfo : EIATTR_SPARSE_MMA_MASK
	.align		4
.L_1107:
        /*0018*/ 	.byte	0x03, 0x50
        /*001a*/ 	.short	0x0000


	//----- nvinfo : EIATTR_MAXREG_COUNT
	.align		4
        /*001c*/ 	.byte	0x03, 0x1b
        /*001e*/ 	.short	0x0060


	//----- nvinfo : EIATTR_NUM_BARRIERS
	.align		4
        /*0020*/ 	.byte	0x02, 0x4c
        /*0022*/ 	.byte	0x01
	.zero		1


	//----- nvinfo : EIATTR_MERCURY_ISA_VERSION
	.align		4
        /*0024*/ 	.byte	0x03, 0x5f
        /*0026*/ 	.short	0x0101


	//----- nvinfo : EIATTR_INT_WARP_WIDE_INSTR_OFFSETS
	.align		4
        /*0028*/ 	.byte	0x04, 0x31
        /*002a*/ 	.short	(.L_1109 - .L_1108)


	//   ....[0]....
.L_1108:
        /*002c*/ 	.word	0x00002ac0


	//----- nvinfo : EIATTR_COOP_GROUP_MASK_REGIDS
	.align		4
.L_1109:
        /*0030*/ 	.byte	0x04, 0x29
        /*0032*/ 	.short	(.L_1111 - .L_1110)


	//   ....[0]....
.L_1110:
        /*0034*/ 	.word	0xffffffff


	//   ....[1]....
        /*0038*/ 	.word	0xffffffff


	//   ....[2]....
        /*003c*/ 	.word	0xffffffff


	//   ....[3]....
        /*0040*/ 	.word	0xffffffff


	//   ....[4]....
        /*0044*/ 	.word	0xffffffff


	//   ....[5]....
        /*0048*/ 	.word	0xffffffff


	//   ....[6]....
        /*004c*/ 	.word	0xffffffff


	//   ....[7]....
        /*0050*/ 	.word	0xffffffff


	//   ....[8]....
        /*0054*/ 	.word	0xffffffff


	//   ....[9]....
        /*0058*/ 	.word	0xffffffff


	//----- nvinfo : EIATTR_COOP_GROUP_INSTR_OFFSETS
	.align		4
.L_1111:
        /*005c*/ 	.byte	0x04, 0x28
        /*005e*/ 	.short	(.L_1113 - .L_1112)


	//   ....[0]....
.L_1112:
        /*0060*/ 	.word	0x00002850


	//   ....[1]....
        /*0064*/ 	.word	0x00002890


	//   ....[2]....
        /*0068*/ 	.word	0x00002920


	//   ....[3]....
        /*006c*/ 	.word	0x00002940


	//   ....[4]....
        /*0070*/ 	.word	0x000029a0


	//   ....[5]....
        /*0074*/ 	.word	0x000029c0


	//   ....[6]....
        /*0078*/ 	.word	0x000029f0


	//   ....[7]....
        /*007c*/ 	.word	0x00002a10


	//   ....[8]....
        /*0080*/ 	.word	0x00002a60


	//   ....[9]....
        /*0084*/ 	.word	0x00002a70


	//----- nvinfo : EIATTR_VRC_CTA_INIT_COUNT
	.align		4
.L_1113:
        /*0088*/ 	.byte	0x02, 0x4a
	.zero		1
	.zero		1


	//----- nvinfo : EIATTR_EXIT_INSTR_OFFSETS
	.align		4
        /*008c*/ 	.byte	0x04, 0x1c
        /*008e*/ 	.short	(.L_1115 - .L_1114)


	//   ....[0]....
.L_1114:
        /*0090*/ 	.word	0x00007320


	//   ....[1]....
        /*0094*/ 	.word	0x00007450


	//   ....[2]....
        /*0098*/ 	.word	0x00007a60


	//   ....[3]....
        /*009c*/ 	.word	0x00008060


	//----- nvinfo : EIATTR_MAX_THREADS
	.align		4
.L_1115:
        /*00a0*/ 	.byte	0x04, 0x05
        /*00a2*/ 	.short	(.L_1117 - .L_1116)
.L_1116:
        /*00a4*/ 	.word	0x00000280
        /*00a8*/ 	.word	0x00000001
        /*00ac*/ 	.word	0x00000001


	//----- nvinfo : EIATTR_CRS_STACK_SIZE
	.align		4
.L_1117:
        /*00b0*/ 	.byte	0x04, 0x1e
        /*00b2*/ 	.short	(.L_1119 - .L_1118)
.L_1118:
        /*00b4*/ 	.word	0x00000000


	//----- nvinfo : EIATTR_CBANK_PARAM_SIZE
	.align		4
.L_1119:
        /*00b8*/ 	.byte	0x03, 0x19
        /*00ba*/ 	.short	0x00b8


	//----- nvinfo : EIATTR_PARAM_CBANK
	.align		4
        /*00bc*/ 	.byte	0x04, 0x0a
        /*00be*/ 	.short	(.L_1121 - .L_1120)
	.align		4
.L_1120:
        /*00c0*/ 	.word	index@(.nv.constant0._Z35group_norm_nhwc_bwd_one_pass_kernelI11Fp32IOBf16WLi512ELi20ELi640EEv26Group_norm_nhwc_bwd_params)
        /*00c4*/ 	.short	0x0380
        /*00c6*/ 	.short	0x00b8


	//----- nvinfo : EIATTR_SW_WAR
	.align		4
.L_1121:
        /*00c8*/ 	.byte	0x04, 0x36
        /*00ca*/ 	.short	(.L_1123 - .L_1122)
.L_1122:
        /*00cc*/ 	.word	0x00000008
.L_1123:


//--------------------- .nv.info._Z35group_norm_nhwc_bwd_one_pass_kernelI11Fp32IOFp16WLi64ELi20ELi640EEv26Group_norm_nhwc_bwd_params --------------------------
	.section	.nv.info._Z35group_norm_nhwc_bwd_one_pass_kernelI11Fp32IOFp16WLi64ELi20ELi640EEv26Group_norm_nhwc_bwd_params,"",@"SHT_CUDA_INFO"
	.sectionflags	@""
	.align	4


	//----- nvinfo : EIATTR_CUDA_API_VERSION
	.align		4
        /*0000*/ 	.byte	0x04, 0x37
        /*0002*/ 	.short	(.L_1125 - .L_1124)
.L_1124:
        /*0004*/ 	.word	0x00000082


	//----- nvinfo : EIATTR_KPARAM_INFO
	.align		4
.L_1125:
        /*0008*/ 	.byte	0x04, 0x17
        /*000a*/ 	.short	(.L_1127 - .L_1126)
.L_1126:
        /*000c*/ 	.word	0x00000000
        /*0010*/ 	.short	0x0000
        /*0012*/ 	.short	0x0000
        /*0014*/ 	.byte	0x00, 0xf0, 0xe1, 0x02


	//----- nvinfo : EIATTR_SPARSE_MMA_MASK
	.align		4
.L_1127:
        /*0018*/ 	.byte	0x03, 0x50
        /*001a*/ 	.short	0x0000


	//----- nvinfo : EIATTR_MAXREG_COUNT
	.align		4
        /*001c*/ 	.byte	0x03, 0x1b
        /*001e*/ 	.short	0x0060


	//----- nvinfo : EIATTR_NUM_BARRIERS
	.align		4
        /*0020*/ 	.byte	0x02, 0x4c
        /*0022*/ 	.byte	0x01
	.zero		1


	//----- nvinfo : EIATTR_MERCURY_ISA_VERSION
	.align		4
        /*0024*/ 	.byte	0x03, 0x5f
        /*0026*/ 	.short	0x0101


	//----- nvinfo : EIATTR_INT_WARP_WIDE_INSTR_OFFSETS
	.align		4
        /*0028*/ 	.byte	0x04, 0x31
        /*002a*/ 	.short	(.L_1129 - .L_1128)


	//   ....[0]....
.L_1128:
        /*002c*/ 	.word	0x00002db0


	//   ....[1]....
        /*0030*/ 	.word	0x00002dc0


	//   ....[2]....
        /*0034*/ 	.word	0x00002dd0


	//   ....[3]....
        /*0038*/ 	.word	0x00002e10


	//   ....[4]....
        /*003c*/ 	.word	0x00003060


	//   ....[5]....
        /*0040*/ 	.word	0x00003070


	//----- nvinfo : EIATTR_COOP_GROUP_MASK_REGIDS
	.align		4
.L_1129:
        /*0044*/ 	.byte	0x04, 0x29
        /*0046*/ 	.short	(.L_1131 - .L_1130)


	//   ....[0]....
.L_1130:
        /*0048*/ 	.word	0xffffffff


	//   ....[1]....
        /*004c*/ 	.word	0xffffffff


	//   ....[2]....
        /*0050*/ 	.word	0xffffffff


	//   ....[3]....
        /*0054*/ 	.word	0xffffffff


	//   ....[4]....
        /*0058*/ 	.word	0xffffffff


	//   ....[5]....
        /*005c*/ 	.word	0xffffffff


	//   ....[6]....
        /*0060*/ 	.word	0xffffffff


	//   ....[7]....
        /*0064*/ 	.word	0xffffffff


	//   ....[8]....
        /*0068*/ 	.word	0xffffffff


	//   ....[9]....
        /*006c*/ 	.word	0xffffffff


	//----- nvinfo : EIATTR_COOP_GROUP_INSTR_OFFSETS
	.align		4
.L_1131:
        /*0070*/ 	.byte	0x04, 0x28
        /*0072*/ 	.short	(.L_1133 - .L_1132)


	//   ....[0]....
.L_1132:
        /*0074*/ 	.word	0x00000aa0


	//   ....[1]....
        /*0078*/ 	.word	0x00000ad0


	//   ....[2]....
        /*007c*/ 	.word	0x00000b10


	//   ....[3]....
        /*0080*/ 	.word	0x00000b30


	//   ....[4]....
        /*0084*/ 	.word	0x00000b60


	//   ....[5]....
        /*0088*/ 	.word	0x00000b80


	//   ....[6]....
        /*008c*/ 	.word	0x00000bb0


	//   ....[7]....
        /*0090*/ 	.word	0x00000bd0


	//   ....[8]....
        /*0094*/ 	.word	0x00000c20


	//   ....[9]....
        /*0098*/ 	.word	0x00000c30


	//----- nvinfo : EIATTR_VRC_CTA_INIT_COUNT
	.align		4
.L_1133:
        /*009c*/ 	.byte	0x02, 0x4a
	.zero		1
	.zero		1


	//----- nvinfo : EIATTR_EXIT_INSTR_OFFSETS
	.align		4
        /*00a0*/ 	.byte	0x04, 0x1c
        /*00a2*/ 	.short	(.L_1135 - .L_1134)


	//   ....[0]....
.L_1134:
        /*00a4*/ 	.word	0x000036b0


	//   ....[1]....
        /*00a8*/ 	.word	0x000037f0


	//   ....[2]....
        /*00ac*/ 	.word	0x00003e80


	//   ....[3]....
        /*00b0*/ 	.word	0x000044b0


	//----- nvinfo : EIATTR_MAX_THREADS
	.align		4
.L_1135:
        /*00b4*/ 	.byte	0x04, 0x05
        /*00b6*/ 	.short	(.L_1137 - .L_1136)
.L_1136:
        /*00b8*/ 	.word	0x00000280
        /*00bc*/ 	.word	0x00000001
        /*00c0*/ 	.word	0x00000001


	//----- nvinfo : EIATTR_CRS_STACK_SIZE
	.align		4
.L_1137:
        /*00c4*/ 	.byte	0x04, 0x1e
        /*00c6*/ 	.short	(.L_1139 - .L_1138)
.L_1138:
        /*00c8*/ 	.word	0x00000000


	//----- nvinfo : EIATTR_CBANK_PARAM_SIZE
	.align		4
.L_1139:
        /*00cc*/ 	.byte	0x03, 0x19
        /*00ce*/ 	.short	0x00b8


	//----- nvinfo : EIATTR_PARAM_CBANK
	.align		4
        /*00d0*/ 	.byte	0x04, 0x0a
        /*00d2*/ 	.short	(.L_1141 - .L_1140)
	.align		4
.L_1140:
        /*00d4*/ 	.word	index@(.nv.constant0._Z35group_norm_nhwc_bwd_one_pass_kernelI11Fp32IOFp16WLi64ELi20ELi640EEv26Group_norm_nhwc_bwd_params)
        /*00d8*/ 	.short	0x0380
        /*00da*/ 	.short	0x00b8


	//----- nvinfo : EIATTR_SW_WAR
	.align		4
.L_1141:
        /*00dc*/ 	.byte	0x04, 0x36
        /*00de*/ 	.short	(.L_1143 - .L_1142)
.L_1142:
        /*00e0*/ 	.word	0x00000008
.L_1143:


//--------------------- .nv.info._Z35group_norm_nhwc_bwd_one_pass_kernelI11Fp32IOFp16WLi128ELi20ELi640EEv26Group_norm_nhwc_bwd_params --------------------------
	.section	.nv.info._Z35group_norm_nhwc_bwd_one_pass_kernelI11Fp32IOFp16WLi128ELi20ELi640EEv26Group_norm_nhwc_bwd_params,"",@"SHT_CUDA_INFO"
	.sectionflags	@""
	.align	4


	//----- nvinfo : EIATTR_CUDA_API_VERSION
	.align		4
        /*0000*/ 	.byte	0x04, 0x37
        /*0002*/ 	.short	(.L_1145 - .L_1144)
.L_1144:
        /*0004*/ 	.word	0x00000082


	//----- nvinfo : EIATTR_KPARAM_INFO
	.align		4
.L_1145:
        /*0008*/ 	.byte	0x04, 0x17
        /*000a*/ 	.short	(.L_1147 - .L_1146)
.L_1146:
        /*000c*/ 	.word	0x00000000
        /*0010*/ 	.short	0x0000
        /*0012*/ 	.short	0x0000
        /*0014*/ 	.byte	0x00, 0xf0, 0xe1, 0x02


	//----- nvinfo : EIATTR_SPARSE_MMA_MASK
	.align		4
.L_1147:
        /*0018*/ 	.byte	0x03, 0x50
        /*001a*/ 	.short	0x0000


	//----- nvinfo : EIATTR_MAXREG_COUNT
	.align		4
        /*001c*/ 	.byte	0x03, 0x1b
        /*001e*/ 	.short	0x0060


	//----- nvinfo : EIATTR_NUM_BARRIERS
	.align		4
        /*0020*/ 	.byte	0x02, 0x4c
        /*0022*/ 	.byte	0x01
	.zero		1


	//----- nvinfo : EIATTR_MERCURY_ISA_VERSION
	.align		4
        /*0024*/ 	.byte	0x03, 0x5f
        /*0026*/ 	.short	0x0101


	//----- nvinfo : EIATTR_INT_WARP_WIDE_INSTR_OFFSETS
	.align		4
        /*0028*/ 	.byte	0x04, 0x31
        /*002a*/ 	.short	(.L_1149 - .L_1148)


	//   ....[0]....
.L_1148:
        /*002c*/ 	.word	0x000011a0


	//----- nvinfo : EIATTR_COOP_GROUP_MASK_REGIDS
	.align		4
.L_1149:
        /*0030*/ 	.byte	0x04, 0x29
        /*0032*/ 	.short	(.L_1151 - .L_1150)


	//   ....[0]....
.L_1150:
        /*0034*/ 	.word	0xffffffff


	//   ....[1]....
        /*0038*/ 	.word	0xffffffff


	//   ....[2]....
        /*003c*/ 	.word	0xffffffff


	//   ....[3]....
        /*0040*/ 	.word	0xffffffff


	//   ....[4]....
        /*0044*/ 	.word	0xffffffff


	//   ....[5]....
        /*0048*/ 	.word	0xffffffff


	//   ....[6]....
        /*004c*/ 	.word	0xffffffff


	//   ....[7]....
        /*0050*/ 	.word	0xffffffff


	//   ....[8]....
        /*0054*/ 	.word	0xffffffff


	//   ....[9]....
        /*0058*/ 	.word	0xffffffff


	//----- nvinfo : EIATTR_COOP_GROUP_INSTR_OFFSETS
	.align		4
.L_1151:
        /*005c*/ 	.byte	0x04, 0x28
        /*005e*/ 	.short	(.L_1153 - .L_1152)


	//   ....[0]....
.L_1152:
        /*0060*/ 	.word	0x00000f60


	//   ....[1]....
        /*0064*/ 	.word	0x00000f90


	//   ....[2]....
        /*0068*/ 	.word	0x00001020


	//   ....[3]....
        /*006c*/ 	.word	0x00001030


	//   ....[4]....
        /*0070*/ 	.word	0x00001060


	//   ....[5]....
        /*0074*/ 	.word	0x00001080


	//   ....[6]....
        /*0078*/ 	.word	0x000010b0


	//   ....[7]....
        /*007c*/ 	.word	0x000010d0


	//   ....[8]....
        /*0080*/ 	.word	0x00001140


	//   ....[9]....
        /*0084*/ 	.word	0x00001150


	//----- nvinfo : EIATTR_VRC_CTA_INIT_COUNT
	.align		4
.L_1153:
        /*0088*/ 	.byte	0x02, 0x4a
	.zero		1
	.zero		1


	//----- nvinfo : EIATTR_EXIT_INSTR_OFFSETS
	.align		4
        /*008c*/ 	.byte	0x04, 0x1c
        /*008e*/ 	.short	(.L_1155 - .L_1154)


	//   ....[0]....
.L_1154:
        /*0090*/ 	.word	0x00003d70


	//   ....[1]....
        /*0094*/ 	.word	0x00003ea0


	//   ....[2]....
        /*0098*/ 	.word	0x000044a0


	//   ....[3]....
        /*009c*/ 	.word	0x00004aa0


	//----- nvinfo : EIATTR_MAX_THREADS
	.align		4
.L_1155:
        /*00a0*/ 	.byte	0x04, 0x05
        /*00a2*/ 	.short	(.L_1157 - .L_1156)
.L_1156:
        /*00a4*/ 	.word	0x00000280
        /*00a8*/ 	.word	0x00000001
        /*00ac*/ 	.word	0x00000001


	//----- nvinfo : EIATTR_CRS_STACK_SIZE
	.align		4
.L_1157:
        /*00b0*/ 	.byte	0x04, 0x1e
        /*00b2*/ 	.short	(.L_1159 - .L_1158)
.L_1158:
        /*00b4*/ 	.word	0x00000000


	//----- nvinfo : EIATTR_CBANK_PARAM_SIZE
	.align		4
.L_1159:
        /*00b8*/ 	.byte	0x03, 0x19
        /*00ba*/ 	.short	0x00b8


	//----- nvinfo : EIATTR_PARAM_CBANK
	.align		4
        /*00bc*/ 	.byte	0x04, 0x0a
        /*00be*/ 	.short	(.L_1161 - .L_1160)
	.align		4
.L_1160:
        /*00c0*/ 	.word	index@(.nv.constant0._Z35group_norm_nhwc_bwd_one_pass_kernelI11Fp32IOFp16WLi128ELi20ELi640EEv26Group_norm_nhwc_bwd_params)
        /*00c4*/ 	.short	0x0380
        /*00c6*/ 	.short	0x00b8


	//----- nvinfo : EIATTR_SW_WAR
	.align		4
.L_1161:
        /*00c8*/ 	.byte	0x04, 0x36
        /*00ca*/ 	.short	(.L_1163 - .L_1162)
.L_1162:
        /*00cc*/ 	.word	0x00000008
.L_1163:


//--------------------- .nv.info._Z35group_norm_nhwc_bwd_one_pass_kernelI11Fp32IOFp16WLi256ELi20ELi640EEv26Group_norm_nhwc_bwd_params --------------------------
	.section	.nv.info._Z35group_norm_nhwc_bwd_one_pass_kernelI11Fp32IOFp16WLi256ELi20ELi640EEv26Group_norm_nhwc_bwd_params,"",@"SHT_CUDA_INFO"
	.sectionflags	@""
	.align	4


	//----- nvinfo : EIATTR_CUDA_API_VERSION
	.align		4
        /*0000*/ 	.byte	0x04, 0x37
        /*0002*/ 	.short	(.L_1165 - .L_1164)
.L_1164:
        /*0004*/ 	.word	0x00000082


	//----- nvinfo : EIATTR_KPARAM_INFO
	.align		4
.L_1165:
        /*0008*/ 	.byte	0x04, 0x17
        /*000a*/ 	.short	(.L_1167 - .L_1166)
.L_1166:
        /*000c*/ 	.word	0x00000000
        /*0010*/ 	.short	0x0000
        /*0012*/ 	.short	0x0000
        /*0014*/ 	.byte	0x00, 0xf0, 0xe1, 0x02


	//----- nvinfo : EIATTR_SPARSE_MMA_MASK
	.align		4
.L_1167:
        /*0018*/ 	.byte	0x03, 0x50
        /*001a*/ 	.short	0x0000


	//----- nvinfo : EIATTR_MAXREG_COUNT
	.align		4
        /*001c*/ 	.byte	0x03, 0x1b
        /*001e*/ 	.short	0x0060


	//----- nvinfo : EIATTR_NUM_BARRIERS
	.align		4
        /*0020*/ 	.byte	0x02, 0x4c
        /*0022*/ 	.byte	0x01
	.zero		1


	//----- nvinfo : EIATTR_MERCURY_ISA_VERSION
	.align		4
        /*0024*/ 	.byte	0x03, 0x5f
        /*0026*/ 	.short	0x0101


	//----- nvinfo : EIATTR_INT_WARP_WIDE_INSTR_OFFSETS
	.align		4
        /*0028*/ 	.byte	0x04, 0x31
        /*002a*/ 	.short	(.L_1169 - .L_1168)


	//   ....[0]....
.L_1168:
        /*002c*/ 	.word	0x00001a10


	//   ....[1]....
        /*0030*/ 	.word	0x00003660


	//   ....[2]....
        /*0034*/ 	.word	0x00003680


	//   ....[3]....
        /*0038*/ 	.word	0x00003770


	//   ....[4]....
        /*003c*/ 	.word	0x00003790


	//   ....[5]....
        /*0040*/ 	.word	0x000037c0


	//   ....[6]....
        /*0044*/ 	.word	0x000038e0


	//   ....[7]....
        /*0048*/ 	.word	0x000038f0


	//   ....[8]....
        /*004c*/ 	.word	0x00003910


	//----- nvinfo : EIATTR_COOP_GROUP_MASK_REGIDS
	.align		4
.L_1169:
        /*0050*/ 	.byte	0x04, 0x29
        /*0052*/ 	.short	(.L_1171 - .L_1170)


	//   ....[0]....
.L_1170:
        /*0054*/ 	.word	0xffffffff


	//   ....[1]....
        /*0058*/ 	.word	0xffffffff


	//   ....[2]....
        /*005c*/ 	.word	0xffffffff


	//   ....[3]....
        /*0060*/ 	.word	0xffffffff


	//   ....[4]....
        /*0064*/ 	.word	0xffffffff


	//   ....[5]....
        /*0068*/ 	.word	0xffffffff


	//   ....[6]....
        /*006c*/ 	.word	0xffffffff


	//   ....[7]....
        /*0070*/ 	.word	0xffffffff


	//   ....[8]....
        /*0074*/ 	.word	0xffffffff


	//   ....[9]....
        /*0078*/ 	.word	0xffffffff


	//----- nvinfo : EIATTR_COOP_GROUP_INSTR_OFFSETS
	.align		4
.L_1171:
        /*007c*/ 	.byte	0x04, 0x28
        /*007e*/ 	.short	(.L_1173 - .L_1172)


	//   ....[0]....
.L_1172:
        /*0080*/ 	.word	0x000017d0


	//   ....[1]....
        /*0084*/ 	.word	0x000017f0


	//   ....[2]....
        /*0088*/ 	.word	0x000018b0


	//   ....[3]....
        /*008c*/ 	.word	0x000018c0


	//   ....[4]....
        /*0090*/ 	.word	0x000018f0


	//   ....[5]....
        /*0094*/ 	.word	0x00001910


	//   ....[6]....
        /*0098*/ 	.word	0x00001950


	//   ....[7]....
        /*009c*/ 	.word	0x00001960


	//   ....[8]....
        /*00a0*/ 	.word	0x000019b0


	//   ....[9]....
        /*00a4*/ 	.word	0x000019c0


	//----- nvinfo : EIATTR_VRC_CTA_INIT_COUNT
	.align		4
.L_1173:
        /*00a8*/ 	.byte	0x02, 0x4a
	.zero		1
	.zero		1


	//----- nvinfo : EIATTR_EXIT_INSTR_OFFSETS
	.align		4
        /*00ac*/ 	.byte	0x04, 0x1c
        /*00ae*/ 	.short	(.L_1175 - .L_1174)


	//   ....[0]....
.L_1174:
        /*00b0*/ 	.word	0x00004de0


	//   ....[1]....
        /*00b4*/ 	.word	0x00004f10


	//   ....[2]....
        /*00b8*/ 	.word	0x00005510


	//   ....[3]....
        /*00bc*/ 	.word	0x00005b10


	//----- nvinfo : EIATTR_MAX_THREADS
	.align		4
.L_1175:
        /*00c0*/ 	.byte	0x04, 0x05
        /*00c2*/ 	.short	(.L_1177 - .L_1176)
.L_1176:
        /*00c4*/ 	.word	0x00000280
        /*00c8*/ 	.word	0x00000001
        /*00cc*/ 	.word	0x00000001


	//----- nvinfo : EIATTR_CRS_STACK_SIZE
	.align		4
.L_1177:
        /*00d0*/ 	.byte	0x04, 0x1e
        /*00d2*/ 	.short	(.L_1179 - .L_1178)
.L_1178:
        /*00d4*/ 	.word	0x00000000


	//----- nvinfo : EIATTR_CBANK_PARAM_SIZE
	.align		4
.L_1179:
        /*00d8*/ 	.byte	0x03, 0x19
        /*00da*/ 	.short	0x00b8


	//----- nvinfo : EIATTR_PARAM_CBANK
	.align		4
        /*00dc*/ 	.byte	0x04, 0x0a
        /*00de*/ 	.short	(.L_1181 - .L_1180)
	.align		4
.L_1180:
        /*00e0*/ 	.word	index@(.nv.constant0._Z35group_norm_nhwc_bwd_one_pass_kernelI11Fp32IOFp16WLi256ELi20ELi640EEv26Group_norm_nhwc_bwd_params)
        /*00e4*/ 	.short	0x0380
        /*00e6*/ 	.short	0x00b8


	//----- nvinfo : EIATTR_SW_WAR
	.align		4
.L_1181:
        /*00e8*/ 	.byte	0x04, 0x36
        /*00ea*/ 	.short	(.L_1183 - .L_1182)
.L_1182:
        /*00ec*/ 	.word	0x00000008
.L_1183:


//--------------------- .nv.info._Z35group_norm_nhwc_bwd_one_pass_kernelI11Fp32IOFp16WLi512ELi20ELi640EEv26Group_norm_nhwc_bwd_params --------------------------
	.section	.nv.info._Z35group_norm_nhwc_bwd_one_pass_kernelI11Fp32IOFp16WLi512ELi20ELi640EEv26Group_norm_nhwc_bwd_params,"",@"SHT_CUDA_INFO"
	.sectionflags	@""
	.align	4


	//----- nvinfo : EIATTR_CUDA_API_VERSION
	.align		4
        /*0000*/ 	.byte	0x04, 0x37
        /*0002*/ 	.short	(.L_1185 - .L_1184)
.L_1184:
        /*0004*/ 	.word	0x00000082


	//----- nvinfo : EIATTR_KPARAM_INFO
	.align		4
.L_1185:
        /*0008*/ 	.byte	0x04, 0x17
        /*000a*/ 	.short	(.L_1187 - .L_1186)
.L_1186:
        /*000c*/ 	.word	0x00000000
        /*0010*/ 	.short	0x0000
        /*0012*/ 	.short	0x0000
        /*0014*/ 	.byte	0x00, 0xf0, 0xe1, 0x02


	//----- nvinfo : EIATTR_SPARSE_MMA_MASK
	.align		4
.L_1187:
        /*0018*/ 	.byte	0x03, 0x50
        /*001a*/ 	.short	0x0000


	//----- nvinfo : EIATTR_MAXREG_COUNT
	.align		4
        /*001c*/ 	.byte	0x03, 0x1b
        /*001e*/ 	.short	0x0060


	//----- nvinfo : EIATTR_NUM_BARRIERS
	.align		4
        /*0020*/ 	.byte	0x02, 0x4c
        /*0022*/ 	.byte	0x01
	.zero		1


	//----- nvinfo : EIATTR_MERCURY_ISA_VERSION
	.align		4
        /*0024*/ 	.byte	0x03, 0x5f
        /*0026*/ 	.short	0x0101


	//----- nvinfo : EIATTR_INT_WARP_WIDE_INSTR_OFFSETS
	.align		4
        /*0028*/ 	.byte	0x04, 0x31
        /*002a*/ 	.short	(.L_1189 - .L_1188)


	//   ....[0]....
.L_1188:
        /*002c*/ 	.word	0x00002ac0


	//----- nvinfo : EIATTR_COOP_GROUP_MASK_REGIDS
	.align		4
.L_1189:
        /*0030*/ 	.byte	0x04, 0x29
        /*0032*/ 	.short	(.L_1191 - .L_1190)


	//   ....[0]....
.L_1190:
        /*0034*/ 	.word	0xffffffff


	//   ....[1]....
        /*0038*/ 	.word	0xffffffff


	//   ....[2]....
        /*003c*/ 	.word	0xffffffff


	//   ....[3]....
        /*0040*/ 	.word	0xffffffff


	//   ....[4]....
        /*0044*/ 	.word	0xffffffff


	//   ....[5]....
        /*0048*/ 	.word	0xffffffff


	//   ....[6]....
        /*004c*/ 	.word	0xffffffff


	//   ....[7]....
        /*0050*/ 	.word	0xffffffff


	//   ....[8]....
        /*0054*/ 	.word	0xffffffff


	//   ....[9]....
        /*0058*/ 	.word	0xffffffff


	//----- nvinfo : EIATTR_COOP_GROUP_INSTR_OFFSETS
	.align		4
.L_1191:
        /*005c*/ 	.byte	0x04, 0x28
        /*005e*/ 	.short	(.L_1193 - .L_1192)


	//   ....[0]....
.L_1192:
        /*0060*/ 	.word	0x00002850


	//   ....[1]....
        /*0064*/ 	.word	0x00002890


	//   ....[2]....
        /*0068*/ 	.word	0x00002920


	//   ....[3]....
        /*006c*/ 	.word	0x00002940


	//   ....[4]....
        /*0070*/ 	.word	0x000029a0


	//   ....[5]....
        /*0074*/ 	.word	0x000029c0


	//   ....[6]....
        /*0078*/ 	.word	0x000029f0


	//   ....[7]....
        /*007c*/ 	.word	0x00002a10


	//   ....[8]....
        /*0080*/ 	.word	0x00002a60


	//   ....[9]....
        /*0084*/ 	.word	0x00002a70


	//----- nvinfo : EIATTR_VRC_CTA_INIT_COUNT
	.align		4
.L_1193:
        /*0088*/ 	.byte	0x02, 0x4a
	.zero		1
	.zero		1


	//----- nvinfo : EIATTR_EXIT_INSTR_OFFSETS
	.align		4
        /*008c*/ 	.byte	0x04, 0x1c
        /*008e*/ 	.short	(.L_1195 - .L_1194)


	//   ....[0]....
.L_1194:
        /*0090*/ 	.word	0x00007320


	//   ....[1]....
        /*0094*/ 	.word	0x00007450


	//   ....[2]....
        /*0098*/ 	.word	0x00007a60


	//   ....[3]....
        /*009c*/ 	.word	0x00008060


	//----- nvinfo : EIATTR_MAX_THREADS
	.align		4
.L_1195:
        /*00a0*/ 	.byte	0x04, 0x05
        /*00a2*/ 	.short	(.L_1197 - .L_1196)
.L_1196:
        /*00a4*/ 	.word	0x00000280
        /*00a8*/ 	.word	0x00000001
        /*00ac*/ 	.word	0x00000001


	//----- nvinfo : EIATTR_CRS_STACK_SIZE
	.align		4
.L_1197:
        /*00b0*/ 	.byte	0x04, 0x1e
        /*00b2*/ 	.short	(.L_1199 - .L_1198)
.L_1198:
        /*00b4*/ 	.word	0x00000000


	//----- nvinfo : EIATTR_CBANK_PARAM_SIZE
	.align		4
.L_1199:
        /*00b8*/ 	.byte	0x03, 0x19
        /*00ba*/ 	.short	0x00b8


	//----- nvinfo : EIATTR_PARAM_CBANK
	.align		4
        /*00bc*/ 	.byte	0x04, 0x0a
        /*00be*/ 	.short	(.L_1201 - .L_1200)
	.align		4
.L_1200:
        /*00c0*/ 	.word	index@(.nv.constant0._Z35group_norm_nhwc_bwd_one_pass_kernelI11Fp32IOFp16WLi512ELi20ELi640EEv26Group_norm_nhwc_bwd_params)
        /*00c4*/ 	.short	0x0380
        /*00c6*/ 	.short	0x00b8


	//----- nvinfo : EIATTR_SW_WAR
	.align		4
.L_1201:
        /*00c8*/ 	.byte	0x04, 0x36
        /*00ca*/ 	.short	(.L_1203 - .L_1202)
.L_1202:
        /*00cc*/ 	.word	0x00000008
.L_1203:


//--------------------- .nv.info._Z35group_norm_nhwc_fwd_one_pass_kernelI11Bf16IOFp32WLi64ELi20ELi640EEv26Group_norm_nhwc_fwd_params --------------------------
	.section	.nv.info._Z35group_norm_nhwc_fwd_one_pass_kernelI11Bf16IOFp32WLi64ELi20ELi640EEv26Group_norm_nhwc_fwd_params,"",@"SHT_CUDA_INFO"
	.sectionflags	@""
	.align	4


	//----- nvinfo : EIATTR_CUDA_API_VERSION
	.align		4
        /*0000*/ 	.byte	0x04, 0x37
        /*0002*/ 	.short	(.L_1205 - .L_1204)
.L_1204:
        /*0004*/ 	.word	0x00000082


	//----- nvinfo : EIATTR_KPARAM_INFO
	.align		4
.L_1205:
        /*0008*/ 	.byte	0x04, 0x17
        /*000a*/ 	.short	(.L_1207 - .L_1206)
.L_1206:
        /*000c*/ 	.word	0x00000000
        /*0010*/ 	.short	0x0000
        /*0012*/ 	.short	0x0000
        /*0014*/ 	.byte	0x00, 0xf0, 0x81, 0x02


	//----- nvinfo : EIATTR_SPARSE_MMA_MASK
	.align		4
.L_1207:
        /*0018*/ 	.byte	0x03, 0x50
        /*001a*/ 	.short	0x0000


	//----- nvinfo : EIATTR_MAXREG_COUNT
	.align		4
        /*001c*/ 	.byte	0x03, 0x1b
        /*001e*/ 	.short	0x0060


	//----- nvinfo : EIATTR_NUM_BARRIERS
	.align		4
        /*0020*/ 	.byte	0x02, 0x4c
        /*0022*/ 	.byte	0x01
	.zero		1


	//----- nvinfo : EIATTR_MERCURY_ISA_VERSION
	.align		4
        /*0024*/ 	.byte	0x03, 0x5f
        /*0026*/ 	.short	0x0101


	//----- nvinfo : EIATTR_INT_WARP_WIDE_INSTR_OFFSETS
	.align		4
        /*0028*/ 	.byte	0x04, 0x31
        /*002a*/ 	.short	(.L_1209 - .L_1208)


	//   ....[0]....
.L_1208:
        /*002c*/ 	.word	0x00000f80


	//   ....[1]....
        /*0030*/ 	.word	0x00000fa0


	//   ....[2]....
        /*0034*/ 	.word	0x00000fd0


	//   ....[3]....
        /*0038*/ 	.word	0x000010f0


	//   ....[4]....
        /*003c*/ 	.word	0x00001100


	//   ....[5]....
        /*0040*/ 	.word	0x00001200


	//   ....[6]....
        /*0044*/ 	.word	0x00001230


	//   ....[7]....
        /*0048*/ 	.word	0x00001270


	//   ....[8]....
        /*004c*/ 	.word	0x000015d0


	//   ....[9]....
        /*0050*/ 	.word	0x000015f0


	//   ....[10]....
        /*0054*/ 	.word	0x00001610


	//   ....[11]....
        /*0058*/ 	.word	0x00001630


	//   ....[12]....
        /*005c*/ 	.word	0x00001880


	//   ....[13]....
        /*0060*/ 	.word	0x000018a0


	//----- nvinfo : EIATTR_COOP_GROUP_MASK_REGIDS
	.align		4
.L_1209:
        /*0064*/ 	.byte	0x04, 0x29
        /*0066*/ 	.short	(.L_1211 - .L_1210)


	//   ....[0]....
.L_1210:
        /*0068*/ 	.word	0xffffffff


	//   ....[1]....
        /*006c*/ 	.word	0xffffffff


	//   ....[2]....
        /*0070*/ 	.word	0xffffffff


	//   ....[3]....
        /*0074*/ 	.word	0xffffffff


	//   ....[4]....
        /*0078*/ 	.word	0xffffffff


	//   ....[5]....
        /*007c*/ 	.word	0xffffffff


	//   ....[6]....
        /*0080*/ 	.word	0xffffffff


	//   ....[7]....
        /*0084*/ 	.word	0xffffffff


	//   ....[8]....
        /*0088*/ 	.word	0xffffffff


	//   ....[9]....
        /*008c*/ 	.word	0xffffffff


	//----- nvinfo : EIATTR_COOP_GROUP_INSTR_OFFSETS
	.align		4
.L_1211:
        /*0090*/ 	.byte	0x04, 0x28
        /*0092*/ 	.short	(.L_1213 - .L_1212)


	//   ....[0]....
.L_1212:
        /*0094*/ 	.word	0x00000620


	//   ....[1]....
        /*0098*/ 	.word	0x00000630


	//   ....[2]....
        /*009c*/ 	.word	0x00000660


	//   ....[3]....
        /*00a0*/ 	.word	0x00000680


	//   ....[4]....
        /*00a4*/ 	.word	0x000006b0


	//   ....[5]....
        /*00a8*/ 	.word	0x000006d0


	//   ....[6]....
        /*00ac*/ 	.word	0x00000700


	//   ....[7]....
        /*00b0*/ 	.word	0x00000720


	//   ....[8]....
        /*00b4*/ 	.word	0x00000770


	//   ....[9]....
        /*00b8*/ 	.word	0x00000780


	//----- nvinfo : EIATTR_VRC_CTA_INIT_COUNT
	.align		4
.L_1213:
        /*00bc*/ 	.byte	0x02, 0x4a
	.zero		1
	.zero		1


	//----- nvinfo : EIATTR_EXIT_INSTR_OFFSETS
	.align		4
        /*00c0*/ 	.byte	0x04, 0x1c
        /*00c2*/ 	.short	(.L_1215 - .L_1214)


	//   ....[0]....
.L_1214:
        /*00c4*/ 	.word	0x00000070


	//   ....[1]....
        /*00c8*/ 	.word	0x00001ef0


	//----- nvinfo : EIATTR_MAX_THREADS
	.align		4
.L_1215:
        /*00cc*/ 	.byte	0x04, 0x05
        /*00ce*/ 	.short	(.L_1217 - .L_1216)
.L_1216:
        /*00d0*/ 	.word	0x00000280
        /*00d4*/ 	.word	0x00000001
        /*00d8*/ 	.word	0x00000001


	//----- nvinfo : EIATTR_CRS_STACK_SIZE
	.align		4
.L_1217:
        /*00dc*/ 	.byte	0x04, 0x1e
        /*00de*/ 	.short	(.L_1219 - .L_1218)
.L_1218:
        /*00e0*/ 	.word	0x00000000


	//----- nvinfo : EIATTR_CBANK_PARAM_SIZE
	.align		4
.L_1219:
        /*00e4*/ 	.byte	0x03, 0x19
        /*00e6*/ 	.short	0x00a0


	//----- nvinfo : EIATTR_PARAM_CBANK
	.align		4
        /*00e8*/ 	.byte	0x04, 0x0a
        /*00ea*/ 	.short	(.L_1221 - .L_1220)
	.align		4
.L_1220:
        /*00ec*/ 	.word	index@(.nv.constant0._Z35group_norm_nhwc_fwd_one_pass_kernelI11Bf16IOFp32WLi64ELi20ELi640EEv26Group_norm_nhwc_fwd_params)
        /*00f0*/ 	.short	0x0380
        /*00f2*/ 	.short	0x00a0


	//----- nvinfo : EIATTR_SW_WAR
	.align		4
.L_1221:
        /*00f4*/ 	.byte	0x04, 0x36
        /*00f6*/ 	.short	(.L_1223 - .L_1222)
.L_1222:
        /*00f8*/ 	.word	0x00000008
.L_1223:


//--------------------- .nv.info._Z35group_norm_nhwc_fwd_one_pass_kernelI11Bf16IOFp32WLi128ELi20ELi640EEv26Group_norm_nhwc_fwd_params --------------------------
	.section	.nv.info._Z35group_norm_nhwc_fwd_one_pass_kernelI11Bf16IOFp32WLi128ELi20ELi640EEv26Group_norm_nhwc_fwd_params,"",@"SHT_CUDA_INFO"
	.sectionflags	@""
	.align	4


	//----- nvinfo : EIATTR_CUDA_API_VERSION
	.align		4
        /*0000*/ 	.byte	0x04, 0x37
        /*0002*/ 	.short	(.L_1225 - .L_1224)
.L_1224:
        /*0004*/ 	.word	0x00000082


	//----- nvinfo : EIATTR_KPARAM_INFO
	.align		4
.L_1225:
        /*0008*/ 	.byte	0x04, 0x17
        /*000a*/ 	.short	(.L_1227 - .L_1226)
.L_1226:
        /*000c*/ 	.word	0x00000000
        /*0010*/ 	.short	0x0000
        /*0012*/ 	.short	0x0000
        /*0014*/ 	.byte	0x00, 0xf0, 0x81, 0x02


	//----- nvinfo : EIATTR_SPARSE_MMA_MASK
	.align		4
.L_1227:
        /*0018*/ 	.byte	0x03, 0x50
        /*001a*/ 	.short	0x0000


	//----- nvinfo : EIATTR_MAXREG_COUNT
	.align		4
        /*001c*/ 	.byte	0x03, 0x1b
        /*001e*/ 	.short	0x0060


	//----- nvinfo : EIATTR_NUM_BARRIERS
	.align		4
        /*0020*/ 	.byte	0x02, 0x4c
        /*0022*/ 	.byte	0x01
	.zero		1


	//----- nvinfo : EIATTR_MERCURY_ISA_VERSION
	.align		4
        /*0024*/ 	.byte	0x03, 0x5f
        /*0026*/ 	.short	0x0101


	//----- nvinfo : EIATTR_INT_WARP_WIDE_INSTR_OFFSETS
	.align		4
        /*0028*/ 	.byte	0x04, 0x31
        /*002a*/ 	.short	(.L_1229 - .L_1228)


	//   ....[0]....
.L_1228:
        /*002c*/ 	.word	0x000010b0


	//   ....[1]....
        /*0030*/ 	.word	0x000010e0


	//   ....[2]....
        /*0034*/ 	.word	0x000011a0


	//   ....[3]....
        /*0038*/ 	.word	0x00001220


	//   ....[4]....
        /*003c*/ 	.word	0x00001280


	//   ....[5]....
        /*0040*/ 	.word	0x00001360


	//   ....[6]....
        /*0044*/ 	.word	0x000013d0


	//   ....[7]....
        /*0048*/ 	.word	0x00001420


	//   ....[8]....
        /*004c*/ 	.word	0x00001720


	//   ....[9]....
        /*0050*/ 	.word	0x00001750


	//   ....[10]....
        /*0054*/ 	.word	0x00001770


	//   ....[11]....
        /*0058*/ 	.word	0x00001790


	//   ....[12]....
        /*005c*/ 	.word	0x000019f0


	//   ....[13]....
        /*0060*/ 	.word	0x00001a10


	//----- nvinfo : EIATTR_COOP_GROUP_MASK_REGIDS
	.align		4
.L_1229:
        /*0064*/ 	.byte	0x04, 0x29
        /*0066*/ 	.short	(.L_1231 - .L_1230)


	//   ....[0]....
.L_1230:
        /*0068*/ 	.word	0xffffffff


	//   ....[1]....
        /*006c*/ 	.word	0xffffffff


	//   ....[2]....
        /*0070*/ 	.word	0xffffffff


	//   ....[3]....
        /*0074*/ 	.word	0xffffffff


	//   ....[4]....
        /*0078*/ 	.word	0xffffffff


	//   ....[5]....
        /*007c*/ 	.word	0xffffffff


	//   ....[6]....
        /*0080*/ 	.word	0xffffffff


	//   ....[7]....
        /*0084*/ 	.word	0xffffffff


	//   ....[8]....
        /*0088*/ 	.word	0xffffffff


	//   ....[9]....
        /*008c*/ 	.word	0xffffffff


	//----- nvinfo : EIATTR_COOP_GROUP_INSTR_OFFSETS
	.align		4
.L_1231:
        /*0090*/ 	.byte	0x04, 0x28
        /*0092*/ 	.short	(.L_1233 - .L_1232)


	//   ....[0]....
.L_1232:
        /*0094*/ 	.word	0x00000780


	//   ....[1]....
        /*0098*/ 	.word	0x00000790


	//   ....[2]....
        /*009c*/ 	.word	0x000007c0


	//   ....[3]....
        /*00a0*/ 	.word	0x000007e0


	//   ....[4]....
        /*00a4*/ 	.word	0x00000810


	//   ....[5]....
        /*00a8*/ 	.word	0x00000830


	//   ....[6]....
        /*00ac*/ 	.word	0x00000860


	//   ....[7]....
        /*00b0*/ 	.word	0x00000880


	//   ....[8]....
        /*00b4*/ 	.word	0x000008d0


	//   ....[9]....
        /*00b8*/ 	.word	0x000008e0


	//----- nvinfo : EIATTR_VRC_CTA_INIT_COUNT
	.align		4
.L_1233:
        /*00bc*/ 	.byte	0x02, 0x4a
	.zero		1
	.zero		1


	//----- nvinfo : EIATTR_EXIT_INSTR_OFFSETS
	.align		4
        /*00c0*/ 	.byte	0x04, 0x1c
        /*00c2*/ 	.short	(.L_1235 - .L_1234)


	//   ....[0]....
.L_1234:
        /*00c4*/ 	.word	0x00000070


	//   ....[1]....
        /*00c8*/ 	.word	0x00002570


	//----- nvinfo : EIATTR_MAX_THREADS
	.align		4
.L_1235:
        /*00cc*/ 	.byte	0x04, 0x05
        /*00ce*/ 	.short	(.L_1237 - .L_1236)
.L_1236:
        /*00d0*/ 	.word	0x00000280
        /*00d4*/ 	.word	0x00000001
        /*00d8*/ 	.word	0x00000001


	//----- nvinfo : EIATTR_CRS_STACK_SIZE
	.align		4
.L_1237:
        /*00dc*/ 	.byte	0x04, 0x1e
        /*00de*/ 	.short	(.L_1239 - .L_1238)
.L_1238:
        /*00e0*/ 	.word	0x00000000


	//----- nvinfo : EIATTR_CBANK_PARAM_SIZE
	.align		4
.L_1239:
        /*00e4*/ 	.byte	0x03, 0x19
        /*00e6*/ 	.short	0x00a0


	//----- nvinfo : EIATTR_PARAM_CBANK
	.align		4
        /*00e8*/ 	.byte	0x04, 0x0a
        /*00ea*/ 	.short	(.L_1241 - .L_1240)
	.align		4
.L_1240:
        /*00ec*/ 	.word	index@(.nv.constant0._Z35group_norm_nhwc_fwd_one_pass_kernelI11Bf16IOFp32WLi128ELi20ELi640EEv26Group_norm_nhwc_fwd_params)
        /*00f0*/ 	.short	0x0380
        /*00f2*/ 	.short	0x00a0


	//----- nvinfo : EIATTR_SW_WAR
	.align		4
.L_1241:
        /*00f4*/ 	.byte	0x04, 0x36
        /*00f6*/ 	.short	(.L_1243 - .L_1242)
.L_1242:
        /*00f8*/ 	.word	0x00000008
.L_1243:


//--------------------- .nv.info._Z35group_norm_nhwc_fwd_one_pass_kernelI11Bf16IOFp32WLi256ELi20ELi640EEv26Group_norm_nhwc_fwd_params --------------------------
	.section	.nv.info._Z35group_norm_nhwc_fwd_one_pass_kernelI11Bf16IOFp32WLi256ELi20ELi640EEv26Group_norm_nhwc_fwd_params,"",@"SHT_CUDA_INFO"
	.sectionflags	@""
	.align	4


	//----- nvinfo : EIATTR_CUDA_API_VERSION
	.align		4
        /*0000*/ 	.byte	0x04, 0x37
        /*0002*/ 	.short	(.L_1245 - .L_1244)
.L_1244:
        /*0004*/ 	.word	0x00000082


	//----- nvinfo : EIATTR_KPARAM_INFO
	.align		4
.L_1245:
        /*0008*/ 	.byte	0x04, 0x17
        /*000a*/ 	.short	(.L_1247 - .L_1246)
.L_1246:
        /*000c*/ 	.word	0x00000000
        /*0010*/ 	.short	0x0000
        /*0012*/ 	.short	0x0000
        /*0014*/ 	.byte	0x00, 0xf0, 0x81, 0x02


	//----- nvinfo : EIATTR_SPARSE_MMA_MASK
	.align		4
.L_1247:
        /*0018*/ 	.byte	0x03, 0x50
        /*001a*/ 	.short	0x0000


	//----- nvinfo : EIATTR_MAXREG_COUNT
	.align		4
        /*001c*/ 	.byte	0x03, 0x1b
        /*001e*/ 	.short	0x0060


	//----- nvinfo : EIATTR_NUM_BARRIERS
	.align		4
        /*0020*/ 	.byte	0x02, 0x4c
        /*0022*/ 	.byte	0x01
	.zero		1


	//----- nvinfo : EIATTR_MERCURY_ISA_VERSION
	.align		4
        /*0024*/ 	.byte	0x03, 0x5f
        /*0026*/ 	.short	0x0101


	//----- nvinfo : EIATTR_INT_WARP_WIDE_INSTR_OFFSETS
	.align		4
        /*0028*/ 	.byte	0x04, 0x31
        /*002a*/ 	.short	(.L_1249 - .L_1248)


	//   ....[0]....
.L_1248:
        /*002c*/ 	.word	0x00001470


	//   ....[1]....
        /*0030*/ 	.word	0x00001490


	//   ....[2]....
        /*0034*/ 	.word	0x00001570


	//   ....[3]....
        /*0038*/ 	.word	0x000015c0


	//   ....[4]....
        /*003c*/ 	.word	0x000016a0


	//   ....[5]....
        /*0040*/ 	.word	0x00001720


	//   ....[6]....
        /*0044*/ 	.word	0x000017f0


	//   ....[7]....
        /*0048*/ 	.word	0x00001810


	//   ....[8]....
        /*004c*/ 	.word	0x00001a60


	//   ....[9]....
        /*0050*/ 	.word	0x00001b50


	//   ....[10]....
        /*0054*/ 	.word	0x00001b70


	//   ....[11]....
        /*0058*/ 	.word	0x00001ba0


	//   ....[12]....
        /*005c*/ 	.word	0x00001db0


	//   ....[13]....
        /*0060*/ 	.word	0x00001dd0


	//----- nvinfo : EIATTR_COOP_GROUP_MASK_REGIDS
	.align		4
.L_1249:
        /*0064*/ 	.byte	0x04, 0x29
        /*0066*/ 	.short	(.L_1251 - .L_1250)


	//   ....[0]....
.L_1250:
        /*0068*/ 	.word	0xffffffff


	//   ....[1]....
        /*006c*/ 	.word	0xffffffff


	//   ....[2]....
        /*0070*/ 	.word	0xffffffff


	//   ....[3]....
        /*0074*/ 	.word	0xffffffff


	//   ....[4]....
        /*0078*/ 	.word	0xffffffff


	//   ....[5]....
        /*007c*/ 	.word	0xffffffff


	//   ....[6]....
        /*0080*/ 	.word	0xffffffff


	//   ....[7]....
        /*0084*/ 	.word	0xffffffff


	//   ....[8]....
        /*0088*/ 	.word	0xffffffff


	//   ....[9]....
        /*008c*/ 	.word	0xffffffff


	//----- nvinfo : EIATTR_COOP_GROUP_INSTR_OFFSETS
	.align		4
.L_1251:
        /*0090*/ 	.byte	0x04, 0x28
        /*0092*/ 	.short	(.L_1253 - .L_1252)


	//   ....[0]....
.L_1252:
        /*0094*/ 	.word	0x00000b80


	//   ....[1]....
        /*0098*/ 	.word	0x00000b90


	//   ....[2]....
        /*009c*/ 	.word	0x00000bc0


	//   ....[3]....
        /*00a0*/ 	.word	0x00000be0


	//   ....[4]....
        /*00a4*/ 	.word	0x00000c10


	//   ....[5]....
        /*00a8*/ 	.word	0x00000c30


	//   ....[6]....
        /*00ac*/ 	.word	0x00000c60


	//   ....[7]....
        /*00b0*/ 	.word	0x00000c80


	//   ....[8]....
        /*00b4*/ 	.word	0x00000cd0


	//   ....[9]....
        /*00b8*/ 	.word	0x00000ce0


	//----- nvinfo : EIATTR_VRC_CTA_INIT_COUNT
	.align		4
.L_1253:
        /*00bc*/ 	.byte	0x02, 0x4a
	.zero		1
	.zero		1


	//----- nvinfo : EIATTR_EXIT_INSTR_OFFSETS
	.align		4
        /*00c0*/ 	.byte	0x04, 0x1c
        /*00c2*/ 	.short	(.L_1255 - .L_1254)


	//   ....[0]....
.L_1254:
        /*00c4*/ 	.word	0x00000070


	//   ....[1]....
        /*00c8*/ 	.word	0x000030b0


	//----- nvinfo : EIATTR_MAX_THREADS
	.align		4
.L_1255:
        /*00cc*/ 	.byte	0x04, 0x05
        /*00ce*/ 	.short	(.L_1257 - .L_1256)
.L_1256:
        /*00d0*/ 	.word	0x00000280
        /*00d4*/ 	.word	0x00000001
        /*00d8*/ 	.word	0x00000001


	//----- nvinfo : EIATTR_CRS_STACK_SIZE
	.align		4
.L_1257:
        /*00dc*/ 	.byte	0x04, 0x1e
        /*00de*/ 	.short	(.L_1259 - .L_1258)
.L_1258:
        /*00e0*/ 	.word	0x00000000


	//----- nvinfo : EIATTR_CBANK_PARAM_SIZE
	.align		4
.L_1259:
        /*00e4*/ 	.byte	0x03, 0x19
        /*00e6*/ 	.short	0x00a0


	//----- nvinfo : EIATTR_PARAM_CBANK
	.align		4
        /*00e8*/ 	.byte	0x04, 0x0a
        /*00ea*/ 	.short	(.L_1261 - .L_1260)
	.align		4
.L_1260:
        /*00ec*/ 	.word	index@(.nv.constant0._Z35group_norm_nhwc_fwd_one_pass_kernelI11Bf16IOFp32WLi256ELi20ELi640EEv26Group_norm_nhwc_fwd_params)
        /*00f0*/ 	.short	0x0380
        /*00f2*/ 	.short	0x00a0


	//----- nvinfo : EIATTR_SW_WAR
	.align		4
.L_1261:
        /*00f4*/ 	.byte	0x04, 0x36
        /*00f6*/ 	.short	(.L_1263 - .L_1262)
.L_1262:
        /*00f8*/ 	.word	0x00000008
.L_1263:


//--------------------- .nv.info._Z35group_norm_nhwc_fwd_one_pass_kernelI11Bf16IOFp32WLi512ELi20ELi640EEv26Group_norm_nhwc_fwd_params --------------------------
	.section	.nv.info._Z35group_norm_nhwc_fwd_one_pass_kernelI11Bf16IOFp32WLi512ELi20ELi640EEv26Group_norm_nhwc_fwd_params,"",@"SHT_CUDA_INFO"
	.sectionflags	@""
	.align	4


	//----- nvinfo : EIATTR_CUDA_API_VERSION
	.align		4
        /*0000*/ 	.byte	0x04, 0x37
        /*0002*/ 	.short	(.L_1265 - .L_1264)
.L_1264:
        /*0004*/ 	.word	0x00000082


	//----- nvinfo : EIATTR_KPARAM_INFO
	.align		4
.L_1265:
        /*0008*/ 	.byte	0x04, 0x17
        /*000a*/ 	.short	(.L_1267 - .L_1266)
.L_1266:
        /*000c*/ 	.word	0x00000000
        /*0010*/ 	.short	0x0000
        /*0012*/ 	.short	0x0000
        /*0014*/ 	.byte	0x00, 0xf0, 0x81, 0x02


	//----- nvinfo : EIATTR_SPARSE_MMA_MASK
	.align		4
.L_1267:
        /*0018*/ 	.byte	0x03, 0x50
        /*001a*/ 	.short	0x0000


	//----- nvinfo : EIATTR_MAXREG_COUNT
	.align		4
        /*001c*/ 	.byte	0x03, 0x1b
        /*001e*/ 	.short	0x0060


	//----- nvinfo : EIATTR_NUM_BARRIERS
	.align		4
        /*0020*/ 	.byte	0x02, 0x4c
        /*0022*/ 	.byte	0x01
	.zero		1


	//----- nvinfo : EIATTR_MERCURY_ISA_VERSION
	.align		4
        /*0024*/ 	.byte	0x03, 0x5f
        /*0026*/ 	.short	0x0101


	//----- nvinfo : EIATTR_INT_WARP_WIDE_INSTR_OFFSETS
	.align		4
        /*0028*/ 	.byte	0x04, 0x31
        /*002a*/ 	.short	(.L_1269 - .L_1268)


	//   ....[0]....
.L_1268:
        /*002c*/ 	.word	0x00001ac0


	//   ....[1]....
        /*0030*/ 	.word	0x00001b00


	//   ....[2]....
        /*0034*/ 	.word	0x00001b80


	//   ....[3]....
        /*0038*/ 	.word	0x00001b90


	//   ....[4]....
        /*003c*/ 	.word	0x00001d40


	//   ....[5]....
        /*0040*/ 	.word	0x00001d90


	//   ....[6]....
        /*0044*/ 	.word	0x00001db0


	//   ....[7]....
        /*0048*/ 	.word	0x00001de0


	//   ....[8]....
        /*004c*/ 	.word	0x00002100


	//   ....[9]....
        /*0050*/ 	.word	0x00002130


	//   ....[10]....
        /*0054*/ 	.word	0x00002150


	//   ....[11]....
        /*0058*/ 	.word	0x00002190


	//   ....[12]....
        /*005c*/ 	.word	0x000023d0


	//   ....[13]....
        /*0060*/ 	.word	0x000023f0


	//----- nvinfo : EIATTR_COOP_GROUP_MASK_REGIDS
	.align		4
.L_1269:
        /*0064*/ 	.byte	0x04, 0x29
        /*0066*/ 	.short	(.L_1271 - .L_1270)


	//   ....[0]....
.L_1270:
        /*0068*/ 	.word	0xffffffff


	//   ....[1]....
        /*006c*/ 	.word	0xffffffff


	//   ....[2]....
        /*0070*/ 	.word	0xffffffff


	//   ....[3]....
        /*0074*/ 	.word	0xffffffff


	//   ....[4]....
        /*0078*/ 	.word	0xffffffff


	//   ....[5]....
        /*007c*/ 	.word	0xffffffff


	//   ....[6]....
        /*0080*/ 	.word	0xffffffff


	//   ....[7]....
        /*0084*/ 	.word	0xffffffff


	//   ....[8]....
        /*0088*/ 	.word	0xffffffff


	//   ....[9]....
        /*008c*/ 	.word	0xffffffff


	//----- nvinfo : EIATTR_COOP_GROUP_INSTR_OFFSETS
	.align		4
.L_1271:
        /*0090*/ 	.byte	0x04, 0x28
        /*0092*/ 	.short	(.L_1273 - .L_1272)


	//   ....[0]....
.L_1272:
        /*0094*/ 	.word	0x00001110


	//   ....[1]....
        /*0098*/ 	.word	0x00001120


	//   ....[2]....
        /*009c*/ 	.word	0x00001150


	//   ....[3]....
        /*00a0*/ 	.word	0x00001160


	//   ....[4]....
        /*00a4*/ 	.word	0x000011a0


	//   ....[5]....
        /*00a8*/ 	.word	0x000011b0


	//   ....[6]....
        /*00ac*/ 	.word	0x000011f0


	//   ....[7]....
        /*00b0*/ 	.word	0x00001200


	//   ....[8]....
        /*00b4*/ 	.word	0x00001290


	//   ....[9]....
        /*00b8*/ 	.word	0x000012a0


	//----- nvinfo : EIATTR_VRC_CTA_INIT_COUNT
	.align		4
.L_1273:
        /*00bc*/ 	.byte	0x02, 0x4a
	.zero		1
	.zero		1


	//----- nvinfo : EIATTR_EXIT_INSTR_OFFSETS
	.align		4
        /*00c0*/ 	.byte	0x04, 0x1c
        /*00c2*/ 	.short	(.L_1275 - .L_1274)


	//   ....[0]....
.L_1274:
        /*00c4*/ 	.word	0x00000070


	//   ....[1]....
        /*00c8*/ 	.word	0x00004540


	//----- nvinfo : EIATTR_MAX_THREADS
	.align		4
.L_1275:
        /*00cc*/ 	.byte	0x04, 0x05
        /*00ce*/ 	.short	(.L_1277 - .L_1276)
.L_1276:
        /*00d0*/ 	.word	0x00000280
        /*00d4*/ 	.word	0x00000001
        /*00d8*/ 	.word	0x00000001


	//----- nvinfo : EIATTR_CRS_STACK_SIZE
	.align		4
.L_1277:
        /*00dc*/ 	.byte	0x04, 0x1e
        /*00de*/ 	.short	(.L_1279 - .L_1278)
.L_1278:
        /*00e0*/ 	.word	0x00000000


	//----- nvinfo : EIATTR_CBANK_PARAM_SIZE
	.align		4
.L_1279:
        /*00e4*/ 	.byte	0x03, 0x19
        /*00e6*/ 	.short	0x00a0


	//----- nvinfo : EIATTR_PARAM_CBANK
	.align		4
        /*00e8*/ 	.byte	0x04, 0x0a
        /*00ea*/ 	.short	(.L_1281 - .L_1280)
	.align		4
.L_1280:
        /*00ec*/ 	.word	index@(.nv.constant0._Z35group_norm_nhwc_fwd_one_pass_kernelI11Bf16IOFp32WLi512ELi20ELi640EEv26Group_norm_nhwc_fwd_params)
        /*00f0*/ 	.short	0x0380
        /*00f2*/ 	.short	0x00a0


	//----- nvinfo : EIATTR_SW_WAR
	.align		4
.L_1281:
        /*00f4*/ 	.byte	0x04, 0x36
        /*00f6*/ 	.short	(.L_1283 - .L_1282)
.L_1282:
        /*00f8*/ 	.word	0x00000008
.L_1283:


//--------------------- .nv.info._Z35group_norm_nhwc_fwd_one_pass_kernelI11Bf16IOBf16WLi64ELi20ELi640EEv26Group_norm_nhwc_fwd_params --------------------------
	.section	.nv.info._Z35group_norm_nhwc_fwd_one_pass_kernelI11Bf16IOBf16WLi64ELi20ELi640EEv26Group_norm_nhwc_fwd_params,"",@"SHT_CUDA_INFO"
	.sectionflags	@""
	.align	4


	//----- nvinfo : EIATTR_CUDA_API_VERSION
	.align		4
        /*0000*/ 	.byte	0x04, 0x37
        /*0002*/ 	.short	(.L_1285 - .L_1284)
.L_1284:
        /*0004*/ 	.word	0x00000082


	//----- nvinfo : EIATTR_KPARAM_INFO
	.align		4
.L_1285:
        /*0008*/ 	.byte	0x04, 0x17
        /*000a*/ 	.short	(.L_1287 - .L_1286)
.L_1286:
        /*000c*/ 	.word	0x00000000
        /*0010*/ 	.short	0x0000
        /*0012*/ 	.short	0x0000
        /*0014*/ 	.byte	0x00, 0xf0, 0x81, 0x02


	//----- nvinfo : EIATTR_SPARSE_MMA_MASK
	.align		4
.L_1287:
        /*0018*/ 	.byte	0x03, 0x50
        /*001a*/ 	.short	0x0000


	//----- nvinfo : EIATTR_MAXREG_COUNT
	.align		4
        /*001c*/ 	.byte	0x03, 0x1b
        /*001e*/ 	.short	0x0060


	//----- nvinfo : EIATTR_NUM_BARRIERS
	.align		4
        /*0020*/ 	.byte	0x02, 0x4c
        /*0022*/ 	.byte	0x01
	.zero		1


	//----- nvinfo : EIATTR_MERCURY_ISA_VERSION
	.align		4
        /*0024*/ 	.byte	0x03, 0x5f
        /*0026*/ 	.short	0x0101


	//----- nvinfo : EIATTR_INT_WARP_WIDE_INSTR_OFFSETS
	.align		4
        /*0028*/ 	.byte	0x04, 0x31
        /*002a*/ 	.short	(.L_1289 - .L_1288)


	//   ....[0]....
.L_1288:
        /*002c*/ 	.word	0x00000f80


	//   ....[1]....
        /*0030*/ 	.word	0x00000fa0


	//   ....[2]....
        /*0034*/ 	.word	0x00000fd0


	//   ....[3]....
        /*0038*/ 	.word	0x000010f0


	//   ....[4]....
        /*003c*/ 	.word	0x00001100


	//   ....[5]....
        /*0040*/ 	.word	0x00001200


	//   ....[6]....
        /*0044*/ 	.word	0x00001230


	//   ....[7]....
        /*0048*/ 	.word	0x00001270


	//   ....[8]....
        /*004c*/ 	.word	0x000015d0


	//   ....[9]....
        /*0050*/ 	.word	0x000015f0


	//   ....[10]....
        /*0054*/ 	.word	0x00001600


	//   ....[11]....
        /*0058*/ 	.word	0x00001630


	//   ....[12]....
        /*005c*/ 	.word	0x00001880


	//   ....[13]....
        /*0060*/ 	.word	0x000018a0


	//----- nvinfo : EIATTR_COOP_GROUP_MASK_REGIDS
	.align		4
.L_1289:
        /*0064*/ 	.byte	0x04, 0x29
        /*0066*/ 	.short	(.L_1291 - .L_1290)


	//   ....[0]....
.L_1290:
        /*0068*/ 	.word	0xffffffff


	//   ....[1]....
        /*006c*/ 	.word	0xffffffff


	//   ....[2]....
        /*0070*/ 	.word	0xffffffff


	//   ....[3]....
        /*0074*/ 	.word	0xffffffff


	//   ....[4]....
        /*0078*/ 	.word	0xffffffff


	//   ....[5]....
        /*007c*/ 	.word	0xffffffff


	//   ....[6]....
        /*0080*/ 	.word	0xffffffff


	//   ....[7]....
        /*0084*/ 	.word	0xffffffff


	//   ....[8]....
        /*0088*/ 	.word	0xffffffff


	//   ....[9]....
        /*008c*/ 	.word	0xffffffff


	//----- nvinfo : EIATTR_COOP_GROUP_INSTR_OFFSETS
	.align		4
.L_1291:
        /*0090*/ 	.byte	0x04, 0x28
        /*0092*/ 	.short	(.L_1293 - .L_1292)


	//   ....[0]....
.L_1292:
        /*0094*/ 	.word	0x00000620


	//   ....[1]....
        /*0098*/ 	.word	0x00000630


	//   ....[2]....
        /*009c*/ 	.word	0x00000660


	//   ....[3]....
        /*00a0*/ 	.word	0x00000680


	//   ....[4]....
        /*00a4*/ 	.word	0x000006b0


	//   ....[5]....
        /*00a8*/ 	.word	0x000006d0


	//   ....[6]....
        /*00ac*/ 	.word	0x00000700


	//   ....[7]....
        /*00b0*/ 	.word	0x00000720


	//   ....[8]....
        /*00b4*/ 	.word	0x00000770


	//   ....[9]....
        /*00b8*/ 	.word	0x00000780


	//----- nvinfo : EIATTR_VRC_CTA_INIT_COUNT
	.align		4
.L_1293:
        /*00bc*/ 	.byte	0x02, 0x4a
	.zero		1
	.zero		1


	//----- nvinfo : EIATTR_EXIT_INSTR_OFFSETS
	.align		4
        /*00c0*/ 	.byte	0x04, 0x1c
        /*00c2*/ 	.short	(.L_1295 - .L_1294)


	//   ....[0]....
.L_1294:
        /*00c4*/ 	.word	0x00000070


	//   ....[1]....
        /*00c8*/ 	.word	0x00001f50


	//----- nvinfo : EIATTR_MAX_THREADS
	.align		4
.L_1295:
        /*00cc*/ 	.byte	0x04, 0x05
        /*00ce*/ 	.short	(.L_1297 - .L_1296)
.L_1296:
        /*00d0*/ 	.word	0x00000280
        /*00d4*/ 	.word	0x00000001
        /*00d8*/ 	.word	0x00000001


	//----- nvinfo : EIATTR_CRS_STACK_SIZE
	.align		4
.L_1297:
        /*00dc*/ 	.byte	0x04, 0x1e
        /*00de*/ 	.short	(.L_1299 - .L_1298)
.L_1298:
        /*00e0*/ 	.word	0x00000000


	//----- nvinfo : EIATTR_CBANK_PARAM_SIZE
	.align		4
.L_1299:
        /*00e4*/ 	.byte	0x03, 0x19
        /*00e6*/ 	.short	0x00a0


	//----- nvinfo : EIATTR_PARAM_CBANK
	.align		4
        /*00e8*/ 	.byte	0x04, 0x0a
        /*00ea*/ 	.short	(.L_1301 - .L_1300)
	.align		4
.L_1300:
        /*00ec*/ 	.word	index@(.nv.constant0._Z35group_norm_nhwc_fwd_one_pass_kernelI11Bf16IOBf16WLi64ELi20ELi640EEv26Group_norm_nhwc_fwd_params)
        /*00f0*/ 	.short	0x0380
        /*00f2*/ 	.short	0x00a0


	//----- nvinfo : EIATTR_SW_WAR
	.align		4
.L_1301:
        /*00f4*/ 	.byte	0x04, 0x36
        /*00f6*/ 	.short	(.L_1303 - .L_1302)
.L_1302:
        /*00f8*/ 	.word	0x00000008
.L_1303:


//--------------------- .nv.info._Z35group_norm_nhwc_fwd_one_pass_kernelI11Bf16IOBf16WLi128ELi20ELi640EEv26Group_norm_nhwc_fwd_params --------------------------
	.section	.nv.info._Z35group_norm_nhwc_fwd_one_pass_kernelI11Bf16IOBf16WLi128ELi20ELi640EEv26Group_norm_nhwc_fwd_params,"",@"SHT_CUDA_INFO"
	.sectionflags	@""
	.align	4


	//----- nvinfo : EIATTR_CUDA_API_VERSION
	.align		4
        /*0000*/ 	.byte	0x04, 0x37
        /*0002*/ 	.short	(.L_1305 - .L_1304)
.L_1304:
        /*0004*/ 	.word	0x00000082


	//----- nvinfo : EIATTR_KPARAM_INFO
	.align		4
.L_1305:
        /*0008*/ 	.byte	0x04, 0x17
        /*000a*/ 	.short	(.L_1307 - .L_1306)
.L_1306:
        /*000c*/ 	.word	0x00000000
        /*0010*/ 	.short	0x0000
        /*0012*/ 	.short	0x0000
        /*0014*/ 	.byte	0x00, 0xf0, 0x81, 0x02


	//----- nvinfo : EIATTR_SPARSE_MMA_MASK
	.align		4
.L_1307:
        /*0018*/ 	.byte	0x03, 0x50
        /*001a*/ 	.short	0x0000


	//----- nvinfo : EIATTR_MAXREG_COUNT
	.align		4
        /*001c*/ 	.byte	0x03, 0x1b
        /*001e*/ 	.short	0x0060


	//----- nvinfo : EIATTR_NUM_BARRIERS
	.align		4
        /*0020*/ 	.byte	0x02, 0x4c
        /*0022*/ 	.byte	0x01
	.zero		1


	//----- nvinfo : EIATTR_MERCURY_ISA_VERSION
	.align		4
        /*0024*/ 	.byte	0x03, 0x5f
        /*0026*/ 	.short	0x0101


	//----- nvinfo : EIATTR_INT_WARP_WIDE_INSTR_OFFSETS
	.align		4
        /*0028*/ 	.byte	0x04, 0x31
        /*002a*/ 	.short	(.L_1309 - .L_1308)


	//   ....[0]....
.L_1308:
        /*002c*/ 	.word	0x000010a0


	//   ....[1]....
        /*0030*/ 	.word	0x000010d0


	//   ....[2]....
        /*0034*/ 	.word	0x00001190


	//   ....[3]....
        /*0038*/ 	.word	0x00001200


	//   ....[4]....
        /*003c*/ 	.word	0x00001270


	//   ....[5]....
        /*0040*/ 	.word	0x00001350


	//   ....[6]....
        /*0044*/ 	.word	0x000013c0


	//   ....[7]....
        /*0048*/ 	.word	0x00001410


	//   ....[8]....
        /*004c*/ 	.word	0x00001710


	//   ....[9]....
        /*0050*/ 	.word	0x00001740


	//   ....[10]....
        /*0054*/ 	.word	0x00001760


	//   ....[11]....
        /*0058*/ 	.word	0x00001790


	//   ....[12]....
        /*005c*/ 	.word	0x000019e0


	//   ....[13]....
        /*0060*/ 	.word	0x00001a00


	//----- nvinfo : EIATTR_COOP_GROUP_MASK_REGIDS
	.align		4
.L_1309:
        /*0064*/ 	.byte	0x04, 0x29
        /*0066*/ 	.short	(.L_1311 - .L_1310)


	//   ....[0]....
.L_1310:
        /*0068*/ 	.word	0xffffffff


	//   ....[1]....
        /*006c*/ 	.word	0xffffffff


	//   ....[2]....
        /*0070*/ 	.word	0xffffffff


	//   ....[3]....
        /*0074*/ 	.word	0xffffffff


	//   ....[4]....
        /*0078*/ 	.word	0xffffffff


	//   ....[5]....
        /*007c*/ 	.word	0xffffffff


	//   ....[6]....
        /*0080*/ 	.word	0xffffffff


	//   ....[7]....
        /*0084*/ 	.word	0xffffffff


	//   ....[8]....
        /*0088*/ 	.word	0xffffffff


	//   ....[9]....
        /*008c*/ 	.word	0xffffffff


	//----- nvinfo : EIATTR_COOP_GROUP_INSTR_OFFSETS
	.align		4
.L_1311:
        /*0090*/ 	.byte	0x04, 0x28
        /*0092*/ 	.short	(.L_1313 - .L_1312)


	//   ....[0]....
.L_1312:
        /*0094*/ 	.word	0x00000770


	//   ....[1]....
        /*0098*/ 	.word	0x00000780


	//   ....[2]....
        /*009c*/ 	.word	0x000007b0


	//   ....[3]....
        /*00a0*/ 	.word	0x000007d0


	//   ....[4]....
        /*00a4*/ 	.word	0x00000800


	//   ....[5]....
        /*00a8*/ 	.word	0x00000820


	//   ....[6]....
        /*00ac*/ 	.word	0x00000850


	//   ....[7]....
        /*00b0*/ 	.word	0x00000870


	//   ....[8]....
        /*00b4*/ 	.word	0x000008c0


	//   ....[9]....
        /*00b8*/ 	.word	0x000008d0


	//----- nvinfo : EIATTR_VRC_CTA_INIT_COUNT
	.align		4
.L_1313:
        /*00bc*/ 	.byte	0x02, 0x4a
	.zero		1
	.zero		1


	//----- nvinfo : EIATTR_EXIT_INSTR_OFFSETS
	.align		4
        /*00c0*/ 	.byte	0x04, 0x1c
        /*00c2*/ 	.short	(.L_1315 - .L_1314)


	//   ....[0]....
.L_1314:
        /*00c4*/ 	.word	0x00000070


	//   ....[1]....
        /*00c8*/ 	.word	0x000025c0


	//----- nvinfo : EIATTR_MAX_THREADS
	.align		4
.L_1315:
        /*00cc*/ 	.byte	0x04, 0x05
        /*00ce*/ 	.short	(.L_1317 - .L_1316)
.L_1316:
        /*00d0*/ 	.word	0x00000280
        /*00d4*/ 	.word	0x00000001
        /*00d8*/ 	.word	0x00000001


	//----- nvinfo : EIATTR_CRS_STACK_SIZE
	.align		4
.L_1317:
        /*00dc*/ 	.byte	0x04, 0x1e
        /*00de*/ 	.short	(.L_1319 - .L_1318)
.L_1318:
        /*00e0*/ 	.word	0x00000000


	//----- nvinfo : EIATTR_CBANK_PARAM_SIZE
	.align		4
.L_1319:
        /*00e4*/ 	.byte	0x03, 0x19
        /*00e6*/ 	.short	0x00a0


	//----- nvinfo : EIATTR_PARAM_CBANK
	.align		4
        /*00e8*/ 	.byte	0x04, 0x0a
        /*00ea*/ 	.short	(.L_1321 - .L_1320)
	.align		4
.L_1320:
        /*00ec*/ 	.word	index@(.nv.constant0._Z35group_norm_nhwc_fwd_one_pass_kernelI11Bf16IOBf16WLi128ELi20ELi640EEv26Group_norm_nhwc_fwd_params)
        /*00f0*/ 	.short	0x0380
        /*00f2*/ 	.short	0x00a0


	//----- nvinfo : EIATTR_SW_WAR
	.align		4
.L_1321:
        /*00f4*/ 	.byte	0x04, 0x36
        /*00f6*/ 	.short	(.L_1323 - .L_1322)
.L_1322:
        /*00f8*/ 	.word	0x00000008
.L_1323:


//--------------------- .nv.info._Z35group_norm_nhwc_fwd_one_pass_kernelI11Bf16IOBf16WLi256ELi20ELi640EEv26Group_norm_nhwc_fwd_params --------------------------
	.section	.nv.info._Z35group_norm_nhwc_fwd_one_pass_kernelI11Bf16IOBf16WLi256ELi20ELi640EEv26Group_norm_nhwc_fwd_params,"",@"SHT_CUDA_INFO"
	.sectionflags	@""
	.align	4


	//----- nvinfo : EIATTR_CUDA_API_VERSION
	.align		4
        /*0000*/ 	.byte	0x04, 0x37
        /*0002*/ 	.short	(.L_1325 - .L_1324)
.L_1324:
        /*0004*/ 	.word	0x00000082


	//----- nvinfo : EIATTR_KPARAM_INFO
	.align		4
.L_1325:
        /*0008*/ 	.byte	0x04, 0x17
        /*000a*/ 	.short	(.L_1327 - .L_1326)
.L_1326:
        /*000c*/ 	.word	0x00000000
        /*0010*/ 	.short	0x0000
        /*0012*/ 	.short	0x0000
        /*0014*/ 	.byte	0x00, 0xf0, 0x81, 0x02


	//----- nvinfo : EIATTR_SPARSE_MMA_MASK
	.align		4
.L_1327:
        /*0018*/ 	.byte	0x03, 0x50
        /*001a*/ 	.short	0x0000


	//----- nvinfo : EIATTR_MAXREG_COUNT
	.align		4
        /*001c*/ 	.byte	0x03, 0x1b
        /*001e*/ 	.short	0x0060


	//----- nvinfo : EIATTR_NUM_BARRIERS
	.align		4
        /*0020*/ 	.byte	0x02, 0x4c
        /*0022*/ 	.byte	0x01
	.zero		1


	//----- nvinfo : EIATTR_MERCURY_ISA_VERSION
	.align		4
        /*0024*/ 	.byte	0x03, 0x5f
        /*0026*/ 	.short	0x0101


	//----- nvinfo : EIATTR_INT_WARP_WIDE_INSTR_OFFSETS
	.align		4
        /*0028*/ 	.byte	0x04, 0x31
        /*002a*/ 	.short	(.L_1329 - .L_1328)


	//   ....[0]....
.L_1328:
        /*002c*/ 	.word	0x00001450


	//   ....[1]....
        /*0030*/ 	.word	0x00001470


	//   ....[2]....
        /*0034*/ 	.word	0x00001550


	//   ....[3]....
        /*0038*/ 	.word	0x00001570


	//   ....[4]....
        /*003c*/ 	.word	0x00001680


	//   ....[5]....
        /*0040*/ 	.word	0x000016e0


	//   ....[6]....
        /*0044*/ 	.word	0x000017d0


	//   ....[7]....
        /*0048*/ 	.word	0x000017f0


	//   ....[8]....
        /*004c*/ 	.word	0x00001a40


	//   ....[9]....
        /*0050*/ 	.word	0x00001b30


	//   ....[10]....
        /*0054*/ 	.word	0x00001b50


	//   ....[11]....
        /*0058*/ 	.word	0x00001b70


	//   ....[12]....
        /*005c*/ 	.word	0x00001d90


	//   ....[13]....
        /*0060*/ 	.word	0x00001db0


	//----- nvinfo : EIATTR_COOP_GROUP_MASK_REGIDS
	.align		4
.L_1329:
        /*0064*/ 	.byte	0x04, 0x29
        /*0066*/ 	.short	(.L_1331 - .L_1330)


	//   ....[0]....
.L_1330:
        /*0068*/ 	.word	0xffffffff


	//   ....[1]....
        /*006c*/ 	.word	0xffffffff


	//   ....[2]....
        /*0070*/ 	.word	0xffffffff


	//   ....[3]....
        /*0074*/ 	.word	0xffffffff


	//   ....[4]....
        /*0078*/ 	.word	0xffffffff


	//   ....[5]....
        /*007c*/ 	.word	0xffffffff


	//   ....[6]....
        /*0080*/ 	.word	0xffffffff


	//   ....[7]....
        /*0084*/ 	.word	0xffffffff


	//   ....[8]....
        /*0088*/ 	.word	0xffffffff


	//   ....[9]....
        /*008c*/ 	.word	0xffffffff


	//----- nvinfo : EIATTR_COOP_GROUP_INSTR_OFFSETS
	.align		4
.L_1331:
        /*0090*/ 	.byte	0x04, 0x28
        /*0092*/ 	.short	(.L_1333 - .L_1332)


	//   ....[0]....
.L_1332:
        /*0094*/ 	.word	0x00000b60


	//   ....[1]....
        /*0098*/ 	.word	0x00000b70


	//   ....[2]....
        /*009c*/ 	.word	0x00000ba0


	//   ....[3]....
        /*00a0*/ 	.word	0x00000bb0


	//   ....[4]....
        /*00a4*/ 	.word	0x00000bf0


	//   ....[5]....
        /*00a8*/ 	.word	0x00000c00


	//   ....[6]....
        /*00ac*/ 	.word	0x00000c40


	//   ....[7]....
        /*00b0*/ 	.word	0x00000c50


	//   ....[8]....
        /*00b4*/ 	.word	0x00000cb0


	//   ....[9]....
        /*00b8*/ 	.word	0x00000cc0


	//----- nvinfo : EIATTR_VRC_CTA_INIT_COUNT
	.align		4
.L_1333:
        /*00bc*/ 	.byte	0x02, 0x4a
	.zero		1
	.zero		1


	//----- nvinfo : EIATTR_EXIT_INSTR_OFFSETS
	.align		4
        /*00c0*/ 	.byte	0x04, 0x1c
        /*00c2*/ 	.short	(.L_1335 - .L_1334)


	//   ....[0]....
.L_1334:
        /*00c4*/ 	.word	0x00000070


	//   ....[1]....
        /*00c8*/ 	.word	0x000030a0


	//----- nvinfo : EIATTR_MAX_THREADS
	.align		4
.L_1335:
        /*00cc*/ 	.byte	0x04, 0x05
        /*00ce*/ 	.short	(.L_1337 - .L_1336)
.L_1336:
        /*00d0*/ 	.word	0x00000280
        /*00d4*/ 	.word	0x00000001
        /*00d8*/ 	.word	0x00000001


	//----- nvinfo : EIATTR_CRS_STACK_SIZE
	.align		4
.L_1337:
        /*00dc*/ 	.byte	0x04, 0x1e
        /*00de*/ 	.short	(.L_1339 - .L_1338)
.L_1338:
        /*00e0*/ 	.word	0x00000000


	//----- nvinfo : EIATTR_CBANK_PARAM_SIZE
	.align		4
.L_1339:
        /*00e4*/ 	.byte	0x03, 0x19
        /*00e6*/ 	.short	0x00a0


	//----- nvinfo : EIATTR_PARAM_CBANK
	.align		4
        /*00e8*/ 	.byte	0x04, 0x0a
        /*00ea*/ 	.short	(.L_1341 - .L_1340)
	.align		4
.L_1340:
        /*00ec*/ 	.word	index@(.nv.constant0._Z35group_norm_nhwc_fwd_one_pass_kernelI11Bf16IOBf16WLi256ELi20ELi640EEv26Group_norm_nhwc_fwd_params)
        /*00f0*/ 	.short	0x0380
        /*00f2*/ 	.short	0x00a0


	//----- nvinfo : EIATTR_SW_WAR
	.align		4
.L_1341:
        /*00f4*/ 	.byte	0x04, 0x36
        /*00f6*/ 	.short	(.L_1343 - .L_1342)
.L_1342:
        /*00f8*/ 	.word	0x00000008
.L_1343:


//--------------------- .nv.info._Z35group_norm_nhwc_fwd_one_pass_kernelI11Bf16IOBf16WLi512ELi20ELi640EEv26Group_norm_nhwc_fwd_params --------------------------
	.section	.nv.info._Z35group_norm_nhwc_fwd_one_pass_kernelI11Bf16IOBf16WLi512ELi20ELi640EEv26Group_norm_nhwc_fwd_params,"",@"SHT_CUDA_INFO"
	.sectionflags	@""
	.align	4


	//----- nvinfo : EIATTR_CUDA_API_VERSION
	.align		4
        /*0000*/ 	.byte	0x04, 0x37
        /*0002*/ 	.short	(.L_1345 - .L_1344)
.L_1344:
        /*0004*/ 	.word	0x00000082


	//----- nvinfo : EIATTR_KPARAM_INFO
	.align		4
.L_1345:
        /*0008*/ 	.byte	0x04, 0x17
        /*000a*/ 	.short	(.L_1347 - .L_1346)
.L_1346:
        /*000c*/ 	.word	0x00000000
        /*0010*/ 	.short	0x0000
        /*0012*/ 	.short	0x0000
        /*0014*/ 	.byte	0x00, 0xf0, 0x81, 0x02


	//----- nvinfo : EIATTR_SPARSE_MMA_MASK
	.align		4
.L_1347:
        /*0018*/ 	.byte	0x03, 0x50
        /*001a*/ 	.short	0x0000


	//----- nvinfo : EIATTR_MAXREG_COUNT
	.align		4
        /*001c*/ 	.byte	0x03, 0x1b
        /*001e*/ 	.short	0x0060


	//----- nvinfo : EIATTR_NUM_BARRIERS
	.align		4
        /*0020*/ 	.byte	0x02, 0x4c
        /*0022*/ 	.byte	0x01
	.zero		1


	//----- nvinfo : EIATTR_MERCURY_ISA_VERSION
	.align		4
        /*0024*/ 	.byte	0x03, 0x5f
        /*0026*/ 	.short	0x0101


	//----- nvinfo : EIATTR_INT_WARP_WIDE_INSTR_OFFSETS
	.align		4
        /*0028*/ 	.byte	0x04, 0x31
        /*002a*/ 	.short	(.L_1349 - .L_1348)


	//   ....[0]....
.L_1348:
        /*002c*/ 	.word	0x00001ac0


	//   ....[1]....
        /*0030*/ 	.word	0x00001b00


	//   ....[2]....
        /*0034*/ 	.word	0x00001b80


	//   ....[3]....
        /*0038*/ 	.word	0x00001b90


	//   ....[4]....
        /*003c*/ 	.word	0x00001d30


	//   ....[5]....
        /*0040*/ 	.word	0x00001d90


	//   ....[6]....
        /*0044*/ 	.word	0x00001db0


	//   ....[7]....
        /*0048*/ 	.word	0x00001de0


	//   ....[8]....
        /*004c*/ 	.word	0x00002100


	//   ....[9]....
        /*0050*/ 	.word	0x00002130


	//   ....[10]....
        /*0054*/ 	.word	0x00002150


	//   ....[11]....
        /*0058*/ 	.word	0x00002180


	//   ....[12]....
        /*005c*/ 	.word	0x000023d0


	//   ....[13]....
        /*0060*/ 	.word	0x000023f0


	//----- nvinfo : EIATTR_COOP_GROUP_MASK_REGIDS
	.align		4
.L_1349:
        /*0064*/ 	.byte	0x04, 0x29
        /*0066*/ 	.short	(.L_1351 - .L_1350)


	//   ....[0]....
.L_1350:
        /*0068*/ 	.word	0xffffffff


	//   ....[1]....
        /*006c*/ 	.word	0xffffffff


	//   ....[2]....
        /*0070*/ 	.word	0xffffffff


	//   ....[3]....
        /*0074*/ 	.word	0xffffffff


	//   ....[4]....
        /*0078*/ 	.word	0xffffffff


	//   ....[5]....
        /*007c*/ 	.word	0xffffffff


	//   ....[6]....
        /*0080*/ 	.word	0xffffffff


	//   ....[7]....
        /*0084*/ 	.word	0xffffffff


	//   ....[8]....
        /*0088*/ 	.word	0xffffffff


	//   ....[9]....
        /*008c*/ 	.word	0xffffffff


	//----- nvinfo : EIATTR_COOP_GROUP_INSTR_OFFSETS
	.align		4
.L_1351:
        /*0090*/ 	.byte	0x04, 0x28
        /*0092*/ 	.short	(.L_1353 - .L_1352)


	//   ....[0]....
.L_1352:
        /*0094*/ 	.word	0x00001110


	//   ....[1]....
        /*0098*/ 	.word	0x00001120


	//   ....[2]....
        /*009c*/ 	.word	0x00001150


	//   ....[3]....
        /*00a0*/ 	.word	0x00001160


	//   ....[4]....
        /*00a4*/ 	.word	0x000011a0


	//   ....[5]....
        /*00a8*/ 	.word	0x000011b0


	//   ....[6]....
        /*00ac*/ 	.word	0x000011f0


	//   ....[7]....
        /*00b0*/ 	.word	0x00001200


	//   ....[8]....
        /*00b4*/ 	.word	0x00001290


	//   ....[9]....
        /*00b8*/ 	.word	0x000012a0


	//----- nvinfo : EIATTR_VRC_CTA_INIT_COUNT
	.align		4
.L_1353:
        /*00bc*/ 	.byte	0x02, 0x4a
	.zero		1
	.zero		1


	//----- nvinfo : EIATTR_EXIT_INSTR_OFFSETS
	.align		4
        /*00c0*/ 	.byte	0x04, 0x1c
        /*00c2*/ 	.short	(.L_1355 - .L_1354)


	//   ....[0]....
.L_1354:
        /*00c4*/ 	.word	0x00000070


	//   ....[1]....
        /*00c8*/ 	.word	0x000045a0


	//----- nvinfo : EIATTR_MAX_THREADS
	.align		4
.L_1355:
        /*00cc*/ 	.byte	0x04, 0x05
        /*00ce*/ 	.short	(.L_1357 - .L_1356)
.L_1356:
        /*00d0*/ 	.word	0x00000280
        /*00d4*/ 	.word	0x00000001
        /*00d8*/ 	.word	0x00000001


	//----- nvinfo : EIATTR_CRS_STACK_SIZE
	.align		4
.L_1357:
        /*00dc*/ 	.byte	0x04, 0x1e
        /*00de*/ 	.short	(.L_1359 - .L_1358)
.L_1358:
        /*00e0*/ 	.word	0x00000000


	//----- nvinfo : EIATTR_CBANK_PARAM_SIZE
	.align		4
.L_1359:
        /*00e4*/ 	.byte	0x03, 0x19
        /*00e6*/ 	.short	0x00a0


	//----- nvinfo : EIATTR_PARAM_CBANK
	.align		4
        /*00e8*/ 	.byte	0x04, 0x0a
        /*00ea*/ 	.short	(.L_1361 - .L_1360)
	.align		4
.L_1360:
        /*00ec*/ 	.word	index@(.nv.constant0._Z35group_norm_nhwc_fwd_one_pass_kernelI11Bf16IOBf16WLi512ELi20ELi640EEv26Group_norm_nhwc_fwd_params)
        /*00f0*/ 	.short	0x0380
        /*00f2*/ 	.short	0x00a0


	//----- nvinfo : EIATTR_SW_WAR
	.align		4
.L_1361:
        /*00f4*/ 	.byte	0x04, 0x36
        /*00f6*/ 	.short	(.L_1363 - .L_1362)
.L_1362:
        /*00f8*/ 	.word	0x00000008
.L_1363:


//--------------------- .nv.info._Z35group_norm_nhwc_fwd_one_pass_kernelI11Bf16IOFp16WLi64ELi20ELi640EEv26Group_norm_nhwc_fwd_params --------------------------
	.section	.nv.info._Z35group_norm_nhwc_fwd_one_pass_kernelI11Bf16IOFp16WLi64ELi20ELi640EEv26Group_norm_nhwc_fwd_params,"",@"SHT_CUDA_INFO"
	.sectionflags	@""
	.align	4


	//----- nvinfo : EIATTR_CUDA_API_VERSION
	.align		4
        /*0000*/ 	.byte	0x04, 0x37
        /*0002*/ 	.short	(.L_1365 - .L_1364)
.L_1364:
        /*0004*/ 	.word	0x00000082


	//----- nvinfo : EIATTR_KPARAM_INFO
	.align		4
.L_1365:
        /*0008*/ 	.byte	0x04, 0x17
        /*000a*/ 	.short	(.L_1367 - .L_1366)
.L_1366:
        /*000c*/ 	.word	0x00000000
        /*0010*/ 	.short	0x0000
        /*0012*/ 	.short	0x0000
        /*0014*/ 	.byte	0x00, 0xf0, 0x81, 0x02


	//----- nvinfo : EIATTR_SPARSE_MMA_MASK
	.align		4
.L_1367:
        /*0018*/ 	.byte	0x03, 0x50
        /*001a*/ 	.short	0x0000


	//----- nvinfo : EIATTR_MAXREG_COUNT
	.align		4
        /*001c*/ 	.byte	0x03, 0x1b
        /*001e*/ 	.short	0x0060


	//----- nvinfo : EIATTR_NUM_BARRIERS
	.align		4
        /*0020*/ 	.byte	0x02, 0x4c
        /*0022*/ 	.byte	0x01
	.zero		1


	//----- nvinfo : EIATTR_MERCURY_ISA_VERSION
	.align		4
        /*0024*/ 	.byte	0x03, 0x5f
        /*0026*/ 	.short	0x0101


	//----- nvinfo : EIATTR_INT_WARP_WIDE_INSTR_OFFSETS
	.align		4
        /*0028*/ 	.byte	0x04, 0x31
        /*002a*/ 	.short	(.L_1369 - .L_1368)


	//   ....[0]....
.L_1368:
        /*002c*/ 	.word	0x00000f80


	//   ....[1]....
        /*0030*/ 	.word	0x00000fa0


	//   ....[2]....
        /*0034*/ 	.word	0x00000fd0


	//   ....[3]....
        /*0038*/ 	.word	0x000010f0


	//   ....[4]....
        /*003c*/ 	.word	0x00001100


	//   ....[5]....
        /*0040*/ 	.word	0x00001200


	//   ....[6]....
        /*0044*/ 	.word	0x00001230


	//   ....[7]....
        /*0048*/ 	.word	0x00001270


	//   ....[8]....
        /*004c*/ 	.word	0x000015d0


	//   ....[9]....
        /*0050*/ 	.word	0x000015f0


	//   ....[10]....
        /*0054*/ 	.word	0x00001610


	//   ....[11]....
        /*0058*/ 	.word	0x00001630


	//   ....[12]....
        /*005c*/ 	.word	0x00001880


	//   ....[13]....
        /*0060*/ 	.word	0x000018a0


	//----- nvinfo : EIATTR_COOP_GROUP_MASK_REGIDS
	.align		4
.L_1369:
        /*0064*/ 	.byte	0x04, 0x29
        /*0066*/ 	.short	(.L_1371 - .L_1370)


	//   ....[0]....
.L_1370:
        /*0068*/ 	.word	0xffffffff


	//   ....[1]....
        /*006c*/ 	.word	0xffffffff


	//   ....[2]....
        /*0070*/ 	.word	0xffffffff


	//   ....[3]....
        /*0074*/ 	.word	0xffffffff


	//   ....[4]....
        /*0078*/ 	.word	0xffffffff


	//   ....[5]....
        /*007c*/ 	.word	0xffffffff


	//   ....[6]....
        /*0080*/ 	.word	0xffffffff


	//   ....[7]....
        /*0084*/ 	.word	0xffffffff


	//   ....[8]....
        /*0088*/ 	.word	0xffffffff


	//   ....[9]....
        /*008c*/ 	.word	0xffffffff


	//----- nvinfo : EIATTR_COOP_GROUP_INSTR_OFFSETS
	.align		4
.L_1371:
        /*0090*/ 	.byte	0x04, 0x28
        /*0092*/ 	.short	(.L_1373 - .L_1372)


	//   ....[0]....
.L_1372:
        /*0094*/ 	.word	0x00000620


	//   ....[1]....
        /*0098*/ 	.word	0x00000630


	//   ....[2]....
        /*009c*/ 	.word	0x00000660


	//   ....[3]....
        /*00a0*/ 	.word	0x00000680


	//   ....[4]....
        /*00a4*/ 	.word	0x000006b0


	//   ....[5]....
        /*00a8*/ 	.word	0x000006d0


	//   ....[6]....
        /*00ac*/ 	.word	0x00000700


	//   ....[7]....
        /*00b0*/ 	.word	0x00000720


	//   ....[8]....
        /*00b4*/ 	.word	0x00000770


	//   ....[9]....
        /*00b8*/ 	.word	0x00000780


	//----- nvinfo : EIATTR_VRC_CTA_INIT_COUNT
	.align		4
.L_1373:
        /*00bc*/ 	.byte	0x02, 0x4a
	.zero		1
	.zero		1


	//----- nvinfo : EIATTR_EXIT_INSTR_OFFSETS
	.align		4
        /*00c0*/ 	.byte	0x04, 0x1c
        /*00c2*/ 	.short	(.L_1375 - .L_1374)


	//   ....[0]....
.L_1374:
        /*00c4*/ 	.word	0x00000070


	//   ....[1]....
        /*00c8*/ 	.word	0x00001f50


	//----- nvinfo : EIATTR_MAX_THREADS
	.align		4
.L_1375:
        /*00cc*/ 	.byte	0x04, 0x05
        /*00ce*/ 	.short	(.L_1377 - .L_1376)
.L_1376:
        /*00d0*/ 	.word	0x00000280
        /*00d4*/ 	.word	0x00000001
        /*00d8*/ 	.word	0x00000001


	//----- nvinfo : EIATTR_CRS_STACK_SIZE
	.align		4
.L_1377:
        /*00dc*/ 	.byte	0x04, 0x1e
        /*00de*/ 	.short	(.L_1379 - .L_1378)
.L_1378:
        /*00e0*/ 	.word	0x00000000


	//----- nvinfo : EIATTR_CBANK_PARAM_SIZE
	.align		4
.L_1379:
        /*00e4*/ 	.byte	0x03, 0x19
        /*00e6*/ 	.short	0x00a0


	//----- nvinfo : EIATTR_PARAM_CBANK
	.align		4
        /*00e8*/ 	.byte	0x04, 0x0a
        /*00ea*/ 	.short	(.L_1381 - .L_1380)
	.align		4
.L_1380:
        /*00ec*/ 	.word	index@(.nv.constant0._Z35group_norm_nhwc_fwd_one_pass_kernelI11Bf16IOFp16WLi64ELi20ELi640EEv26Group_norm_nhwc_fwd_params)
        /*00f0*/ 	.short	0x0380
        /*00f2*/ 	.short	0x00a0


	//----- nvinfo : EIATTR_SW_WAR
	.align		4
.L_1381:
        /*00f4*/ 	.byte	0x04, 0x36
        /*00f6*/ 	.short	(.L_1383 - .L_1382)
.L_1382:
        /*00f8*/ 	.word	0x00000008
.L_1383:


//--------------------- .nv.info._Z35group_norm_nhwc_fwd_one_pass_kernelI11Bf16IOFp16WLi128ELi20ELi640EEv26Group_norm_nhwc_fwd_params --------------------------
	.section	.nv.info._Z35group_norm_nhwc_fwd_one_pass_kernelI11Bf16IOFp16WLi128ELi20ELi640EEv26Group_norm_nhwc_fwd_params,"",@"SHT_CUDA_INFO"
	.sectionflags	@""
	.align	4


	//----- nvinfo : EIATTR_CUDA_API_VERSION
	.align		4
        /*0000*/ 	.byte	0x04, 0x37
        /*0002*/ 	.short	(.L_1385 - .L_1384)
.L_1384:
        /*0004*/ 	.word	0x00000082


	//----- nvinfo : EIATTR_KPARAM_INFO
	.align		4
.L_1385:
        /*0008*/ 	.byte	0x04, 0x17
        /*000a*/ 	.short	(.L_1387 - .L_1386)
.L_1386:
        /*000c*/ 	.word	0x00000000
        /*0010*/ 	.short	0x0000
        /*0012*/ 	.short	0x0000
        /*0014*/ 	.byte	0x00, 0xf0, 0x81, 0x02


	//----- nvinfo : EIATTR_SPARSE_MMA_MASK
	.align		4
.L_1387:
        /*0018*/ 	.byte	0x03, 0x50
        /*001a*/ 	.short	0x0000


	//----- nvinfo : EIATTR_MAXREG_COUNT
	.align		4
        /*001c*/ 	.byte	0x03, 0x1b
        /*001e*/ 	.short	0x0060


	//----- nvinfo : EIATTR_NUM_BARRIERS
	.align		4
        /*0020*/ 	.byte	0x02, 0x4c
        /*0022*/ 	.byte	0x01
	.zero		1


	//----- nvinfo : EIATTR_MERCURY_ISA_VERSION
	.align		4
        /*0024*/ 	.byte	0x03, 0x5f
        /*0026*/ 	.short	0x0101


	//----- nvinfo : EIATTR_INT_WARP_WIDE_INSTR_OFFSETS
	.align		4
        /*0028*/ 	.byte	0x04, 0x31
        /*002a*/ 	.short	(.L_1389 - .L_1388)


	//   ....[0]....
.L_1388:
        /*002c*/ 	.word	0x000010a0


	//   ....[1]....
        /*0030*/ 	.word	0x000010d0


	//   ....[2]....
        /*0034*/ 	.word	0x00001190


	//   ....[3]....
        /*0038*/ 	.word	0x00001210


	//   ....[4]....
        /*003c*/ 	.word	0x00001270


	//   ....[5]....
        /*0040*/ 	.word	0x00001350


	//   ....[6]....
        /*0044*/ 	.word	0x000013c0


	//   ....[7]....
        /*0048*/ 	.word	0x00001410


	//   ....[8]....
        /*004c*/ 	.word	0x00001710


	//   ....[9]....
        /*0050*/ 	.word	0x00001740


	//   ....[10]....
        /*0054*/ 	.word	0x00001760


	//   ....[11]....
        /*0058*/ 	.word	0x000017a0


	//   ....[12]....
        /*005c*/ 	.word	0x000019e0


	//   ....[13]....
        /*0060*/ 	.word	0x00001a00


	//----- nvinfo : EIATTR_COOP_GROUP_MASK_REGIDS
	.align		4
.L_1389:
        /*0064*/ 	.byte	0x04, 0x29
        /*0066*/ 	.short	(.L_1391 - .L_1390)


	//   ....[0]....
.L_1390:
        /*0068*/ 	.word	0xffffffff


	//   ....[1]....
        /*006c*/ 	.word	0xffffffff


	//   ....[2]....
        /*0070*/ 	.word	0xffffffff


	//   ....[3]....
        /*0074*/ 	.word	0xffffffff


	//   ....[4]....
        /*0078*/ 	.word	0xffffffff


	//   ....[5]....
        /*007c*/ 	.word	0xffffffff


	//   ....[6]....
        /*0080*/ 	.word	0xffffffff


	//   ....[7]....
        /*0084*/ 	.word	0xffffffff


	//   ....[8]....
        /*0088*/ 	.word	0xffffffff


	//   ....[9]....
        /*008c*/ 	.word	0xffffffff


	//----- nvinfo : EIATTR_COOP_GROUP_INSTR_OFFSETS
	.align		4
.L_1391:
        /*0090*/ 	.byte	0x04, 0x28
        /*0092*/ 	.short	(.L_1393 - .L_1392)


	//   ....[0]....
.L_1392:
        /*0094*/ 	.word	0x00000770


	//   ....[1]....
        /*0098*/ 	.word	0x00000780


	//   ....[2]....
        /*009c*/ 	.word	0x000007b0


	//   ....[3]....
        /*00a0*/ 	.word	0x000007d0


	//   ....[4]....
        /*00a4*/ 	.word	0x00000800


	//   ....[5]....
        /*00a8*/ 	.word	0x00000820


	//   ....[6]....
        /*00ac*/ 	.word	0x00000850


	//   ....[7]....
        /*00b0*/ 	.word	0x00000870


	//   ....[8]....
        /*00b4*/ 	.word	0x000008c0


	//   ....[9]....
        /*00b8*/ 	.word	0x000008d0


	//----- nvinfo : EIATTR_VRC_CTA_INIT_COUNT
	.align		4
.L_1393:
        /*00bc*/ 	.byte	0x02, 0x4a
	.zero		1
	.zero		1


	//----- nvinfo : EIATTR_EXIT_INSTR_OFFSETS
	.align		4
        /*00c0*/ 	.byte	0x04, 0x1c
        /*00c2*/ 	.short	(.L_1395 - .L_1394)


	//   ....[0]....
.L_1394:
        /*00c4*/ 	.word	0x00000070


	//   ....[1]....
        /*00c8*/ 	.word	0x000025c0


	//----- nvinfo : EIATTR_MAX_THREADS
	.align		4
.L_1395:
        /*00cc*/ 	.byte	0x04, 0x05
        /*00ce*/ 	.short	(.L_1397 - .L_1396)
.L_1396:
        /*00d0*/ 	.word	0x00000280
        /*00d4*/ 	.word	0x00000001
        /*00d8*/ 	.word	0x00000001


	//----- nvinfo : EIATTR_CRS_STACK_SIZE
	.align		4
.L_1397:
        /*00dc*/ 	.byte	0x04, 0x1e
        /*00de*/ 	.short	(.L_1399 - .L_1398)
.L_1398:
        /*00e0*/ 	.word	0x00000000


	//----- nvinfo : EIATTR_CBANK_PARAM_SIZE
	.align		4
.L_1399:
        /*00e4*/ 	.byte	0x03, 0x19
        /*00e6*/ 	.short	0x00a0


	//----- nvinfo : EIATTR_PARAM_CBANK
	.align		4
        /*00e8*/ 	.byte	0x04, 0x0a
        /*00ea*/ 	.short	(.L_1401 - .L_1400)
	.align		4
.L_1400:
        /*00ec*/ 	.word	index@(.nv.constant0._Z35group_norm_nhwc_fwd_one_pass_kernelI11Bf16IOFp16WLi128ELi20ELi640EEv26Group_norm_nhwc_fwd_params)
        /*00f0*/ 	.short	0x0380
        /*00f2*/ 	.short	0x00a0


	//----- nvinfo : EIATTR_SW_WAR
	.align		4
.L_1401:
        /*00f4*/ 	.byte	0x04, 0x36
        /*00f6*/ 	.short	(.L_1403 - .L_1402)
.L_1402:
        /*00f8*/ 	.word	0x00000008
.L_1403:


//--------------------- .nv.info._Z35group_norm_nhwc_fwd_one_pass_kernelI11Bf16IOFp16WLi256ELi20ELi640EEv26Group_norm_nhwc_fwd_params --------------------------
	.section	.nv.info._Z35group_norm_nhwc_fwd_one_pass_kernelI11Bf16IOFp16WLi256ELi20ELi640EEv26Group_norm_nhwc_fwd_params,"",@"SHT_CUDA_INFO"
	.sectionflags	@""
	.align	4


	//----- nvinfo : EIATTR_CUDA_API_VERSION
	.align		4
        /*0000*/ 	.byte	0x04, 0x37
        /*0002*/ 	.short	(.L_1405 - .L_1404)
.L_1404:
        /*0004*/ 	.word	0x00000082


	//----- nvinfo : EIATTR_KPARAM_INFO
	.align		4
.L_1405:
        /*0008*/ 	.byte	0x04, 0x17
        /*000a*/ 	.short	(.L_1407 - .L_1406)
.L_1406:
        /*000c*/ 	.word	0x00000000
        /*0010*/ 	.short	0x0000
        /*0012*/ 	.short	0x0000
        /*0014*/ 	.byte	0x00, 0xf0, 0x81, 0x02


	//----- nvinfo : EIATTR_SPARSE_MMA_MASK
	.align		4
.L_1407:
        /*0018*/ 	.byte	0x03, 0x50
        /*001a*/ 	.short	0x0000


	//----- nvinfo : EIATTR_MAXREG_COUNT
	.align		4
        /*001c*/ 	.byte	0x03, 0x1b
        /*001e*/ 	.short	0x0060


	//----- nvinfo : EIATTR_NUM_BARRIERS
	.align		4
        /*0020*/ 	.byte	0x02, 0x4c
        /*0022*/ 	.byte	0x01
	.zero		1


	//----- nvinfo : EIATTR_MERCURY_ISA_VERSION
	.align		4
        /*0024*/ 	.byte	0x03, 0x5f
        /*0026*/ 	.short	0x0101


	//----- nvinfo : EIATTR_INT_WARP_WIDE_INSTR_OFFSETS
	.align		4
        /*0028*/ 	.byte	0x04, 0x31
        /*002a*/ 	.short	(.L_1409 - .L_1408)


	//   ....[0]....
.L_1408:
        /*002c*/ 	.word	0x00001450


	//   ....[1]....
        /*0030*/ 	.word	0x00001470


	//   ....[2]....
        /*0034*/ 	.word	0x00001550


	//   ....[3]....
        /*0038*/ 	.word	0x00001570


	//   ....[4]....
        /*003c*/ 	.word	0x00001680


	//   ....[5]....
        /*0040*/ 	.word	0x000016e0


	//   ....[6]....
        /*0044*/ 	.word	0x000017d0


	//   ....[7]....
        /*0048*/ 	.word	0x000017f0


	//   ....[8]....
        /*004c*/ 	.word	0x00001a40


	//   ....[9]....
        /*0050*/ 	.word	0x00001b30


	//   ....[10]....
        /*0054*/ 	.word	0x00001b50


	//   ....[11]....
        /*0058*/ 	.word	0x00001b70


	//   ....[12]....
        /*005c*/ 	.word	0x00001d90


	//   ....[13]....
        /*0060*/ 	.word	0x00001db0


	//----- nvinfo : EIATTR_COOP_GROUP_MASK_REGIDS
	.align		4
.L_1409:
        /*0064*/ 	.byte	0x04, 0x29
        /*0066*/ 	.short	(.L_1411 - .L_1410)


	//   ....[0]....
.L_1410:
        /*0068*/ 	.word	0xffffffff


	//   ....[1]....
        /*006c*/ 	.word	0xffffffff


	//   ....[2]....
        /*0070*/ 	.word	0xffffffff


	//   ....[3]....
        /*0074*/ 	.word	0xffffffff


	//   ....[4]....
        /*0078*/ 	.word	0xffffffff


	//   ....[5]....
        /*007c*/ 	.word	0xffffffff


	//   ....[6]....
        /*0080*/ 	.word	0xffffffff


	//   ....[7]....
        /*0084*/ 	.word	0xffffffff


	//   ....[8]....
        /*0088*/ 	.word	0xffffffff


	//   ....[9]....
        /*008c*/ 	.word	0xffffffff


	//----- nvinfo : EIATTR_COOP_GROUP_INSTR_OFFSETS
	.align		4
.L_1411:
        /*0090*/ 	.byte	0x04, 0x28
        /*0092*/ 	.short	(.L_1413 - .L_1412)


	//   ....[0]....
.L_1412:
        /*0094*/ 	.word	0x00000b60


	//   ....[1]....
        /*0098*/ 	.word	0x00000b70


	//   ....[2]....
        /*009c*/ 	.word	0x00000ba0


	//   ....[3]....
        /*00a0*/ 	.word	0x00000bb0


	//   ....[4]....
        /*00a4*/ 	.word	0x00000bf0


	//   ....[5]....
        /*00a8*/ 	.word	0x00000c00


	//   ....[6]....
        /*00ac*/ 	.word	0x00000c40


	//   ....[7]....
        /*00b0*/ 	.word	0x00000c50


	//   ....[8]....
        /*00b4*/ 	.word	0x00000cb0


	//   ....[9]....
        /*00b8*/ 	.word	0x00000cc0


	//----- nvinfo : EIATTR_VRC_CTA_INIT_COUNT
	.align		4
.L_1413:
        /*00bc*/ 	.byte	0x02, 0x4a
	.zero		1
	.zero		1


	//----- nvinfo : EIATTR_EXIT_INSTR_OFFSETS
	.align		4
        /*00c0*/ 	.byte	0x04, 0x1c
        /*00c2*/ 	.short	(.L_1415 - .L_1414)


	//   ....[0]....
.L_1414:
        /*00c4*/ 	.word	0x00000070


	//   ....[1]....
        /*00c8*/ 	.word	0x000030a0


	//----- nvinfo : EIATTR_MAX_THREADS
	.align		4
.L_1415:
        /*00cc*/ 	.byte	0x04, 0x05
        /*00ce*/ 	.short	(.L_1417 - .L_1416)
.L_1416:
        /*00d0*/ 	.word	0x00000280
        /*00d4*/ 	.word	0x00000001
        /*00d8*/ 	.word	0x00000001


	//----- nvinfo : EIATTR_CRS_STACK_SIZE
	.align		4
.L_1417:
        /*00dc*/ 	.byte	0x04, 0x1e
        /*00de*/ 	.short	(.L_1419 - .L_1418)
.L_1418:
        /*00e0*/ 	.word	0x00000000


	//----- nvinfo : EIATTR_CBANK_PARAM_SIZE
	.align		4
.L_1419:
        /*00e4*/ 	.byte	0x03, 0x19
        /*00e6*/ 	.short	0x00a0


	//----- nvinfo : EIATTR_PARAM_CBANK
	.align		4
        /*00e8*/ 	.byte	0x04, 0x0a
        /*00ea*/ 	.short	(.L_1421 - .L_1420)
	.align		4
.L_1420:
        /*00ec*/ 	.word	index@(.nv.constant0._Z35group_norm_nhwc_fwd_one_pass_kernelI11Bf16IOFp16WLi256ELi20ELi640EEv26Group_norm_nhwc_fwd_params)
        /*00f0*/ 	.short	0x0380
        /*00f2*/ 	.short	0x00a0


	//----- nvinfo : EIATTR_SW_WAR
	.align		4
.L_1421:
        /*00f4*/ 	.byte	0x04, 0x36
        /*00f6*/ 	.short	(.L_1423 - .L_1422)
.L_1422:
        /*00f8*/ 	.word	0x00000008
.L_1423:


//--------------------- .nv.info._Z35group_norm_nhwc_fwd_one_pass_kernelI11Bf16IOFp16WLi512ELi20ELi640EEv26Group_norm_nhwc_fwd_params --------------------------
	.section	.nv.info._Z35group_norm_nhwc_fwd_one_pass_kernelI11Bf16IOFp16WLi512ELi20ELi640EEv26Group_norm_nhwc_fwd_params,"",@"SHT_CUDA_INFO"
	.sectionflags	@""
	.align	4


	//----- nvinfo : EIATTR_CUDA_API_VERSION
	.align		4
        /*0000*/ 	.byte	0x04, 0x37
        /*0002*/ 	.short	(.L_1425 - .L_1424)
.L_1424:
        /*0004*/ 	.word	0x00000082


	//----- nvinfo : EIATTR_KPARAM_INFO
	.align		4
.L_1425:
        /*0008*/ 	.byte	0x04, 0x17
        /*000a*/ 	.short	(.L_1427 - .L_1426)
.L_1426:
        /*000c*/ 	.word	0x00000000
        /*0010*/ 	.short	0x0000
        /*0012*/ 	.short	0x0000
        /*0014*/ 	.byte	0x00, 0xf0, 0x81, 0x02


	//----- nvinfo : EIATTR_SPARSE_MMA_MASK
	.align		4
.L_1427:
        /*0018*/ 	.byte	0x03, 0x50
        /*001a*/ 	.short	0x0000


	//----- nvinfo : EIATTR_MAXREG_COUNT
	.align		4
        /*001c*/ 	.byte	0x03, 0x1b
        /*001e*/ 	.short	0x0060


	//----- nvinfo : EIATTR_NUM_BARRIERS
	.align		4
        /*0020*/ 	.byte	0x02, 0x4c
        /*0022*/ 	.byte	0x01
	.zero		1


	//----- nvinfo : EIATTR_MERCURY_ISA_VERSION
	.align		4
        /*0024*/ 	.byte	0x03, 0x5f
        /*0026*/ 	.short	0x0101


	//----- nvinfo : EIATTR_INT_WARP_WIDE_INSTR_OFFSETS
	.align		4
        /*0028*/ 	.byte	0x04, 0x31
        /*002a*/ 	.short	(.L_1429 - .L_1428)


	//   ....[0]....
.L_1428:
        /*002c*/ 	.word	0x00001ac0


	//   ....[1]....
        /*0030*/ 	.word	0x00001b00


	//   ....[2]....
        /*0034*/ 	.word	0x00001b80


	//   ....[3]....
        /*0038*/ 	.word	0x00001b90


	//   ....[4]....
        /*003c*/ 	.word	0x00001d40


	//   ....[5]....
        /*0040*/ 	.word	0x00001d90


	//   ....[6]....
        /*0044*/ 	.word	0x00001db0


	//   ....[7]....
        /*0048*/ 	.word	0x00001de0


	//   ....[8]....
        /*004c*/ 	.word	0x00002100


	//   ....[9]....
        /*0050*/ 	.word	0x00002130


	//   ....[10]....
        /*0054*/ 	.word	0x00002150


	//   ....[11]....
        /*0058*/ 	.word	0x00002180


	//   ....[12]....
        /*005c*/ 	.word	0x000023d0


	//   ....[13]....
        /*0060*/ 	.word	0x000023f0


	//----- nvinfo : EIATTR_COOP_GROUP_MASK_REGIDS
	.align		4
.L_1429:
        /*0064*/ 	.byte	0x04, 0x29
        /*0066*/ 	.short	(.L_1431 - .L_1430)


	//   ....[0]....
.L_1430:
        /*0068*/ 	.word	0xffffffff


	//   ....[1]....
        /*006c*/ 	.word	0xffffffff


	//   ....[2]....
        /*0070*/ 	.word	0xffffffff


	//   ....[3]....
        /*0074*/ 	.word	0xffffffff


	//   ....[4]....
        /*0078*/ 	.word	0xffffffff


	//   ....[5]....
        /*007c*/ 	.word	0xffffffff


	//   ....[6]....
        /*0080*/ 	.word	0xffffffff


	//   ....[7]....
        /*0084*/ 	.word	0xffffffff


	//   ....[8]....
        /*0088*/ 	.word	0xffffffff


	//   ....[9]....
        /*008c*/ 	.word	0xffffffff


	//----- nvinfo : EIATTR_COOP_GROUP_INSTR_OFFSETS
	.align		4
.L_1431:
        /*0090*/ 	.byte	0x04, 0x28
        /*0092*/ 	.short	(.L_1433 - .L_1432)


	//   ....[0]....
.L_1432:
        /*0094*/ 	.word	0x00001110


	//   ....[1]....
        /*0098*/ 	.word	0x00001120


	//   ....[2]....
        /*009c*/ 	.word	0x00001150


	//   ....[3]....
        /*00a0*/ 	.word	0x00001160


	//   ....[4]....
        /*00a4*/ 	.word	0x000011a0


	//   ....[5]....
        /*00a8*/ 	.word	0x000011b0


	//   ....[6]....
        /*00ac*/ 	.word	0x000011f0


	//   ....[7]....
        /*00b0*/ 	.word	0x00001200


	//   ....[8]....
        /*00b4*/ 	.word	0x00001290


	//   ....[9]....
        /*00b8*/ 	.word	0x000012a0


	//----- nvinfo : EIATTR_VRC_CTA_INIT_COUNT
	.align		4
.L_1433:
        /*00bc*/ 	.byte	0x02, 0x4a
	.zero		1
	.zero		1


	//----- nvinfo : EIATTR_EXIT_INSTR_OFFSETS
	.align		4
        /*00c0*/ 	.byte	0x04, 0x1c
        /*00c2*/ 	.short	(.L_1435 - .L_1434)


	//   ....[0]....
.L_1434:
        /*00c4*/ 	.word	0x00000070


	//   ....[1]....
        /*00c8*/ 	.word	0x000045a0


	//----- nvinfo : EIATTR_MAX_THREADS
	.align		4
.L_1435:
        /*00cc*/ 	.byte	0x04, 0x05
        /*00ce*/ 	.short	(.L_1437 - .L_1436)
.L_1436:
        /*00d0*/ 	.word	0x00000280
        /*00d4*/ 	.word	0x00000001
        /*00d8*/ 	.word	0x00000001


	//----- nvinfo : EIATTR_CRS_STACK_SIZE
	.align		4
.L_1437:
        /*00dc*/ 	.byte	0x04, 0x1e
        /*00de*/ 	.short	(.L_1439 - .L_1438)
.L_1438:
        /*00e0*/ 	.word	0x00000000


	//----- nvinfo : EIATTR_CBANK_PARAM_SIZE
	.align		4
.L_1439:
        /*00e4*/ 	.byte	0x03, 0x19
        /*00e6*/ 	.short	0x00a0


	//----- nvinfo : EIATTR_PARAM_CBANK
	.align		4
        /*00e8*/ 	.byte	0x04, 0x0a
        /*00ea*/ 	.short	(.L_1441 - .L_1440)
	.align		4
.L_1440:
        /*00ec*/ 	.word	index@(.nv.constant0._Z35group_norm_nhwc_fwd_one_pass_kernelI11Bf16IOFp16WLi512ELi20ELi640EEv26Group_norm_nhwc_fwd_params)
        /*00f0*/ 	.short	0x0380
        /*00f2*/ 	.short	0x00a0


	//----- nvinfo : EIATTR_SW_WAR
	.align		4
.L_1441:
        /*00f4*/ 	.byte	0x04, 0x36
        /*00f6*/ 	.short	(.L_1443 - .L_1442)
.L_1442:
        /*00f8*/ 	.word	0x00000008
.L_1443:


//--------------------- .nv.info._Z35group_norm_nhwc_fwd_one_pass_kernelI11Fp16IOFp32WLi64ELi20ELi640EEv26Group_norm_nhwc_fwd_params --------------------------
	.section	.nv.info._Z35group_norm_nhwc_fwd_one_pass_kernelI11Fp16IOFp32WLi64ELi20ELi640EEv26Group_norm_nhwc_fwd_params,"",@"SHT_CUDA_INFO"
	.sectionflags	@""
	.align	4


	//----- nvinfo : EIATTR_CUDA_API_VERSION
	.align		4
        /*0000*/ 	.byte	0x04, 0x37
        /*0002*/ 	.short	(.L_1445 - .L_1444)
.L_1444:
        /*0004*/ 	.word	0x00000082


	//----- nvinfo : EIATTR_KPARAM_INFO
	.align		4
.L_1445:
        /*0008*/ 	.byte	0x04, 0x17
        /*000a*/ 	.short	(.L_1447 - .L_1446)
.L_1446:
        /*000c*/ 	.word	0x00000000
        /*0010*/ 	.short	0x0000
        /*0012*/ 	.short	0x0000
        /*0014*/ 	.byte	0x00, 0xf0, 0x81, 0x02


	//----- nvinfo : EIATTR_SPARSE_MMA_MASK
	.align		4
.L_1447:
        /*0018*/ 	.byte	0x03, 0x50
        /*001a*/ 	.short	0x0000


	//----- nvinfo : EIATTR_MAXREG_COUNT
	.align		4
        /*001c*/ 	.byte	0x03, 0x1b
        /*001e*/ 	.short	0x0060


	//----- nvinfo : EIATTR_NUM_BARRIERS
	.align		4
        /*0020*/ 	.byte	0x02, 0x4c
        /*0022*/ 	.byte	0x01
	.zero		1


	//----- nvinfo : EIATTR_MERCURY_ISA_VERSION
	.align		4
        /*0024*/ 	.byte	0x03, 0x5f
        /*0026*/ 	.short	0x0101


	//----- nvinfo : EIATTR_INT_WARP_WIDE_INSTR_OFFSETS
	.align		4
        /*0028*/ 	.byte	0x04, 0x31
        /*002a*/ 	.short	(.L_1449 - .L_1448)


	//   ....[0]....
.L_1448:
        /*002c*/ 	.word	0x00000f80


	//   ....[1]....
        /*0030*/ 	.word	0x00000fa0


	//   ....[2]....
        /*0034*/ 	.word	0x00000fc0


	//   ....[3]....
        /*0038*/ 	.word	0x000010f0


	//   ....[4]....
        /*003c*/ 	.word	0x00001100


	//   ....[5]....
        /*0040*/ 	.word	0x00001210


	//   ....[6]....
        /*0044*/ 	.word	0x00001240


	//   ....[7]....
        /*0048*/ 	.word	0x00001280


	//   ....[8]....
        /*004c*/ 	.word	0x000015d0


	//   ....[9]....
        /*0050*/ 	.word	0x000015f0


	//   ....[10]....
        /*0054*/ 	.word	0x00001610


	//   ....[11]....
        /*0058*/ 	.word	0x00001630


	//   ....[12]....
        /*005c*/ 	.word	0x00001880


	//   ....[13]....
        /*0060*/ 	.word	0x000018a0


	//----- nvinfo : EIATTR_COOP_GROUP_MASK_REGIDS
	.align		4
.L_1449:
        /*0064*/ 	.byte	0x04, 0x29
        /*0066*/ 	.short	(.L_1451 - .L_1450)


	//   ....[0]....
.L_1450:
        /*0068*/ 	.word	0xffffffff


	//   ....[1]....
        /*006c*/ 	.word	0xffffffff


	//   ....[2]....
        /*0070*/ 	.word	0xffffffff


	//   ....[3]....
        /*0074*/ 	.word	0xffffffff


	//   ....[4]....
        /*0078*/ 	.word	0xffffffff


	//   ....[5]....
        /*007c*/ 	.word	0xffffffff


	//   ....[6]....
        /*0080*/ 	.word	0xffffffff


	//   ....[7]....
        /*0084*/ 	.word	0xffffffff


	//   ....[8]....
        /*0088*/ 	.word	0xffffffff


	//   ....[9]....
        /*008c*/ 	.word	0xffffffff


	//----- nvinfo : EIATTR_COOP_GROUP_INSTR_OFFSETS
	.align		4
.L_1451:
        /*0090*/ 	.byte	0x04, 0x28
        /*0092*/ 	.short	(.L_1453 - .L_1452)


	//   ....[0]....
.L_1452:
        /*0094*/ 	.word	0x00000620


	//   ....[1]....
        /*0098*/ 	.word	0x00000630


	//   ....[2]....
        /*009c*/ 	.word	0x00000660


	//   ....[3]....
        /*00a0*/ 	.word	0x00000680


	//   ....[4]....
        /*00a4*/ 	.word	0x000006b0


	//   ....[5]....
        /*00a8*/ 	.word	0x000006d0


	//   ....[6]....
        /*00ac*/ 	.word	0x00000700


	//   ....[7]....
        /*00b0*/ 	.word	0x00000720


	//   ....[8]....
        /*00b4*/ 	.word	0x00000770


	//   ....[9]....
        /*00b8*/ 	.word	0x00000780


	//----- nvinfo : EIATTR_VRC_CTA_INIT_COUNT
	.align		4
.L_1453:
        /*00bc*/ 	.byte	0x02, 0x4a
	.zero		1
	.zero		1


	//----- nvinfo : EIATTR_EXIT_INSTR_OFFSETS
	.align		4
        /*00c0*/ 	.byte	0x04, 0x1c
        /*00c2*/ 	.short	(.L_1455 - .L_1454)


	//   ....[0]....
.L_1454:
        /*00c4*/ 	.word	0x00000070


	//   ....[1]....
        /*00c8*/ 	.word	0x00001ef0


	//----- nvinfo : EIATTR_MAX_THREADS
	.align		4
.L_1455:
        /*00cc*/ 	.byte	0x04, 0x05
        /*00ce*/ 	.short	(.L_1457 - .L_1456)
.L_1456:
        /*00d0*/ 	.word	0x00000280
        /*00d4*/ 	.word	0x00000001
        /*00d8*/ 	.word	0x00000001


	//----- nvinfo : EIATTR_CRS_STACK_SIZE
	.align		4
.L_1457:
        /*00dc*/ 	.byte	0x04, 0x1e
        /*00de*/ 	.short	(.L_1459 - .L_1458)
.L_1458:
        /*00e0*/ 	.word	0x00000000


	//----- nvinfo : EIATTR_CBANK_PARAM_SIZE
	.align		4
.L_1459:
        /*00e4*/ 	.byte	0x03, 0x19
        /*00e6*/ 	.short	0x00a0


	//----- nvinfo : EIATTR_PARAM_CBANK
	.align		4
        /*00e8*/ 	.byte	0x04, 0x0a
        /*00ea*/ 	.short	(.L_1461 - .L_1460)
	.align		4
.L_1460:
        /*00ec*/ 	.word	index@(.nv.constant0._Z35group_norm_nhwc_fwd_one_pass_kernelI11Fp16IOFp32WLi64ELi20ELi640EEv26Group_norm_nhwc_fwd_params)
        /*00f0*/ 	.short	0x0380
        /*00f2*/ 	.short	0x00a0


	//----- nvinfo : EIATTR_SW_WAR
	.align		4
.L_1461:
        /*00f4*/ 	.byte	0x04, 0x36
        /*00f6*/ 	.short	(.L_1463 - .L_1462)
.L_1462:
        /*00f8*/ 	.word	0x00000008
.L_1463:


//--------------------- .nv.info._Z35group_norm_nhwc_fwd_one_pass_kernelI11Fp16IOFp32WLi128ELi20ELi640EEv26Group_norm_nhwc_fwd_params --------------------------
	.section	.nv.info._Z35group_norm_nhwc_fwd_one_pass_kernelI11Fp16IOFp32WLi128ELi20ELi640EEv26Group_norm_nhwc_fwd_params,"",@"SHT_CUDA_INFO"
	.sectionflags	@""
	.align	4


	//----- nvinfo : EIATTR_CUDA_API_VERSION
	.align		4
        /*0000*/ 	.byte	0x04, 0x37
        /*0002*/ 	.short	(.L_1465 - .L_1464)
.L_1464:
        /*0004*/ 	.word	0x00000082


	//----- nvinfo : EIATTR_KPARAM_INFO
	.align		4
.L_1465:
        /*0008*/ 	.byte	0x04, 0x17
        /*000a*/ 	.short	(.L_1467 - .L_1466)
.L_1466:
        /*000c*/ 	.word	0x00000000
        /*0010*/ 	.short	0x0000
        /*0012*/ 	.short	0x0000
        /*0014*/ 	.byte	0x00, 0xf0, 0x81, 0x02


	//----- nvinfo : EIATTR_SPARSE_MMA_MASK
	.align		4
.L_1467:
        /*0018*/ 	.byte	0x03, 0x50
        /*001a*/ 	.short	0x0000


	//----- nvinfo : EIATTR_MAXREG_COUNT
	.align		4
        /*001c*/ 	.byte	0x03, 0x1b
        /*001e*/ 	.short	0x0060


	//----- nvinfo : EIATTR_NUM_BARRIERS
	.align		4
        /*0020*/ 	.byte	0x02, 0x4c
        /*0022*/ 	.byte	0x01
	.zero		1


	//----- nvinfo : EIATTR_MERCURY_ISA_VERSION
	.align		4
        /*0024*/ 	.byte	0x03, 0x5f
        /*0026*/ 	.short	0x0101


	//----- nvinfo : EIATTR_INT_WARP_WIDE_INSTR_OFFSETS
	.align		4
        /*0028*/ 	.byte	0x04, 0x31
        /*002a*/ 	.short	(.L_1469 - .L_1468)


	//   ....[0]....
.L_1468:
        /*002c*/ 	.word	0x00001090


	//   ....[1]....
        /*0030*/ 	.word	0x000010c0


	//   ....[2]....
        /*0034*/ 	.word	0x00001180


	//   ....[3]....
        /*0038*/ 	.word	0x000011f0


	//   ....[4]....
        /*003c*/ 	.word	0x00001260


	//   ....[5]....
        /*0040*/ 	.word	0x00001340


	//   ....[6]....
        /*0044*/ 	.word	0x000013b0


	//   ....[7]....
        /*0048*/ 	.word	0x00001400


	//   ....[8]....
        /*004c*/ 	.word	0x00001700


	//   ....[9]....
        /*0050*/ 	.word	0x00001730


	//   ....[10]....
        /*0054*/ 	.word	0x00001750


	//   ....[11]....
        /*0058*/ 	.word	0x00001780


	//   ....[12]....
        /*005c*/ 	.word	0x000019d0


	//   ....[13]....
        /*0060*/ 	.word	0x000019f0


	//----- nvinfo : EIATTR_COOP_GROUP_MASK_REGIDS
	.align		4
.L_1469:
        /*0064*/ 	.byte	0x04, 0x29
        /*0066*/ 	.short	(.L_1471 - .L_1470)


	//   ....[0]....
.L_1470:
        /*0068*/ 	.word	0xffffffff


	//   ....[1]....
        /*006c*/ 	.word	0xffffffff


	//   ....[2]....
        /*0070*/ 	.word	0xffffffff


	//   ....[3]....
        /*0074*/ 	.word	0xffffffff


	//   ....[4]....
        /*0078*/ 	.word	0xffffffff


	//   ....[5]....
        /*007c*/ 	.word	0xffffffff


	//   ....[6]....
        /*0080*/ 	.word	0xffffffff


	//   ....[7]....
        /*0084*/ 	.word	0xffffffff


	//   ....[8]....
        /*0088*/ 	.word	0xffffffff


	//   ....[9]....
        /*008c*/ 	.word	0xffffffff


	//----- nvinfo : EIATTR_COOP_GROUP_INSTR_OFFSETS
	.align		4
.L_1471:
        /*0090*/ 	.byte	0x04, 0x28
        /*0092*/ 	.short	(.L_1473 - .L_1472)


	//   ....[0]....
.L_1472:
        /*0094*/ 	.word	0x00000760


	//   ....[1]....
        /*0098*/ 	.word	0x00000770


	//   ....[2]....
        /*009c*/ 	.word	0x000007a0


	//   ....[3]....
        /*00a0*/ 	.word	0x000007b0


	//   ....[4]....
        /*00a4*/ 	.word	0x000007f0


	//   ....[5]....
        /*00a8*/ 	.word	0x00000800


	//   ....[6]....
        /*00ac*/ 	.word	0x00000840


	//   ....[7]....
        /*00b0*/ 	.word	0x00000850


	//   ....[8]....
        /*00b4*/ 	.word	0x000008b0


	//   ....[9]....
        /*00b8*/ 	.word	0x000008c0


	//----- nvinfo : EIATTR_VRC_CTA_INIT_COUNT
	.align		4
.L_1473:
        /*00bc*/ 	.byte	0x02, 0x4a
	.zero		1
	.zero		1


	//----- nvinfo : EIATTR_EXIT_INSTR_OFFSETS
	.align		4
        /*00c0*/ 	.byte	0x04, 0x1c
        /*00c2*/ 	.short	(.L_1475 - .L_1474)


	//   ....[0]....
.L_1474:
        /*00c4*/ 	.word	0x00000070


	//   ....[1]....
        /*00c8*/ 	.word	0x00002550


	//----- nvinfo : EIATTR_MAX_THREADS
	.align		4
.L_1475:
        /*00cc*/ 	.byte	0x04, 0x05
        /*00ce*/ 	.short	(.L_1477 - .L_1476)
.L_1476:
        /*00d0*/ 	.word	0x00000280
        /*00d4*/ 	.word	0x00000001
        /*00d8*/ 	.word	0x00000001


	//----- nvinfo : EIATTR_CRS_STACK_SIZE
	.align		4
.L_1477:
        /*00dc*/ 	.byte	0x04, 0x1e
        /*00de*/ 	.short	(.L_1479 - .L_1478)
.L_1478:
        /*00e0*/ 	.word	0x00000000


	//----- nvinfo : EIATTR_CBANK_PARAM_SIZE
	.align		4
.L_1479:
        /*00e4*/ 	.byte	0x03, 0x19
        /*00e6*/ 	.short	0x00a0


	//----- nvinfo : EIATTR_PARAM_CBANK
	.align		4
        /*00e8*/ 	.byte	0x04, 0x0a
        /*00ea*/ 	.short	(.L_1481 - .L_1480)
	.align		4
.L_1480:
        /*00ec*/ 	.word	index@(.nv.constant0._Z35group_norm_nhwc_fwd_one_pass_kernelI11Fp16IOFp32WLi128ELi20ELi640EEv26Group_norm_nhwc_fwd_params)
        /*00f0*/ 	.short	0x0380
        /*00f2*/ 	.short	0x00a0


	//----- nvinfo : EIATTR_SW_WAR
	.align		4
.L_1481:
        /*00f4*/ 	.byte	0x04, 0x36
        /*00f6*/ 	.short	(.L_1483 - .L_1482)
.L_1482:
        /*00f8*/ 	.word	0x00000008
.L_1483:


//--------------------- .nv.info._Z35group_norm_nhwc_fwd_one_pass_kernelI11Fp16IOFp32WLi256ELi20ELi640EEv26Group_norm_nhwc_fwd_params --------------------------
	.section	.nv.info._Z35group_norm_nhwc_fwd_one_pass_kernelI11Fp16IOFp32WLi256ELi20ELi640EEv26Group_norm_nhwc_fwd_params,"",@"SHT_CUDA_INFO"
	.sectionflags	@""
	.align	4


	//----- nvinfo : EIATTR_CUDA_API_VERSION
	.align		4
        /*0000*/ 	.byte	0x04, 0x37
        /*0002*/ 	.short	(.L_1485 - .L_1484)
.L_1484:
        /*0004*/ 	.word	0x00000082


	//----- nvinfo : EIATTR_KPARAM_INFO
	.align		4
.L_1485:
        /*0008*/ 	.byte	0x04, 0x17
        /*000a*/ 	.short	(.L_1487 - .L_1486)
.L_1486:
        /*000c*/ 	.word	0x00000000
        /*0010*/ 	.short	0x0000
        /*0012*/ 	.short	0x0000
        /*0014*/ 	.byte	0x00, 0xf0, 0x81, 0x02


	//----- nvinfo : EIATTR_SPARSE_MMA_MASK
	.align		4
.L_1487:
        /*0018*/ 	.byte	0x03, 0x50
        /*001a*/ 	.short	0x0000


	//----- nvinfo : EIATTR_MAXREG_COUNT
	.align		4
        /*001c*/ 	.byte	0x03, 0x1b
        /*001e*/ 	.short	0x0060


	//----- nvinfo : EIATTR_NUM_BARRIERS
	.align		4
        /*0020*/ 	.byte	0x02, 0x4c
        /*0022*/ 	.byte	0x01
	.zero		1


	//----- nvinfo : EIATTR_MERCURY_ISA_VERSION
	.align		4
        /*0024*/ 	.byte	0x03, 0x5f
        /*0026*/ 	.short	0x0101


	//----- nvinfo : EIATTR_INT_WARP_WIDE_INSTR_OFFSETS
	.align		4
        /*0028*/ 	.byte	0x04, 0x31
        /*002a*/ 	.short	(.L_1489 - .L_1488)


	//   ....[0]....
.L_1488:
        /*002c*/ 	.word	0x00001430


	//   ....[1]....
        /*0030*/ 	.word	0x00001450


	//   ....[2]....
        /*0034*/ 	.word	0x00001530


	//   ....[3]....
        /*0038*/ 	.word	0x00001580


	//   ....[4]....
        /*003c*/ 	.word	0x00001660


	//   ....[5]....
        /*0040*/ 	.word	0x000016e0


	//   ....[6]....
        /*0044*/ 	.word	0x000017b0


	//   ....[7]....
        /*0048*/ 	.word	0x000017d0


	//   ....[8]....
        /*004c*/ 	.word	0x00001a20


	//   ....[9]....
        /*0050*/ 	.word	0x00001b10


	//   ....[10]....
        /*0054*/ 	.word	0x00001b30


	//   ....[11]....
        /*0058*/ 	.word	0x00001b60


	//   ....[12]....
        /*005c*/ 	.word	0x00001d70


	//   ....[13]....
        /*0060*/ 	.word	0x00001d90


	//----- nvinfo : EIATTR_COOP_GROUP_MASK_REGIDS
	.align		4
.L_1489:
        /*0064*/ 	.byte	0x04, 0x29
        /*0066*/ 	.short	(.L_1491 - .L_1490)


	//   ....[0]....
.L_1490:
        /*0068*/ 	.word	0xffffffff


	//   ....[1]....
        /*006c*/ 	.word	0xffffffff


	//   ....[2]....
        /*0070*/ 	.word	0xffffffff


	//   ....[3]....
        /*0074*/ 	.word	0xffffffff


	//   ....[4]....
        /*0078*/ 	.word	0xffffffff


	//   ....[5]....
        /*007c*/ 	.word	0xffffffff


	//   ....[6]....
        /*0080*/ 	.word	0xffffffff


	//   ....[7]....
        /*0084*/ 	.word	0xffffffff


	//   ....[8]....
        /*0088*/ 	.word	0xffffffff


	//   ....[9]....
        /*008c*/ 	.word	0xffffffff


	//----- nvinfo : EIATTR_COOP_GROUP_INSTR_OFFSETS
	.align		4
.L_1491:
        /*0090*/ 	.byte	0x04, 0x28
        /*0092*/ 	.short	(.L_1493 - .L_1492)


	//   ....[0]....
.L_1492:
        /*0094*/ 	.word	0x00000b40


	//   ....[1]....
        /*0098*/ 	.word	0x00000b50


	//   ....[2]....
        /*009c*/ 	.word	0x00000b80


	//   ....[3]....
        /*00a0*/ 	.word	0x00000ba0


	//   ....[4]....
        /*00a4*/ 	.word	0x00000bd0


	//   ....[5]....
        /*00a8*/ 	.word	0x00000bf0


	//   ....[6]....
        /*00ac*/ 	.word	0x00000c20


	//   ....[7]....
        /*00b0*/ 	.word	0x00000c40


	//   ....[8]....
        /*00b4*/ 	.word	0x00000c90


	//   ....[9]....
        /*00b8*/ 	.word	0x00000ca0


	//----- nvinfo : EIATTR_VRC_CTA_INIT_COUNT
	.align		4
.L_1493:
        /*00bc*/ 	.byte	0x02, 0x4a
	.zero		1
	.zero		1


	//----- nvinfo : EIATTR_EXIT_INSTR_OFFSETS
	.align		4
        /*00c0*/ 	.byte	0x04, 0x1c
        /*00c2*/ 	.short	(.L_1495 - .L_1494)


	//   ....[0]....
.L_1494:
        /*00c4*/ 	.word	0x00000070


	//   ....[1]....
        /*00c8*/ 	.word	0x00003070


	//----- nvinfo : EIATTR_MAX_THREADS
	.align		4
.L_1495:
        /*00cc*/ 	.byte	0x04, 0x05
        /*00ce*/ 	.short	(.L_1497 - .L_1496)
.L_1496:
        /*00d0*/ 	.word	0x00000280
        /*00d4*/ 	.word	0x00000001
        /*00d8*/ 	.word	0x00000001


	//----- nvinfo : EIATTR_CRS_STACK_SIZE
	.align		4
.L_1497:
        /*00dc*/ 	.byte	0x04, 0x1e
        /*00de*/ 	.short	(.L_1499 - .L_1498)
.L_1498:
        /*00e0*/ 	.word	0x00000000


	//----- nvinfo : EIATTR_CBANK_PARAM_SIZE
	.align		4
.L_1499:
        /*00e4*/ 	.byte	0x03, 0x19
        /*00e6*/ 	.short	0x00a0


	//----- nvinfo : EIATTR_PARAM_CBANK
	.align		4
        /*00e8*/ 	.byte	0x04, 0x0a
        /*00ea*/ 	.short	(.L_1501 - .L_1500)
	.align		4
.L_1500:
        /*00ec*/ 	.word	index@(.nv.constant0._Z35group_norm_nhwc_fwd_one_pass_kernelI11Fp16IOFp32WLi256ELi20ELi640EEv26Group_norm_nhwc_fwd_params)
        /*00f0*/ 	.short	0x0380
        /*00f2*/ 	.short	0x00a0


	//----- nvinfo : EIATTR_SW_WAR
	.align		4
.L_1501:
        /*00f4*/ 	.byte	0x04, 0x36
        /*00f6*/ 	.short	(.L_1503 - .L_1502)
.L_1502:
        /*00f8*/ 	.word	0x00000008
.L_1503:


//--------------------- .nv.info._Z35group_norm_nhwc_fwd_one_pass_kernelI11Fp16IOFp32WLi512ELi20ELi640EEv26Group_norm_nhwc_fwd_params --------------------------
	.section	.nv.info._Z35group_norm_nhwc_fwd_one_pass_kernelI11Fp16IOFp32WLi512ELi20ELi640EEv26Group_norm_nhwc_fwd_params,"",@"SHT_CUDA_INFO"
	.sectionflags	@""
	.align	4


	//----- nvinfo : EIATTR_CUDA_API_VERSION
	.align		4
        /*0000*/ 	.byte	0x04, 0x37
        /*0002*/ 	.short	(.L_1505 - .L_1504)
.L_1504:
        /*0004*/ 	.word	0x00000082


	//----- nvinfo : EIATTR_KPARAM_INFO
	.align		4
.L_1505:
        /*0008*/ 	.byte	0x04, 0x17
        /*000a*/ 	.short	(.L_1507 - .L_1506)
.L_1506:
        /*000c*/ 	.word	0x00000000
        /*0010*/ 	.short	0x0000
        /*0012*/ 	.short	0x0000
        /*0014*/ 	.byte	0x00, 0xf0, 0x81, 0x02


	//----- nvinfo : EIATTR_SPARSE_MMA_MASK
	.align		4
.L_1507:
        /*0018*/ 	.byte	0x03, 0x50
        /*001a*/ 	.short	0x0000


	//----- nvinfo : EIATTR_MAXREG_COUNT
	.align		4
        /*001c*/ 	.byte	0x03, 0x1b
        /*001e*/ 	.short	0x0060


	//----- nvinfo : EIATTR_NUM_BARRIERS
	.align		4
        /*0020*/ 	.byte	0x02, 0x4c
        /*0022*/ 	.byte	0x01
	.zero		1


	//----- nvinfo : EIATTR_MERCURY_ISA_VERSION
	.align		4
        /*0024*/ 	.byte	0x03, 0x5f
        /*0026*/ 	.short	0x0101


	//----- nvinfo : EIATTR_INT_WARP_WIDE_INSTR_OFFSETS
	.align		4
        /*0028*/ 	.byte	0x04, 0x31
        /*002a*/ 	.short	(.L_1509 - .L_1508)


	//   ....[0]....
.L_1508:
        /*002c*/ 	.word	0x00001a40


	//   ....[1]....
        /*0030*/ 	.word	0x00001a80


	//   ....[2]....
        /*0034*/ 	.word	0x00001b00


	//   ....[3]....
        /*0038*/ 	.word	0x00001b10


	//   ....[4]....
        /*003c*/ 	.word	0x00001cb0


	//   ....[5]....
        /*0040*/ 	.word	0x00001d10


	//   ....[6]....
        /*0044*/ 	.word	0x00001d30


	//   ....[7]....
        /*0048*/ 	.word	0x00001d60


	//   ....[8]....
        /*004c*/ 	.word	0x00002080


	//   ....[9]....
        /*0050*/ 	.word	0x000020b0


	//   ....[10]....
        /*0054*/ 	.word	0x000020d0


	//   ....[11]....
        /*0058*/ 	.word	0x00002100


	//   ....[12]....
        /*005c*/ 	.word	0x00002350


	//   ....[13]....
        /*0060*/ 	.word	0x00002370


	//----- nvinfo : EIATTR_COOP_GROUP_MASK_REGIDS
	.align		4
.L_1509:
        /*0064*/ 	.byte	0x04, 0x29
        /*0066*/ 	.short	(.L_1511 - .L_1510)


	//   ....[0]....
.L_1510:
        /*0068*/ 	.word	0xffffffff


	//   ....[1]....
        /*006c*/ 	.word	0xffffffff


	//   ....[2]....
        /*0070*/ 	.word	0xffffffff


	//   ....[3]....
        /*0074*/ 	.word	0xffffffff


	//   ....[4]....
        /*0078*/ 	.word	0xffffffff


	//   ....[5]....
        /*007c*/ 	.word	0xffffffff


	//   ....[6]....
        /*0080*/ 	.word	0xffffffff


	//   ....[7]....
        /*0084*/ 	.word	0xffffffff


	//   ....[8]....
        /*0088*/ 	.word	0xffffffff


	//   ....[9]....
        /*008c*/ 	.word	0xffffffff


	//----- nvinfo : EIATTR_COOP_GROUP_INSTR_OFFSETS
	.align		4
.L_1511:
        /*0090*/ 	.byte	0x04, 0x28
        /*0092*/ 	.short	(.L_1513 - .L_1512)


	//   ....[0]....
.L_1512:
        /*0094*/ 	.word	0x00001090


	//   ....[1]....
        /*0098*/ 	.word	0x000010a0


	//   ....[2]....
        /*009c*/ 	.word	0x000010d0


	//   ....[3]....
        /*00a0*/ 	.word	0x000010e0


	//   ....[4]....
        /*00a4*/ 	.word	0x00001120


	//   ....[5]....
        /*00a8*/ 	.word	0x00001130


	//   ....[6]....
        /*00ac*/ 	.word	0x00001170


	//   ....[7]....
        /*00b0*/ 	.word	0x00001180


	//   ....[8]....
        /*00b4*/ 	.word	0x00001210


	//   ....[9]....
        /*00b8*/ 	.word	0x00001220


	//----- nvinfo : EIATTR_VRC_CTA_INIT_COUNT
	.align		4
.L_1513:
        /*00bc*/ 	.byte	0x02, 0x4a
	.zero		1
	.zero		1


	//----- nvinfo : EIATTR_EXIT_INSTR_OFFSETS
	.align		4
        /*00c0*/ 	.byte	0x04, 0x1c
        /*00c2*/ 	.short	(.L_1515 - .L_1514)


	//   ....[0]....
.L_1514:
        /*00c4*/ 	.word	0x00000070


	//   ....[1]....
        /*00c8*/ 	.word	0x000044c0


	//----- nvinfo : EIATTR_MAX_THREADS
	.align		4
.L_1515:
        /*00cc*/ 	.byte	0x04, 0x05
        /*00ce*/ 	.short	(.L_1517 - .L_1516)
.L_1516:
        /*00d0*/ 	.word	0x00000280
        /*00d4*/ 	.word	0x00000001
        /*00d8*/ 	.word	0x00000001


	//----- nvinfo : EIATTR_CRS_STACK_SIZE
	.align		4
.L_1517:
        /*00dc*/ 	.byte	0x04, 0x1e
        /*00de*/ 	.short	(.L_1519 - .L_1518)
.L_1518:
        /*00e0*/ 	.word	0x00000000


	//----- nvinfo : EIATTR_CBANK_PARAM_SIZE
	.align		4
.L_1519:
        /*00e4*/ 	.byte	0x03, 0x19
        /*00e6*/ 	.short	0x00a0


	//----- nvinfo : EIATTR_PARAM_CBANK
	.align		4
        /*00e8*/ 	.byte	0x04, 0x0a
        /*00ea*/ 	.short	(.L_1521 - .L_1520)
	.align		4
.L_1520:
        /*00ec*/ 	.word	index@(.nv.constant0._Z35group_norm_nhwc_fwd_one_pass_kernelI11Fp16IOFp32WLi512ELi20ELi640EEv26Group_norm_nhwc_fwd_params)
        /*00f0*/ 	.short	0x0380
        /*00f2*/ 	.short	0x00a0


	//----- nvinfo : EIATTR_SW_WAR
	.align		4
.L_1521:
        /*00f4*/ 	.byte	0x04, 0x36
        /*00f6*/ 	.short	(.L_1523 - .L_1522)
.L_1522:
        /*00f8*/ 	.word	0x00000008
.L_1523:


//--------------------- .nv.info._Z35group_norm_nhwc_fwd_one_pass_kernelI11Fp16IOBf16WLi64ELi20ELi640EEv26Group_norm_nhwc_fwd_params --------------------------
	.section	.nv.info._Z35group_norm_nhwc_fwd_one_pass_kernelI11Fp16IOBf16WLi64ELi20ELi640EEv26Group_norm_nhwc_fwd_params,"",@"SHT_CUDA_INFO"
	.sectionflags	@""
	.align	4


	//----- nvinfo : EIATTR_CUDA_API_VERSION
	.align		4
        /*0000*/ 	.byte	0x04, 0x37
        /*0002*/ 	.short	(.L_1525 - .L_1524)
.L_1524:
        /*0004*/ 	.word	0x00000082


	//----- nvinfo : EIATTR_KPARAM_INFO
	.align		4
.L_1525:
        /*0008*/ 	.byte	0x04, 0x17
        /*000a*/ 	.short	(.L_1527 - .L_1526)
.L_1526:
        /*000c*/ 	.word	0x00000000
        /*0010*/ 	.short	0x0000
        /*0012*/ 	.short	0x0000
        /*0014*/ 	.byte	0x00, 0xf0, 0x81, 0x02


	//----- nvinfo : EIATTR_SPARSE_MMA_MASK
	.align		4
.L_1527:
        /*0018*/ 	.byte	0x03, 0x50
        /*001a*/ 	.short	0x0000


	//----- nvinfo : EIATTR_MAXREG_COUNT
	.align		4
        /*001c*/ 	.byte	0x03, 0x1b
        /*001e*/ 	.short	0x0060


	//----- nvinfo : EIATTR_NUM_BARRIERS
	.align		4
        /*0020*/ 	.byte	0x02, 0x4c
        /*0022*/ 	.byte	0x01
	.zero		1


	//----- nvinfo : EIATTR_MERCURY_ISA_VERSION
	.align		4
        /*0024*/ 	.byte	0x03, 0x5f
        /*0026*/ 	.short	0x0101


	//----- nvinfo : EIATTR_INT_WARP_WIDE_INSTR_OFFSETS
	.align		4
        /*0028*/ 	.byte	0x04, 0x31
        /*002a*/ 	.short	(.L_1529 - .L_1528)


	//   ....[0]....
.L_1528:
        /*002c*/ 	.word	0x00000f80


	//   ....[1]....
        /*0030*/ 	.word	0x00000fa0


	//   ....[2]....
        /*0034*/ 	.word	0x00000fc0


	//   ....[3]....
        /*0038*/ 	.word	0x000010f0


	//   ....[4]....
        /*003c*/ 	.word	0x00001100


	//   ....[5]....
        /*0040*/ 	.word	0x00001210


	//   ....[6]....
        /*0044*/ 	.word	0x00001240


	//   ....[7]....
        /*0048*/ 	.word	0x00001280


	//   ....[8]....
        /*004c*/ 	.word	0x000015d0


	//   ....[9]....
        /*0050*/ 	.word	0x000015f0


	//   ....[10]....
        /*0054*/ 	.word	0x00001610


	//   ....[11]....
        /*0058*/ 	.word	0x00001630


	//   ....[12]....
        /*005c*/ 	.word	0x00001880


	//   ....[13]....
        /*0060*/ 	.word	0x000018a0


	//----- nvinfo : EIATTR_COOP_GROUP_MASK_REGIDS
	.align		4
.L_1529:
        /*0064*/ 	.byte	0x04, 0x29
        /*0066*/ 	.short	(.L_1531 - .L_1530)


	//   ....[0]....
.L_1530:
        /*0068*/ 	.word	0xffffffff


	//   ....[1]....
        /*006c*/ 	.word	0xffffffff


	//   ....[2]....
        /*0070*/ 	.word	0xffffffff


	//   ....[3]....
        /*0074*/ 	.word	0xffffffff


	//   ....[4]....
        /*0078*/ 	.word	0xffffffff


	//   ....[5]....
        /*007c*/ 	.word	0xffffffff


	//   ....[6]....
        /*0080*/ 	.word	0xffffffff


	//   ....[7]....
        /*0084*/ 	.word	0xffffffff


	//   ....[8]....
        /*0088*/ 	.word	0xffffffff


	//   ....[9]....
        /*008c*/ 	.word	0xffffffff


	//----- nvinfo : EIATTR_COOP_GROUP_INSTR_OFFSETS
	.align		4
.L_1531:
        /*0090*/ 	.byte	0x04, 0x28
        /*0092*/ 	.short	(.L_1533 - .L_1532)


	//   ....[0]....
.L_1532:
        /*0094*/ 	.word	0x00000620


	//   ....[1]....
        /*0098*/ 	.word	0x00000630


	//   ....[2]....
        /*009c*/ 	.word	0x00000660


	//   ....[3]....
        /*00a0*/ 	.word	0x00000680


	//   ....[4]....
        /*00a4*/ 	.word	0x000006b0


	//   ....[5]....
        /*00a8*/ 	.word	0x000006d0


	//   ....[6]....
        /*00ac*/ 	.word	0x00000700


	//   ....[7]....
        /*00b0*/ 	.word	0x00000720


	//   ....[8]....
        /*00b4*/ 	.word	0x00000770


	//   ....[9]....
        /*00b8*/ 	.word	0x00000780


	//----- nvinfo : EIATTR_VRC_CTA_INIT_COUNT
	.align		4
.L_1533:
        /*00bc*/ 	.byte	0x02, 0x4a
	.zero		1
	.zero		1


	//----- nvinfo : EIATTR_EXIT_INSTR_OFFSETS
	.align		4
        /*00c0*/ 	.byte	0x04, 0x1c
        /*00c2*/ 	.short	(.L_1535 - .L_1534)


	//   ....[0]....
.L_1534:
        /*00c4*/ 	.word	0x00000070


	//   ....[1]....
        /*00c8*/ 	.word	0x00001f50


	//----- nvinfo : EIATTR_MAX_THREADS
	.align		4
.L_1535:
        /*00cc*/ 	.byte	0x04, 0x05
        /*00ce*/ 	.short	(.L_1537 - .L_1536)
.L_1536:
        /*00d0*/ 	.word	0x00000280
        /*00d4*/ 	.word	0x00000001
        /*00d8*/ 	.word	0x00000001


	//----- nvinfo : EIATTR_CRS_STACK_SIZE
	.align		4
.L_1537:
        /*00dc*/ 	.byte	0x04, 0x1e
        /*00de*/ 	.short	(.L_1539 - .L_1538)
.L_1538:
        /*00e0*/ 	.word	0x00000000


	//----- nvinfo : EIATTR_CBANK_PARAM_SIZE
	.align		4
.L_1539:
        /*00e4*/ 	.byte	0x03, 0x19
        /*00e6*/ 	.short	0x00a0


	//----- nvinfo : EIATTR_PARAM_CBANK
	.align		4
        /*00e8*/ 	.byte	0x04, 0x0a
        /*00ea*/ 	.short	(.L_1541 - .L_1540)
	.align		4
.L_1540:
        /*00ec*/ 	.word	index@(.nv.constant0._Z35group_norm_nhwc_fwd_one_pass_kernelI11Fp16IOBf16WLi64ELi20ELi640EEv26Group_norm_nhwc_fwd_params)
        /*00f0*/ 	.short	0x0380
        /*00f2*/ 	.short	0x00a0


	//----- nvinfo : EIATTR_SW_WAR
	.align		4
.L_1541:
        /*00f4*/ 	.byte	0x04, 0x36
        /*00f6*/ 	.short	(.L_1543 - .L_1542)
.L_1542:
        /*00f8*/ 	.word	0x00000008
.L_1543:


//--------------------- .nv.info._Z35group_norm_nhwc_fwd_one_pass_kernelI11Fp16IOBf16WLi128ELi20ELi640EEv26Group_norm_nhwc_fwd_params --------------------------
	.section	.nv.info._Z35group_norm_nhwc_fwd_one_pass_kernelI11Fp16IOBf16WLi128ELi20ELi640EEv26Group_norm_nhwc_fwd_params,"",@"SHT_CUDA_INFO"
	.sectionflags	@""
	.align	4


	//----- nvinfo : EIATTR_CUDA_API_VERSION
	.align		4
        /*0000*/ 	.byte	0x04, 0x37
        /*0002*/ 	.short	(.L_1545 - .L_1544)
.L_1544:
        /*0004*/ 	.word	0x00000082


	//----- nvinfo : EIATTR_KPARAM_INFO
	.align		4
.L_1545:
        /*0008*/ 	.byte	0x04, 0x17
        /*000a*/ 	.short	(.L_1547 - .L_1546)
.L_1546:
        /*000c*/ 	.word	0x00000000
        /*0010*/ 	.short	0x0000
        /*0012*/ 	.short	0x0000
        /*0014*/ 	.byte	0x00, 0xf0, 0x81, 0x02


	//----- nvinfo : EIATTR_SPARSE_MMA_MASK
	.align		4
.L_1547:
        /*0018*/ 	.byte	0x03, 0x50
        /*001a*/ 	.short	0x0000


	//----- nvinfo : EIATTR_MAXREG_COUNT
	.align		4
        /*001c*/ 	.byte	0x03, 0x1b
        /*001e*/ 	.short	0x0060


	//----- nvinfo : EIATTR_NUM_BARRIERS
	.align		4
        /*0020*/ 	.byte	0x02, 0x4c
        /*0022*/ 	.byte	0x01
	.zero		1


	//----- nvinfo : EIATTR_MERCURY_ISA_VERSION
	.align		4
        /*0024*/ 	.byte	0x03, 0x5f
        /*0026*/ 	.short	0x0101


	//----- nvinfo : EIATTR_INT_WARP_WIDE_INSTR_OFFSETS
	.align		4
        /*0028*/ 	.byte	0x04, 0x31
        /*002a*/ 	.short	(.L_1549 - .L_1548)


	//   ....[0]....
.L_1548:
        /*002c*/ 	.word	0x00001080


	//   ....[1]....
        /*0030*/ 	.word	0x000010b0


	//   ....[2]....
        /*0034*/ 	.word	0x00001170


	//   ....[3]....
        /*0038*/ 	.word	0x000011e0


	//   ....[4]....
        /*003c*/ 	.word	0x00001250


	//   ....[5]....
        /*0040*/ 	.word	0x00001330


	//   ....[6]....
        /*0044*/ 	.word	0x000013a0


	//   ....[7]....
        /*0048*/ 	.word	0x000013f0


	//   ....[8]....
        /*004c*/ 	.word	0x000016f0


	//   ....[9]....
        /*0050*/ 	.word	0x00001720


	//   ....[10]....
        /*0054*/ 	.word	0x00001740


	//   ....[11]....
        /*0058*/ 	.word	0x00001760


	//   ....[12]....
        /*005c*/ 	.word	0x000019c0


	//   ....[13]....
        /*0060*/ 	.word	0x000019e0


	//----- nvinfo : EIATTR_COOP_GROUP_MASK_REGIDS
	.align		4
.L_1549:
        /*0064*/ 	.byte	0x04, 0x29
        /*0066*/ 	.short	(.L_1551 - .L_1550)


	//   ....[0]....
.L_1550:
        /*0068*/ 	.word	0xffffffff


	//   ....[1]....
        /*006c*/ 	.word	0xffffffff


	//   ....[2]....
        /*0070*/ 	.word	0xffffffff


	//   ....[3]....
        /*0074*/ 	.word	0xffffffff


	//   ....[4]....
        /*0078*/ 	.word	0xffffffff


	//   ....[5]....
        /*007c*/ 	.word	0xffffffff


	//   ....[6]....
        /*0080*/ 	.word	0xffffffff


	//   ....[7]....
        /*0084*/ 	.word	0xffffffff


	//   ....[8]....
        /*0088*/ 	.word	0xffffffff


	//   ....[9]....
        /*008c*/ 	.word	0xffffffff


	//----- nvinfo : EIATTR_COOP_GROUP_INSTR_OFFSETS
	.align		4
.L_1551:
        /*0090*/ 	.byte	0x04, 0x28
        /*0092*/ 	.short	(.L_1553 - .L_1552)


	//   ....[0]....
.L_1552:
        /*0094*/ 	.word	0x00000750


	//   ....[1]....
        /*0098*/ 	.word	0x00000760


	//   ....[2]....
        /*009c*/ 	.word	0x00000790


	//   ....[3]....
        /*00a0*/ 	.word	0x000007a0


	//   ....[4]....
        /*00a4*/ 	.word	0x000007e0


	//   ....[5]....
        /*00a8*/ 	.word	0x000007f0


	//   ....[6]....
        /*00ac*/ 	.word	0x00000830


	//   ....[7]....
        /*00b0*/ 	.word	0x00000840


	//   ....[8]....
        /*00b4*/ 	.word	0x000008a0


	//   ....[9]....
        /*00b8*/ 	.word	0x000008b0


	//----- nvinfo : EIATTR_VRC_CTA_INIT_COUNT
	.align		4
.L_1553:
        /*00bc*/ 	.byte	0x02, 0x4a
	.zero		1
	.zero		1


	//----- nvinfo : EIATTR_EXIT_INSTR_OFFSETS
	.align		4
        /*00c0*/ 	.byte	0x04, 0x1c
        /*00c2*/ 	.short	(.L_1555 - .L_1554)


	//   ....[0]....
.L_1554:
        /*00c4*/ 	.word	0x00000070


	//   ....[1]....
        /*00c8*/ 	.word	0x000025a0


	//----- nvinfo : EIATTR_MAX_THREADS
	.align		4
.L_1555:
        /*00cc*/ 	.byte	0x04, 0x05
        /*00ce*/ 	.short	(.L_1557 - .L_1556)
.L_1556:
        /*00d0*/ 	.word	0x00000280
        /*00d4*/ 	.word	0x00000001
        /*00d8*/ 	.word	0x00000001


	//----- nvinfo : EIATTR_CRS_STACK_SIZE
	.align		4
.L_1557:
        /*00dc*/ 	.byte	0x04, 0x1e
        /*00de*/ 	.short	(.L_1559 - .L_1558)
.L_1558:
        /*00e0*/ 	.word	0x00000000


	//----- nvinfo : EIATTR_CBANK_PARAM_SIZE
	.align		4
.L_1559:
        /*00e4*/ 	.byte	0x03, 0x19
        /*00e6*/ 	.short	0x00a0


	//----- nvinfo : EIATTR_PARAM_CBANK
	.align		4
        /*00e8*/ 	.byte	0x04, 0x0a
        /*00ea*/ 	.short	(.L_1561 - .L_1560)
	.align		4
.L_1560:
        /*00ec*/ 	.word	index@(.nv.constant0._Z35group_norm_nhwc_fwd_one_pass_kernelI11Fp16IOBf16WLi128ELi20ELi640EEv26Group_norm_nhwc_fwd_params)
        /*00f0*/ 	.short	0x0380
        /*00f2*/ 	.short	0x00a0


	//----- nvinfo : EIATTR_SW_WAR
	.align		4
.L_1561:
        /*00f4*/ 	.byte	0x04, 0x36
        /*00f6*/ 	.short	(.L_1563 - .L_1562)
.L_1562:
        /*00f8*/ 	.word	0x00000008
.L_1563:


//--------------------- .nv.info._Z35group_norm_nhwc_fwd_one_pass_kernelI11Fp16IOBf16WLi256ELi20ELi640EEv26Group_norm_nhwc_fwd_params --------------------------
	.section	.nv.info._Z35group_norm_nhwc_fwd_one_pass_kernelI11Fp16IOBf16WLi256ELi20ELi640EEv26Group_norm_nhwc_fwd_params,"",@"SHT_CUDA_INFO"
	.sectionflags	@""
	.align	4


	//----- nvinfo : EIATTR_CUDA_API_VERSION
	.align		4
        /*0000*/ 	.byte	0x04, 0x37
        /*0002*/ 	.short	(.L_1565 - .L_1564)
.L_1564:
        /*0004*/ 	.word	0x00000082


	//----- nvinfo : EIATTR_KPARAM_INFO
	.align		4
.L_1565:
        /*0008*/ 	.byte	0x04, 0x17
        /*000a*/ 	.short	(.L_1567 - .L_1566)
.L_1566:
        /*000c*/ 	.word	0x00000000
        /*0010*/ 	.short	0x0000
        /*0012*/ 	.short	0x0000
        /*0014*/ 	.byte	0x00, 0xf0, 0x81, 0x02


	//----- nvinfo : EIATTR_SPARSE_MMA_MASK
	.align		4
.L_1567:
        /*0018*/ 	.byte	0x03, 0x50
        /*001a*/ 	.short	0x0000


	//----- nvinfo : EIATTR_MAXREG_COUNT
	.align		4
        /*001c*/ 	.byte	0x03, 0x1b
        /*001e*/ 	.short	0x0060


	//----- nvinfo : EIATTR_NUM_BARRIERS
	.align		4
        /*0020*/ 	.byte	0x02, 0x4c
        /*0022*/ 	.byte	0x01
	.zero		1


	//----- nvinfo : EIATTR_MERCURY_ISA_VERSION
	.align		4
        /*0024*/ 	.byte	0x03, 0x5f
        /*0026*/ 	.short	0x0101


	//----- nvinfo : EIATTR_INT_WARP_WIDE_INSTR_OFFSETS
	.align		4
        /*0028*/ 	.byte	0x04, 0x31
        /*002a*/ 	.short	(.L_1569 - .L_1568)


	//   ....[0]....
.L_1568:
        /*002c*/ 	.word	0x00001410


	//   ....[1]....
        /*0030*/ 	.word	0x00001430


	//   ....[2]....
        /*0034*/ 	.word	0x00001510


	//   ....[3]....
        /*0038*/ 	.word	0x00001530


	//   ....[4]....
        /*003c*/ 	.word	0x00001640


	//   ....[5]....
        /*0040*/ 	.word	0x000016a0


	//   ....[6]....
        /*0044*/ 	.word	0x00001790


	//   ....[7]....
        /*0048*/ 	.word	0x000017b0


	//   ....[8]....
        /*004c*/ 	.word	0x00001a00


	//   ....[9]....
        /*0050*/ 	.word	0x00001af0


	//   ....[10]....
        /*0054*/ 	.word	0x00001b10


	//   ....[11]....
        /*0058*/ 	.word	0x00001b30


	//   ....[12]....
        /*005c*/ 	.word	0x00001d50


	//   ....[13]....
        /*0060*/ 	.word	0x00001d70


	//----- nvinfo : EIATTR_COOP_GROUP_MASK_REGIDS
	.align		4
.L_1569:
        /*0064*/ 	.byte	0x04, 0x29
        /*0066*/ 	.short	(.L_1571 - .L_1570)


	//   ....[0]....
.L_1570:
        /*0068*/ 	.word	0xffffffff


	//   ....[1]....
        /*006c*/ 	.word	0xffffffff


	//   ....[2]....
        /*0070*/ 	.word	0xffffffff


	//   ....[3]....
        /*0074*/ 	.word	0xffffffff


	//   ....[4]....
        /*0078*/ 	.word	0xffffffff


	//   ....[5]....
        /*007c*/ 	.word	0xffffffff


	//   ....[6]....
        /*0080*/ 	.word	0xffffffff


	//   ....[7]....
        /*0084*/ 	.word	0xffffffff


	//   ....[8]....
        /*0088*/ 	.word	0xffffffff


	//   ....[9]....
        /*008c*/ 	.word	0xffffffff


	//----- nvinfo : EIATTR_COOP_GROUP_INSTR_OFFSETS
	.align		4
.L_1571:
        /*0090*/ 	.byte	0x04, 0x28
        /*0092*/ 	.short	(.L_1573 - .L_1572)


	//   ....[0]....
.L_1572:
        /*0094*/ 	.word	0x00000b20


	//   ....[1]....
        /*0098*/ 	.word	0x00000b30


	//   ....[2]....
        /*009c*/ 	.word	0x00000b60


	//   ....[3]....
        /*00a0*/ 	.word	0x00000b70


	//   ....[4]....
        /*00a4*/ 	.word	0x00000bb0


	//   ....[5]....
        /*00a8*/ 	.word	0x00000bc0


	//   ....[6]....
        /*00ac*/ 	.word	0x00000c00


	//   ....[7]....
        /*00b0*/ 	.word	0x00000c10


	//   ....[8]....
        /*00b4*/ 	.word	0x00000c70


	//   ....[9]....
        /*00b8*/ 	.word	0x00000c80


	//----- nvinfo : EIATTR_VRC_CTA_INIT_COUNT
	.align		4
.L_1573:
        /*00bc*/ 	.byte	0x02, 0x4a
	.zero		1
	.zero		1


	//----- nvinfo : EIATTR_EXIT_INSTR_OFFSETS
	.align		4
        /*00c0*/ 	.byte	0x04, 0x1c
        /*00c2*/ 	.short	(.L_1575 - .L_1574)


	//   ....[0]....
.L_1574:
        /*00c4*/ 	.word	0x00000070


	//   ....[1]....
        /*00c8*/ 	.word	0x00003060


	//----- nvinfo : EIATTR_MAX_THREADS
	.align		4
.L_1575:
        /*00cc*/ 	.byte	0x04, 0x05
        /*00ce*/ 	.short	(.L_1577 - .L_1576)
.L_1576:
        /*00d0*/ 	.word	0x00000280
        /*00d4*/ 	.word	0x00000001
        /*00d8*/ 	.word	0x00000001


	//----- nvinfo : EIATTR_CRS_STACK_SIZE
	.align		4
.L_1577:
        /*00dc*/ 	.byte	0x04, 0x1e
        /*00de*/ 	.short	(.L_1579 - .L_1578)
.L_1578:
        /*00e0*/ 	.word	0x00000000


	//----- nvinfo : EIATTR_CBANK_PARAM_SIZE
	.align		4
.L_1579:
        /*00e4*/ 	.byte	0x03, 0x19
        /*00e6*/ 	.short	0x00a0


	//----- nvinfo : EIATTR_PARAM_CBANK
	.align		4
        /*00e8*/ 	.byte	0x04, 0x0a
        /*00ea*/ 	.short	(.L_1581 - .L_1580)
	.align		4
.L_1580:
        /*00ec*/ 	.word	index@(.nv.constant0._Z35group_norm_nhwc_fwd_one_pass_kernelI11Fp16IOBf16WLi256ELi20ELi640EEv26Group_norm_nhwc_fwd_params)
        /*00f0*/ 	.short	0x0380
        /*00f2*/ 	.short	0x00a0


	//----- nvinfo : EIATTR_SW_WAR
	.align		4
.L_1581:
        /*00f4*/ 	.byte	0x04, 0x36
        /*00f6*/ 	.short	(.L_1583 - .L_1582)
.L_1582:
        /*00f8*/ 	.word	0x00000008
.L_1583:


//--------------------- .nv.info._Z35group_norm_nhwc_fwd_one_pass_kernelI11Fp16IOBf16WLi512ELi20ELi640EEv26Group_norm_nhwc_fwd_params --------------------------
	.section	.nv.info._Z35group_norm_nhwc_fwd_one_pass_kernelI11Fp16IOBf16WLi512ELi20ELi640EEv26Group_norm_nhwc_fwd_params,"",@"SHT_CUDA_INFO"
	.sectionflags	@""
	.align	4


	//----- nvinfo : EIATTR_CUDA_API_VERSION
	.align		4
        /*0000*/ 	.byte	0x04, 0x37
        /*0002*/ 	.short	(.L_1585 - .L_1584)
.L_1584:
        /*0004*/ 	.word	0x00000082


	//----- nvinfo : EIATTR_KPARAM_INFO
	.align		4
.L_1585:
        /*0008*/ 	.byte	0x04, 0x17
        /*000a*/ 	.short	(.L_1587 - .L_1586)
.L_1586:
        /*000c*/ 	.word	0x00000000
        /*0010*/ 	.short	0x0000
        /*0012*/ 	.short	0x0000
        /*0014*/ 	.byte	0x00, 0xf0, 0x81, 0x02


	//----- nvinfo : EIATTR_SPARSE_MMA_MASK
	.align		4
.L_1587:
        /*0018*/ 	.byte	0x03, 0x50
        /*001a*/ 	.short	0x0000


	//----- nvinfo : EIATTR_MAXREG_COUNT
	.align		4
        /*001c*/ 	.byte	0x03, 0x1b
        /*001e*/ 	.short	0x0060


	//----- nvinfo : EIATTR_NUM_BARRIERS
	.align		4
        /*0020*/ 	.byte	0x02, 0x4c
        /*0022*/ 	.byte	0x01
	.zero		1


	//----- nvinfo : EIATTR_MERCURY_ISA_VERSION
	.align		4
        /*0024*/ 	.byte	0x03, 0x5f
        /*0026*/ 	.short	0x0101


	//----- nvinfo : EIATTR_INT_WARP_WIDE_INSTR_OFFSETS
	.align		4
        /*0028*/ 	.byte	0x04, 0x31
        /*002a*/ 	.short	(.L_1589 - .L_1588)


	//   ....[0]....
.L_1588:
        /*002c*/ 	.word	0x00001a40


	//   ....[1]....
        /*0030*/ 	.word	0x00001a80


	//   ....[2]....
        /*0034*/ 	.word	0x00001b00


	//   ....[3]....
        /*0038*/ 	.word	0x00001b10


	//   ....[4]....
        /*003c*/ 	.word	0x00001cb0


	//   ....[5]....
        /*0040*/ 	.word	0x00001d10


	//   ....[6]....
        /*0044*/ 	.word	0x00001d30


	//   ....[7]....
        /*0048*/ 	.word	0x00001d60


	//   ....[8]....
        /*004c*/ 	.word	0x00002080


	//   ....[9]....
        /*0050*/ 	.word	0x000020b0


	//   ....[10]....
        /*0054*/ 	.word	0x000020d0


	//   ....[11]....
        /*0058*/ 	.word	0x00002100


	//   ....[12]....
        /*005c*/ 	.word	0x00002350


	//   ....[13]....
        /*0060*/ 	.word	0x00002370


	//----- nvinfo : EIATTR_COOP_GROUP_MASK_REGIDS
	.align		4
.L_1589:
        /*0064*/ 	.byte	0x04, 0x29
        /*0066*/ 	.short	(.L_1591 - .L_1590)


	//   ....[0]....
.L_1590:
        /*0068*/ 	.word	0xffffffff


	//   ....[1]....
        /*006c*/ 	.word	0xffffffff


	//   ....[2]....
        /*0070*/ 	.word	0xffffffff


	//   ....[3]....
        /*0074*/ 	.word	0xffffffff


	//   ....[4]....
        /*0078*/ 	.word	0xffffffff


	//   ....[5]....
        /*007c*/ 	.word	0xffffffff


	//   ....[6]....
        /*0080*/ 	.word	0xffffffff


	//   ....[7]....
        /*0084*/ 	.word	0xffffffff


	//   ....[8]....
        /*0088*/ 	.word	0xffffffff


	//   ....[9]....
        /*008c*/ 	.word	0xffffffff


	//----- nvinfo : EIATTR_COOP_GROUP_INSTR_OFFSETS
	.align		4
.L_1591:
        /*0090*/ 	.byte	0x04, 0x28
        /*0092*/ 	.short	(.L_1593 - .L_1592)


	//   ....[0]....
.L_1592:
        /*0094*/ 	.word	0x00001090


	//   ....[1]....
        /*0098*/ 	.word	0x000010a0


	//   ....[2]....
        /*009c*/ 	.word	0x000010d0


	//   ....[3]....
        /*00a0*/ 	.word	0x000010e0


	//   ....[4]....
        /*00a4*/ 	.word	0x00001120


	//   ....[5]....
        /*00a8*/ 	.word	0x00001130


	//   ....[6]....
        /*00ac*/ 	.word	0x00001170


	//   ....[7]....
        /*00b0*/ 	.word	0x00001180


	//   ....[8]....
        /*00b4*/ 	.word	0x00001210


	//   ....[9]....
        /*00b8*/ 	.word	0x00001220


	//----- nvinfo : EIATTR_VRC_CTA_INIT_COUNT
	.align		4
.L_1593:
        /*00bc*/ 	.byte	0x02, 0x4a
	.zero		1
	.zero		1


	//----- nvinfo : EIATTR_EXIT_INSTR_OFFSETS
	.align		4
        /*00c0*/ 	.byte	0x04, 0x1c
        /*00c2*/ 	.short	(.L_1595 - .L_1594)


	//   ....[0]....
.L_1594:
        /*00c4*/ 	.word	0x00000070


	//   ....[1]....
        /*00c8*/ 	.word	0x00004520


	//----- nvinfo : EIATTR_MAX_THREADS
	.align		4
.L_1595:
        /*00cc*/ 	.byte	0x04, 0x05
        /*00ce*/ 	.short	(.L_1597 - .L_1596)
.L_1596:
        /*00d0*/ 	.word	0x00000280
        /*00d4*/ 	.word	0x00000001
        /*00d8*/ 	.word	0x00000001


	//----- nvinfo : EIATTR_CRS_STACK_SIZE
	.align		4
.L_1597:
        /*00dc*/ 	.byte	0x04, 0x1e
        /*00de*/ 	.short	(.L_1599 - .L_1598)
.L_1598:
        /*00e0*/ 	.word	0x00000000


	//----- nvinfo : EIATTR_CBANK_PARAM_SIZE
	.align		4
.L_1599:
        /*00e4*/ 	.byte	0x03, 0x19
        /*00e6*/ 	.short	0x00a0


	//----- nvinfo : EIATTR_PARAM_CBANK
	.align		4
        /*00e8*/ 	.byte	0x04, 0x0a
        /*00ea*/ 	.short	(.L_1601 - .L_1600)
	.align		4
.L_1600:
        /*00ec*/ 	.word	index@(.nv.constant0._Z35group_norm_nhwc_fwd_one_pass_kernelI11Fp16IOBf16WLi512ELi20ELi640EEv26Group_norm_nhwc_fwd_params)
        /*00f0*/ 	.short	0x0380
        /*00f2*/ 	.short	0x00a0


	//----- nvinfo : EIATTR_SW_WAR
	.align		4
.L_1601:
        /*00f4*/ 	.byte	0x04, 0x36
        /*00f6*/ 	.short	(.L_1603 - .L_1602)
.L_1602:
        /*00f8*/ 	.word	0x00000008
.L_1603:


//--------------------- .nv.info._Z35group_norm_nhwc_fwd_one_pass_kernelI11Fp16IOFp16WLi64ELi20ELi640EEv26Group_norm_nhwc_fwd_params --------------------------
	.section	.nv.info._Z35group_norm_nhwc_fwd_one_pass_kernelI11Fp16IOFp16WLi64ELi20ELi640EEv26Group_norm_nhwc_fwd_params,"",@"SHT_CUDA_INFO"
	.sectionflags	@""
	.align	4


	//----- nvinfo : EIATTR_CUDA_API_VERSION
	.align		4
        /*0000*/ 	.byte	0x04, 0x37
        /*0002*/ 	.short	(.L_1605 - .L_1604)
.L_1604:
        /*0004*/ 	.word	0x00000082


	//----- nvinfo : EIATTR_KPARAM_INFO
	.align		4
.L_1605:
        /*0008*/ 	.byte	0x04, 0x17
        /*000a*/ 	.short	(.L_1607 - .L_1606)
.L_1606:
        /*000c*/ 	.word	0x00000000
        /*0010*/ 	.short	0x0000
        /*0012*/ 	.short	0x0000
        /*0014*/ 	.byte	0x00, 0xf0, 0x81, 0x02


	//----- nvinfo : EIATTR_SPARSE_MMA_MASK
	.align		4
.L_1607:
        /*0018*/ 	.byte	0x03, 0x50
        /*001a*/ 	.short	0x0000


	//----- nvinfo : EIATTR_MAXREG_COUNT
	.align		4
        /*001c*/ 	.byte	0x03, 0x1b
        /*001e*/ 	.short	0x0060


	//----- nvinfo : EIATTR_NUM_BARRIERS
	.align		4
        /*0020*/ 	.byte	0x02, 0x4c
        /*0022*/ 	.byte	0x01
	.zero		1


	//----- nvinfo : EIATTR_MERCURY_ISA_VERSION
	.align		4
        /*0024*/ 	.byte	0x03, 0x5f
        /*0026*/ 	.short	0x0101


	//----- nvinfo : EIATTR_INT_WARP_WIDE_INSTR_OFFSETS
	.align		4
        /*0028*/ 	.byte	0x04, 0x31
        /*002a*/ 	.short	(.L_1609 - .L_1608)


	//   ....[0]....
.L_1608:
        /*002c*/ 	.word	0x00000f80


	//   ....[1]....
        /*0030*/ 	.word	0x00000fa0


	//   ....[2]....
        /*0034*/ 	.word	0x00000fc0


	//   ....[3]....
        /*0038*/ 	.word	0x000010f0


	//   ....[4]....
        /*003c*/ 	.word	0x00001100


	//   ....[5]....
        /*0040*/ 	.word	0x00001210


	//   ....[6]....
        /*0044*/ 	.word	0x00001240


	//   ....[7]....
        /*0048*/ 	.word	0x00001280


	//   ....[8]....
        /*004c*/ 	.word	0x000015d0


	//   ....[9]....
        /*0050*/ 	.word	0x000015f0


	//   ....[10]....
        /*0054*/ 	.word	0x00001610


	//   ....[11]....
        /*0058*/ 	.word	0x00001630


	//   ....[12]....
        /*005c*/ 	.word	0x00001880


	//   ....[13]....
        /*0060*/ 	.word	0x000018a0


	//----- nvinfo : EIATTR_COOP_GROUP_MASK_REGIDS
	.align		4
.L_1609:
        /*0064*/ 	.byte	0x04, 0x29
        /*0066*/ 	.short	(.L_1611 - .L_1610)


	//   ....[0]....
.L_1610:
        /*0068*/ 	.word	0xffffffff


	//   ....[1]....
        /*006c*/ 	.word	0xffffffff


	//   ....[2]....
        /*0070*/ 	.word	0xffffffff


	//   ....[3]....
        /*0074*/ 	.word	0xffffffff


	//   ....[4]....
        /*0078*/ 	.word	0xffffffff


	//   ....[5]....
        /*007c*/ 	.word	0xffffffff


	//   ....[6]....
        /*0080*/ 	.word	0xffffffff


	//   ....[7]....
        /*0084*/ 	.word	0xffffffff


	//   ....[8]....
        /*0088*/ 	.word	0xffffffff


	//   ....[9]....
        /*008c*/ 	.word	0xffffffff


	//----- nvinfo : EIATTR_COOP_GROUP_INSTR_OFFSETS
	.align		4
.L_1611:
        /*0090*/ 	.byte	0x04, 0x28
        /*0092*/ 	.short	(.L_1613 - .L_1612)


	//   ....[0]....
.L_1612:
        /*0094*/ 	.word	0x00000620


	//   ....[1]....
        /*0098*/ 	.word	0x00000630


	//   ....[2]....
        /*009c*/ 	.word	0x00000660


	//   ....[3]....
        /*00a0*/ 	.word	0x00000680


	//   ....[4]....
        /*00a4*/ 	.word	0x000006b0


	//   ....[5]....
        /*00a8*/ 	.word	0x000006d0


	//   ....[6]....
        /*00ac*/ 	.word	0x00000700


	//   ....[7]....
        /*00b0*/ 	.word	0x00000720


	//   ....[8]....
        /*00b4*/ 	.word	0x00000770


	//   ....[9]....
        /*00b8*/ 	.word	0x00000780


	//----- nvinfo : EIATTR_VRC_CTA_INIT_COUNT
	.align		4
.L_1613:
        /*00bc*/ 	.byte	0x02, 0x4a
	.zero		1
	.zero		1


	//----- nvinfo : EIATTR_EXIT_INSTR_OFFSETS
	.align		4
        /*00c0*/ 	.byte	0x04, 0x1c
        /*00c2*/ 	.short	(.L_1615 - .L_1614)


	//   ....[0]....
.L_1614:
        /*00c4*/ 	.word	0x00000070


	//   ....[1]....
        /*00c8*/ 	.word	0x00001f50


	//----- nvinfo : EIATTR_MAX_THREADS
	.align		4
.L_1615:
        /*00cc*/ 	.byte	0x04, 0x05
        /*00ce*/ 	.short	(.L_1617 - .L_1616)
.L_1616:
        /*00d0*/ 	.word	0x00000280
        /*00d4*/ 	.word	0x00000001
        /*00d8*/ 	.word	0x00000001


	//----- nvinfo : EIATTR_CRS_STACK_SIZE
	.align		4
.L_1617:
        /*00dc*/ 	.byte	0x04, 0x1e
        /*00de*/ 	.short	(.L_1619 - .L_1618)
.L_1618:
        /*00e0*/ 	.word	0x00000000


	//----- nvinfo : EIATTR_CBANK_PARAM_SIZE
	.align		4
.L_1619:
        /*00e4*/ 	.byte	0x03, 0x19
        /*00e6*/ 	.short	0x00a0


	//----- nvinfo : EIATTR_PARAM_CBANK
	.align		4
        /*00e8*/ 	.byte	0x04, 0x0a
        /*00ea*/ 	.short	(.L_1621 - .L_1620)
	.align		4
.L_1620:
        /*00ec*/ 	.word	index@(.nv.constant0._Z35group_norm_nhwc_fwd_one_pass_kernelI11Fp16IOFp16WLi64ELi20ELi640EEv26Group_norm_nhwc_fwd_params)
        /*00f0*/ 	.short	0x0380
        /*00f2*/ 	.short	0x00a0


	//----- nvinfo : EIATTR_SW_WAR
	.align		4
.L_1621:
        /*00f4*/ 	.byte	0x04, 0x36
        /*00f6*/ 	.short	(.L_1623 - .L_1622)
.L_1622:
        /*00f8*/ 	.word	0x00000008
.L_1623:


//--------------------- .nv.info._Z35group_norm_nhwc_fwd_one_pass_kernelI11Fp16IOFp16WLi128ELi20ELi640EEv26Group_norm_nhwc_fwd_params --------------------------
	.section	.nv.info._Z35group_norm_nhwc_fwd_one_pass_kernelI11Fp16IOFp16WLi128ELi20ELi640EEv26Group_norm_nhwc_fwd_params,"",@"SHT_CUDA_INFO"
	.sectionflags	@""
	.align	4


	//----- nvinfo : EIATTR_CUDA_API_VERSION
	.align		4
        /*0000*/ 	.byte	0x04, 0x37
        /*0002*/ 	.short	(.L_1625 - .L_1624)
.L_1624:
        /*0004*/ 	.word	0x00000082


	//----- nvinfo : EIATTR_KPARAM_INFO
	.align		4
.L_1625:
        /*0008*/ 	.byte	0x04, 0x17
        /*000a*/ 	.short	(.L_1627 - .L_1626)
.L_1626:
        /*000c*/ 	.word	0x00000000
        /*0010*/ 	.short	0x0000
        /*0012*/ 	.short	0x0000
        /*0014*/ 	.byte	0x00, 0xf0, 0x81, 0x02


	//----- nvinfo : EIATTR_SPARSE_MMA_MASK
	.align		4
.L_1627:
        /*0018*/ 	.byte	0x03, 0x50
        /*001a*/ 	.short	0x0000


	//----- nvinfo : EIATTR_MAXREG_COUNT
	.align		4
        /*001c*/ 	.byte	0x03, 0x1b
        /*001e*/ 	.short	0x0060


	//----- nvinfo : EIATTR_NUM_BARRIERS
	.align		4
        /*0020*/ 	.byte	0x02, 0x4c
        /*0022*/ 	.byte	0x01
	.zero		1


	//----- nvinfo : EIATTR_MERCURY_ISA_VERSION
	.align		4
        /*0024*/ 	.byte	0x03, 0x5f
        /*0026*/ 	.short	0x0101


	//----- nvinfo : EIATTR_INT_WARP_WIDE_INSTR_OFFSETS
	.align		4
        /*0028*/ 	.byte	0x04, 0x31
        /*002a*/ 	.short	(.L_1629 - .L_1628)


	//   ....[0]....
.L_1628:
        /*002c*/ 	.word	0x00001080


	//   ....[1]....
        /*0030*/ 	.word	0x000010b0


	//   ....[2]....
        /*0034*/ 	.word	0x00001170


	//   ....[3]....
        /*0038*/ 	.word	0x000011e0


	//   ....[4]....
        /*003c*/ 	.word	0x00001250


	//   ....[5]....
        /*0040*/ 	.word	0x00001330


	//   ....[6]....
        /*0044*/ 	.word	0x000013a0


	//   ....[7]....
        /*0048*/ 	.word	0x000013f0


	//   ....[8]....
        /*004c*/ 	.word	0x000016f0


	//   ....[9]....
        /*0050*/ 	.word	0x00001720


	//   ....[10]....
        /*0054*/ 	.word	0x00001740


	//   ....[11]....
        /*0058*/ 	.word	0x00001770


	//   ....[12]....
        /*005c*/ 	.word	0x000019c0


	//   ....[13]....
        /*0060*/ 	.word	0x000019e0


	//----- nvinfo : EIATTR_COOP_GROUP_MASK_REGIDS
	.align		4
.L_1629:
        /*0064*/ 	.byte	0x04, 0x29
        /*0066*/ 	.short	(.L_1631 - .L_1630)


	//   ....[0]....
.L_1630:
        /*0068*/ 	.word	0xffffffff


	//   ....[1]....
        /*006c*/ 	.word	0xffffffff


	//   ....[2]....
        /*0070*/ 	.word	0xffffffff


	//   ....[3]....
        /*0074*/ 	.word	0xffffffff


	//   ....[4]....
        /*0078*/ 	.word	0xffffffff


	//   ....[5]....
        /*007c*/ 	.word	0xffffffff


	//   ....[6]....
        /*0080*/ 	.word	0xffffffff


	//   ....[7]....
        /*0084*/ 	.word	0xffffffff


	//   ....[8]....
        /*0088*/ 	.word	0xffffffff


	//   ....[9]....
        /*008c*/ 	.word	0xffffffff


	//----- nvinfo : EIATTR_COOP_GROUP_INSTR_OFFSETS
	.align		4
.L_1631:
        /*0090*/ 	.byte	0x04, 0x28
        /*0092*/ 	.short	(.L_1633 - .L_1632)


	//   ....[0]....
.L_1632:
        /*0094*/ 	.word	0x00000750


	//   ....[1]....
        /*0098*/ 	.word	0x00000760


	//   ....[2]....
        /*009c*/ 	.word	0x00000790


	//   ....[3]....
        /*00a0*/ 	.word	0x000007b0


	//   ....[4]....
        /*00a4*/ 	.word	0x000007e0


	//   ....[5]....
        /*00a8*/ 	.word	0x00000800


	//   ....[6]....
        /*00ac*/ 	.word	0x00000830


	//   ....[7]....
        /*00b0*/ 	.word	0x00000850


	//   ....[8]....
        /*00b4*/ 	.word	0x000008a0


	//   ....[9]....
        /*00b8*/ 	.word	0x000008b0


	//----- nvinfo : EIATTR_VRC_CTA_INIT_COUNT
	.align		4
.L_1633:
        /*00bc*/ 	.byte	0x02, 0x4a
	.zero		1
	.zero		1


	//----- nvinfo : EIATTR_EXIT_INSTR_OFFSETS
	.align		4
        /*00c0*/ 	.byte	0x04, 0x1c
        /*00c2*/ 	.short	(.L_1635 - .L_1634)


	//   ....[0]....
.L_1634:
        /*00c4*/ 	.word	0x00000070


	//   ....[1]....
        /*00c8*/ 	.word	0x000025a0


	//----- nvinfo : EIATTR_MAX_THREADS
	.align		4
.L_1635:
        /*00cc*/ 	.byte	0x04, 0x05
        /*00ce*/ 	.short	(.L_1637 - .L_1636)
.L_1636:
        /*00d0*/ 	.word	0x00000280
        /*00d4*/ 	.word	0x00000001
        /*00d8*/ 	.word	0x00000001


	//----- nvinfo : EIATTR_CRS_STACK_SIZE
	.align		4
.L_1637:
        /*00dc*/ 	.byte	0x04, 0x1e
        /*00de*/ 	.short	(.L_1639 - .L_1638)
.L_1638:
        /*00e0*/ 	.word	0x00000000


	//----- nvinfo : EIATTR_CBANK_PARAM_SIZE
	.align		4
.L_1639:
        /*00e4*/ 	.byte	0x03, 0x19
        /*00e6*/ 	.short	0x00a0


	//----- nvinfo : EIATTR_PARAM_CBANK
	.align		4
        /*00e8*/ 	.byte	0x04, 0x0a
        /*00ea*/ 	.short	(.L_1641 - .L_1640)
	.align		4
.L_1640:
        /*00ec*/ 	.word	index@(.nv.constant0._Z35group_norm_nhwc_fwd_one_pass_kernelI11Fp16IOFp16WLi128ELi20ELi640EEv26Group_norm_nhwc_fwd_params)
        /*00f0*/ 	.short	0x0380
        /*00f2*/ 	.short	0x00a0


	//----- nvinfo : EIATTR_SW_WAR
	.align		4
.L_1641:
        /*00f4*/ 	.byte	0x04, 0x36
        /*00f6*/ 	.short	(.L_1643 - .L_1642)
.L_1642:
        /*00f8*/ 	.word	0x00000008
.L_1643:


//--------------------- .nv.info._Z35group_norm_nhwc_fwd_one_pass_kernelI11Fp16IOFp16WLi256ELi20ELi640EEv26Group_norm_nhwc_fwd_params --------------------------
	.section	.nv.info._Z35group_norm_nhwc_fwd_one_pass_kernelI11Fp16IOFp16WLi256ELi20ELi640EEv26Group_norm_nhwc_fwd_params,"",@"SHT_CUDA_INFO"
	.sectionflags	@""
	.align	4


	//----- nvinfo : EIATTR_CUDA_API_VERSION
	.align		4
        /*0000*/ 	.byte	0x04, 0x37
        /*0002*/ 	.short	(.L_1645 - .L_1644)
.L_1644:
        /*0004*/ 	.word	0x00000082


	//----- nvinfo : EIATTR_KPARAM_INFO
	.align		4
.L_1645:
        /*0008*/ 	.byte	0x04, 0x17
        /*000a*/ 	.short	(.L_1647 - .L_1646)
.L_1646:
        /*000c*/ 	.word	0x00000000
        /*0010*/ 	.short	0x0000
        /*0012*/ 	.short	0x0000
        /*0014*/ 	.byte	0x00, 0xf0, 0x81, 0x02


	//----- nvinfo : EIATTR_SPARSE_MMA_MASK
	.align		4
.L_1647:
        /*0018*/ 	.byte	0x03, 0x50
        /*001a*/ 	.short	0x0000


	//----- nvinfo : EIATTR_MAXREG_COUNT
	.align		4
        /*001c*/ 	.byte	0x03, 0x1b
        /*001e*/ 	.short	0x0060


	//----- nvinfo : EIATTR_NUM_BARRIERS
	.align		4
        /*0020*/ 	.byte	0x02, 0x4c
        /*0022*/ 	.byte	0x01
	.zero		1


	//----- nvinfo : EIATTR_MERCURY_ISA_VERSION
	.align		4
        /*0024*/ 	.byte	0x03, 0x5f
        /*0026*/ 	.short	0x0101


	//----- nvinfo : EIATTR_INT_WARP_WIDE_INSTR_OFFSETS
	.align		4
        /*0028*/ 	.byte	0x04, 0x31
        /*002a*/ 	.short	(.L_1649 - .L_1648)


	//   ....[0]....
.L_1648:
        /*002c*/ 	.word	0x00001410


	//   ....[1]....
        /*0030*/ 	.word	0x00001430


	//   ....[2]....
        /*0034*/ 	.word	0x00001510


	//   ....[3]....
        /*0038*/ 	.word	0x00001530


	//   ....[4]....
        /*003c*/ 	.word	0x00001640


	//   ....[5]....
        /*0040*/ 	.word	0x000016a0


	//   ....[6]....
        /*0044*/ 	.word	0x00001790


	//   ....[7]....
        /*0048*/ 	.word	0x000017b0


	//   ....[8]....
        /*004c*/ 	.word	0x00001a00


	//   ....[9]....
        /*0050*/ 	.word	0x00001af0


	//   ....[10]....
        /*0054*/ 	.word	0x00001b10


	//   ....[11]....
        /*0058*/ 	.word	0x00001b30


	//   ....[12]....
        /*005c*/ 	.word	0x00001d50


	//   ....[13]....
        /*0060*/ 	.word	0x00001d70


	//----- nvinfo : EIATTR_COOP_GROUP_MASK_REGIDS
	.align		4
.L_1649:
        /*0064*/ 	.byte	0x04, 0x29
        /*0066*/ 	.short	(.L_1651 - .L_1650)


	//   ....[0]....
.L_1650:
        /*0068*/ 	.word	0xffffffff


	//   ....[1]....
        /*006c*/ 	.word	0xffffffff


	//   ....[2]....
        /*0070*/ 	.word	0xffffffff


	//   ....[3]....
        /*0074*/ 	.word	0xffffffff


	//   ....[4]....
        /*0078*/ 	.word	0xffffffff


	//   ....[5]....
        /*007c*/ 	.word	0xffffffff


	//   ....[6]....
        /*0080*/ 	.word	0xffffffff


	//   ....[7]....
        /*0084*/ 	.word	0xffffffff


	//   ....[8]....
        /*0088*/ 	.word	0xffffffff


	//   ....[9]....
        /*008c*/ 	.word	0xffffffff


	//----- nvinfo : EIATTR_COOP_GROUP_INSTR_OFFSETS
	.align		4
.L_1651:
        /*0090*/ 	.byte	0x04, 0x28
        /*0092*/ 	.short	(.L_1653 - .L_1652)


	//   ....[0]....
.L_1652:
        /*0094*/ 	.word	0x00000b20


	//   ....[1]....
        /*0098*/ 	.word	0x00000b30


	//   ....[2]....
        /*009c*/ 	.word	0x00000b60


	//   ....[3]....
        /*00a0*/ 	.word	0x00000b70


	//   ....[4]....
        /*00a4*/ 	.word	0x00000bb0


	//   ....[5]....
        /*00a8*/ 	.word	0x00000bc0


	//   ....[6]....
        /*00ac*/ 	.word	0x00000c00


	//   ....[7]....
        /*00b0*/ 	.word	0x00000c10


	//   ....[8]....
        /*00b4*/ 	.word	0x00000c70


	//   ....[9]....
        /*00b8*/ 	.word	0x00000c80


	//----- nvinfo : EIATTR_VRC_CTA_INIT_COUNT
	.align		4
.L_1653:
        /*00bc*/ 	.byte	0x02, 0x4a
	.zero		1
	.zero		1


	//----- nvinfo : EIATTR_EXIT_INSTR_OFFSETS
	.align		4
        /*00c0*/ 	.byte	0x04, 0x1c
        /*00c2*/ 	.short	(.L_1655 - .L_1654)


	//   ....[0]....
.L_1654:
        /*00c4*/ 	.word	0x00000070


	//   ....[1]....
        /*00c8*/ 	.word	0x00003060


	//----- nvinfo : EIATTR_MAX_THREADS
	.align		4
.L_1655:
        /*00cc*/ 	.byte	0x04, 0x05
        /*00ce*/ 	.short	(.L_1657 - .L_1656)
.L_1656:
        /*00d0*/ 	.word	0x00000280
        /*00d4*/ 	.word	0x00000001
        /*00d8*/ 	.word	0x00000001


	//----- nvinfo : EIATTR_CRS_STACK_SIZE
	.align		4
.L_1657:
        /*00dc*/ 	.byte	0x04, 0x1e
        /*00de*/ 	.short	(.L_1659 - .L_1658)
.L_1658:
        /*00e0*/ 	.word	0x00000000


	//----- nvinfo : EIATTR_CBANK_PARAM_SIZE
	.align		4
.L_1659:
        /*00e4*/ 	.byte	0x03, 0x19
        /*00e6*/ 	.short	0x00a0


	//----- nvinfo : EIATTR_PARAM_CBANK
	.align		4
        /*00e8*/ 	.byte	0x04, 0x0a
        /*00ea*/ 	.short	(.L_1661 - .L_1660)
	.align		4
.L_1660:
        /*00ec*/ 	.word	index@(.nv.constant0._Z35group_norm_nhwc_fwd_one_pass_kernelI11Fp16IOFp16WLi256ELi20ELi640EEv26Group_norm_nhwc_fwd_params)
        /*00f0*/ 	.short	0x0380
        /*00f2*/ 	.short	0x00a0


	//----- nvinfo : EIATTR_SW_WAR
	.align		4
.L_1661:
        /*00f4*/ 	.byte	0x04, 0x36
        /*00f6*/ 	.short	(.L_1663 - .L_1662)
.L_1662:
        /*00f8*/ 	.word	0x00000008
.L_1663:


//--------------------- .nv.info._Z35group_norm_nhwc_fwd_one_pass_kernelI11Fp16IOFp16WLi512ELi20ELi640EEv26Group_norm_nhwc_fwd_params --------------------------
	.section	.nv.info._Z35group_norm_nhwc_fwd_one_pass_kernelI11Fp16IOFp16WLi512ELi20ELi640EEv26Group_norm_nhwc_fwd_params,"",@"SHT_CUDA_INFO"
	.sectionflags	@""
	.align	4


	//----- nvinfo : EIATTR_CUDA_API_VERSION
	.align		4
        /*0000*/ 	.byte	0x04, 0x37
        /*0002*/ 	.short	(.L_1665 - .L_1664)
.L_1664:
        /*0004*/ 	.word	0x00000082


	//----- nvinfo : EIATTR_KPARAM_INFO
	.align		4
.L_1665:
        /*0008*/ 	.byte	0x04, 0x17
        /*000a*/ 	.short	(.L_1667 - .L_1666)
.L_1666:
        /*000c*/ 	.word	0x00000000
        /*0010*/ 	.short	0x0000
        /*0012*/ 	.short	0x0000
        /*0014*/ 	.byte	0x00, 0xf0, 0x81, 0x02


	//----- nvinfo : EIATTR_SPARSE_MMA_MASK
	.align		4
.L_1667:
        /*0018*/ 	.byte	0x03, 0x50
        /*001a*/ 	.short	0x0000


	//----- nvinfo : EIATTR_MAXREG_COUNT
	.align		4
        /*001c*/ 	.byte	0x03, 0x1b
        /*001e*/ 	.short	0x0060


	//----- nvinfo : EIATTR_NUM_BARRIERS
	.align		4
        /*0020*/ 	.byte	0x02, 0x4c
        /*0022*/ 	.byte	0x01
	.zero		1


	//----- nvinfo : EIATTR_MERCURY_ISA_VERSION
	.align		4
        /*0024*/ 	.byte	0x03, 0x5f
        /*0026*/ 	.short	0x0101


	//----- nvinfo : EIATTR_INT_WARP_WIDE_INSTR_OFFSETS
	.align		4
        /*0028*/ 	.byte	0x04, 0x31
        /*002a*/ 	.short	(.L_1669 - .L_1668)


	//   ....[0]....
.L_1668:
        /*002c*/ 	.word	0x00001a40


	//   ....[1]....
        /*0030*/ 	.word	0x00001a80


	//   ....[2]....
        /*0034*/ 	.word	0x00001b00


	//   ....[3]....
        /*0038*/ 	.word	0x00001b10


	//   ....[4]....
        /*003c*/ 	.word	0x00001cb0


	//   ....[5]....
        /*0040*/ 	.word	0x00001d10


	//   ....[6]....
        /*0044*/ 	.word	0x00001d30


	//   ....[7]....
        /*0048*/ 	.word	0x00001d60


	//   ....[8]....
        /*004c*/ 	.word	0x00002080


	//   ....[9]....
        /*0050*/ 	.word	0x000020b0


	//   ....[10]....
        /*0054*/ 	.word	0x000020d0


	//   ....[11]....
        /*0058*/ 	.word	0x00002100


	//   ....[12]....
        /*005c*/ 	.word	0x00002350


	//   ....[13]....
        /*0060*/ 	.word	0x00002370


	//----- nvinfo : EIATTR_COOP_GROUP_MASK_REGIDS
	.align		4
.L_1669:
        /*0064*/ 	.byte	0x04, 0x29
        /*0066*/ 	.short	(.L_1671 - .L_1670)


	//   ....[0]....
.L_1670:
        /*0068*/ 	.word	0xffffffff


	//   ....[1]....
        /*006c*/ 	.word	0xffffffff


	//   ....[2]....
        /*0070*/ 	.word	0xffffffff


	//   ....[3]....
        /*0074*/ 	.word	0xffffffff


	//   ....[4]....
        /*0078*/ 	.word	0xffffffff


	//   ....[5]....
        /*007c*/ 	.word	0xffffffff


	//   ....[6]....
        /*0080*/ 	.word	0xffffffff


	//   ....[7]....
        /*0084*/ 	.word	0xffffffff


	//   ....[8]....
        /*0088*/ 	.word	0xffffffff


	//   ....[9]....
        /*008c*/ 	.word	0xffffffff


	//----- nvinfo : EIATTR_COOP_GROUP_INSTR_OFFSETS
	.align		4
.L_1671:
        /*0090*/ 	.byte	0x04, 0x28
        /*0092*/ 	.short	(.L_1673 - .L_1672)


	//   ....[0]....
.L_1672:
        /*0094*/ 	.word	0x00001090


	//   ....[1]....
        /*0098*/ 	.word	0x000010a0


	//   ....[2]....
        /*009c*/ 	.word	0x000010d0


	//   ....[3]....
        /*00a0*/ 	.word	0x000010e0


	//   ....[4]....
        /*00a4*/ 	.word	0x00001120


	//   ....[5]....
        /*00a8*/ 	.word	0x00001130


	//   ....[6]....
        /*00ac*/ 	.word	0x00001170


	//   ....[7]....
        /*00b0*/ 	.word	0x00001180


	//   ....[8]....
        /*00b4*/ 	.word	0x00001210


	//   ....[9]....
        /*00b8*/ 	.word	0x00001220


	//----- nvinfo : EIATTR_VRC_CTA_INIT_COUNT
	.align		4
.L_1673:
        /*00bc*/ 	.byte	0x02, 0x4a
	.zero		1
	.zero		1


	//----- nvinfo : EIATTR_EXIT_INSTR_OFFSETS
	.align		4
        /*00c0*/ 	.byte	0x04, 0x1c
        /*00c2*/ 	.short	(.L_1675 - .L_1674)


	//   ....[0]....
.L_1674:
        /*00c4*/ 	.word	0x00000070


	//   ....[1]....
        /*00c8*/ 	.word	0x00004520


	//----- nvinfo : EIATTR_MAX_THREADS
	.align		4
.L_1675:
        /*00cc*/ 	.byte	0x04, 0x05
        /*00ce*/ 	.short	(.L_1677 - .L_1676)
.L_1676:
        /*00d0*/ 	.word	0x00000280
        /*00d4*/ 	.word	0x00000001
        /*00d8*/ 	.word	0x00000001


	//----- nvinfo : EIATTR_CRS_STACK_SIZE
	.align		4
.L_1677:
        /*00dc*/ 	.byte	0x04, 0x1e
        /*00de*/ 	.short	(.L_1679 - .L_1678)
.L_1678:
        /*00e0*/ 	.word	0x00000000


	//----- nvinfo : EIATTR_CBANK_PARAM_SIZE
	.align		4
.L_1679:
        /*00e4*/ 	.byte	0x03, 0x19
        /*00e6*/ 	.short	0x00a0


	//----- nvinfo : EIATTR_PARAM_CBANK
	.align		4
        /*00e8*/ 	.byte	0x04, 0x0a
        /*00ea*/ 	.short	(.L_1681 - .L_1680)
	.align		4
.L_1680:
        /*00ec*/ 	.word	index@(.nv.constant0._Z35group_norm_nhwc_fwd_one_pass_kernelI11Fp16IOFp16WLi512ELi20ELi640EEv26Group_norm_nhwc_fwd_params)
        /*00f0*/ 	.short	0x0380
        /*00f2*/ 	.short	0x00a0


	//----- nvinfo : EIATTR_SW_WAR
	.align		4
.L_1681:
        /*00f4*/ 	.byte	0x04, 0x36
        /*00f6*/ 	.short	(.L_1683 - .L_1682)
.L_1682:
        /*00f8*/ 	.word	0x00000008
.L_1683:


//--------------------- .nv.info._Z35group_norm_nhwc_fwd_one_pass_kernelI11Fp32IOFp32WLi64ELi20ELi640EEv26Group_norm_nhwc_fwd_params --------------------------
	.section	.nv.info._Z35group_norm_nhwc_fwd_one_pass_kernelI11Fp32IOFp32WLi64ELi20ELi640EEv26Group_norm_nhwc_fwd_params,"",@"SHT_CUDA_INFO"
	.sectionflags	@""
	.align	4


	//----- nvinfo : EIATTR_CUDA_API_VERSION
	.align		4
        /*0000*/ 	.byte	0x04, 0x37
        /*0002*/ 	.short	(.L_1685 - .L_1684)
.L_1684:
        /*0004*/ 	.word	0x00000082


	//----- nvinfo : EIATTR_KPARAM_INFO
	.align		4
.L_1685:
        /*0008*/ 	.byte	0x04, 0x17
        /*000a*/ 	.short	(.L_1687 - .L_1686)
.L_1686:
        /*000c*/ 	.word	0x00000000
        /*0010*/ 	.short	0x0000
        /*0012*/ 	.short	0x0000
        /*0014*/ 	.byte	0x00, 0xf0, 0x81, 0x02


	//----- nvinfo : EIATTR_SPARSE_MMA_MASK
	.align		4
.L_1687:
        /*0018*/ 	.byte	0x03, 0x50
        /*001a*/ 	.short	0x0000


	//----- nvinfo : EIATTR_MAXREG_COUNT
	.align		4
        /*001c*/ 	.byte	0x03, 0x1b
        /*001e*/ 	.short	0x0060


	//----- nvinfo : EIATTR_NUM_BARRIERS
	.align		4
        /*0020*/ 	.byte	0x02, 0x4c
        /*0022*/ 	.byte	0x01
	.zero		1


	//----- nvinfo : EIATTR_MERCURY_ISA_VERSION
	.align		4
        /*0024*/ 	.byte	0x03, 0x5f
        /*0026*/ 	.short	0x0101


	//----- nvinfo : EIATTR_INT_WARP_WIDE_INSTR_OFFSETS
	.align		4
        /*0028*/ 	.byte	0x04, 0x31
        /*002a*/ 	.short	(.L_1689 - .L_1688)


	//   ....[0]....
.L_1688:
        /*002c*/ 	.word	0x00000f40


	//   ....[1]....
        /*0030*/ 	.word	0x00000f60


	//   ....[2]....
        /*0034*/ 	.word	0x00000f80


	//   ....[3]....
        /*0038*/ 	.word	0x000010b0


	//   ....[4]....
        /*003c*/ 	.word	0x000010c0


	//   ....[5]....
        /*0040*/ 	.word	0x000011c0


	//   ....[6]....
        /*0044*/ 	.word	0x000011f0


	//   ....[7]....
        /*0048*/ 	.word	0x00001240


	//   ....[8]....
        /*004c*/ 	.word	0x00001590


	//   ....[9]....
        /*0050*/ 	.word	0x000015b0


	//   ....[10]....
        /*0054*/ 	.word	0x000015d0


	//   ....[11]....
        /*0058*/ 	.word	0x000015f0


	//   ....[12]....
        /*005c*/ 	.word	0x00001840


	//   ....[13]....
        /*0060*/ 	.word	0x00001860


	//----- nvinfo : EIATTR_COOP_GROUP_MASK_REGIDS
	.align		4
.L_1689:
        /*0064*/ 	.byte	0x04, 0x29
        /*0066*/ 	.short	(.L_1691 - .L_1690)


	//   ....[0]....
.L_1690:
        /*0068*/ 	.word	0xffffffff


	//   ....[1]....
        /*006c*/ 	.word	0xffffffff


	//   ....[2]....
        /*0070*/ 	.word	0xffffffff


	//   ....[3]....
        /*0074*/ 	.word	0xffffffff


	//   ....[4]....
        /*0078*/ 	.word	0xffffffff


	//   ....[5]....
        /*007c*/ 	.word	0xffffffff


	//   ....[6]....
        /*0080*/ 	.word	0xffffffff


	//   ....[7]....
        /*0084*/ 	.word	0xffffffff


	//   ....[8]....
        /*0088*/ 	.word	0xffffffff


	//   ....[9]....
        /*008c*/ 	.word	0xffffffff


	//----- nvinfo : EIATTR_COOP_GROUP_INSTR_OFFSETS
	.align		4
.L_1691:
        /*0090*/ 	.byte	0x04, 0x28
        /*0092*/ 	.short	(.L_1693 - .L_1692)


	//   ....[0]....
.L_1692:
        /*0094*/ 	.word	0x000005e0


	//   ....[1]....
        /*0098*/ 	.word	0x000005f0


	//   ....[2]....
        /*009c*/ 	.word	0x00000620


	//   ....[3]....
        /*00a0*/ 	.word	0x00000640


	//   ....[4]....
        /*00a4*/ 	.word	0x00000670


	//   ....[5]....
        /*00a8*/ 	.word	0x00000690


	//   ....[6]....
        /*00ac*/ 	.word	0x000006c0


	//   ....[7]....
        /*00b0*/ 	.word	0x000006e0


	//   ....[8]....
        /*00b4*/ 	.word	0x00000730


	//   ....[9]....
        /*00b8*/ 	.word	0x00000740


	//----- nvinfo : EIATTR_VRC_CTA_INIT_COUNT
	.align		4
.L_1693:
        /*00bc*/ 	.byte	0x02, 0x4a
	.zero		1
	.zero		1


	//----- nvinfo : EIATTR_EXIT_INSTR_OFFSETS
	.align		4
        /*00c0*/ 	.byte	0x04, 0x1c
        /*00c2*/ 	.short	(.L_1695 - .L_1694)


	//   ....[0]....
.L_1694:
        /*00c4*/ 	.word	0x00000070


	//   ....[1]....
        /*00c8*/ 	.word	0x00001e90


	//----- nvinfo : EIATTR_MAX_THREADS
	.align		4
.L_1695:
        /*00cc*/ 	.byte	0x04, 0x05
        /*00ce*/ 	.short	(.L_1697 - .L_1696)
.L_1696:
        /*00d0*/ 	.word	0x00000280
        /*00d4*/ 	.word	0x00000001
        /*00d8*/ 	.word	0x00000001


	//----- nvinfo : EIATTR_CRS_STACK_SIZE
	.align		4
.L_1697:
        /*00dc*/ 	.byte	0x04, 0x1e
        /*00de*/ 	.short	(.L_1699 - .L_1698)
.L_1698:
        /*00e0*/ 	.word	0x00000000


	//----- nvinfo : EIATTR_CBANK_PARAM_SIZE
	.align		4
.L_1699:
        /*00e4*/ 	.byte	0x03, 0x19
        /*00e6*/ 	.short	0x00a0


	//----- nvinfo : EIATTR_PARAM_CBANK
	.align		4
        /*00e8*/ 	.byte	0x04, 0x0a
        /*00ea*/ 	.short	(.L_1701 - .L_1700)
	.align		4
.L_1700:
        /*00ec*/ 	.word	index@(.nv.constant0._Z35group_norm_nhwc_fwd_one_pass_kernelI11Fp32IOFp32WLi64ELi20ELi640EEv26Group_norm_nhwc_fwd_params)
        /*00f0*/ 	.short	0x0380
        /*00f2*/ 	.short	0x00a0


	//----- nvinfo : EIATTR_SW_WAR
	.align		4
.L_1701:
        /*00f4*/ 	.byte	0x04, 0x36
        /*00f6*/ 	.short	(.L_1703 - .L_1702)
.L_1702:
        /*00f8*/ 	.word	0x00000008
.L_1703:


//--------------------- .nv.info._Z35group_norm_nhwc_fwd_one_pass_kernelI11Fp32IOFp32WLi128ELi20ELi640EEv26Group_norm_nhwc_fwd_params --------------------------
	.section	.nv.info._Z35group_norm_nhwc_fwd_one_pass_kernelI11Fp32IOFp32WLi128ELi20ELi640EEv26Group_norm_nhwc_fwd_params,"",@"SHT_CUDA_INFO"
	.sectionflags	@""
	.align	4


	//----- nvinfo : EIATTR_CUDA_API_VERSION
	.align		4
        /*0000*/ 	.byte	0x04, 0x37
        /*0002*/ 	.short	(.L_1705 - .L_1704)
.L_1704:
        /*0004*/ 	.word	0x00000082


	//----- nvinfo : EIATTR_KPARAM_INFO
	.align		4
.L_1705:
        /*0008*/ 	.byte	0x04, 0x17
        /*000a*/ 	.short	(.L_1707 - .L_1706)
.L_1706:
        /*000c*/ 	.word	0x00000000
        /*0010*/ 	.short	0x0000
        /*0012*/ 	.short	0x0000
        /*0014*/ 	.byte	0x00, 0xf0, 0x81, 0x02


	//----- nvinfo : EIATTR_SPARSE_MMA_MASK
	.align		4
.L_1707:
        /*0018*/ 	.byte	0x03, 0x50
        /*001a*/ 	.short	0x0000


	//----- nvinfo : EIATTR_MAXREG_COUNT
	.align		4
        /*001c*/ 	.byte	0x03, 0x1b
        /*001e*/ 	.short	0x0060


	//----- nvinfo : EIATTR_NUM_BARRIERS
	.align		4
        /*0020*/ 	.byte	0x02, 0x4c
        /*0022*/ 	.byte	0x01
	.zero		1


	//----- nvinfo : EIATTR_MERCURY_ISA_VERSION
	.align		4
        /*0024*/ 	.byte	0x03, 0x5f
        /*0026*/ 	.short	0x0101


	//----- nvinfo : EIATTR_INT_WARP_WIDE_INSTR_OFFSETS
	.align		4
        /*0028*/ 	.byte	0x04, 0x31
        /*002a*/ 	.short	(.L_1709 - .L_1708)


	//   ....[0]....
.L_1708:
        /*002c*/ 	.word	0x00001050


	//   ....[1]....
        /*0030*/ 	.word	0x00001090


	//   ....[2]....
        /*0034*/ 	.word	0x00001140


	//   ....[3]....
        /*0038*/ 	.word	0x000011b0


	//   ....[4]....
        /*003c*/ 	.word	0x00001220


	//   ....[5]....
        /*0040*/ 	.word	0x00001300


	//   ....[6]....
        /*0044*/ 	.word	0x00001370


	//   ....[7]....
        /*0048*/ 	.word	0x000013c0


	//   ....[8]....
        /*004c*/ 	.word	0x000016c0


	//   ....[9]....
        /*0050*/ 	.word	0x000016f0


	//   ....[10]....
        /*0054*/ 	.word	0x00001710


	//   ....[11]....
        /*0058*/ 	.word	0x00001730


	//   ....[12]....
        /*005c*/ 	.word	0x00001990


	//   ....[13]....
        /*0060*/ 	.word	0x000019b0


	//----- nvinfo : EIATTR_COOP_GROUP_MASK_REGIDS
	.align		4
.L_1709:
        /*0064*/ 	.byte	0x04, 0x29
        /*0066*/ 	.short	(.L_1711 - .L_1710)


	//   ....[0]....
.L_1710:
        /*0068*/ 	.word	0xffffffff


	//   ....[1]....
        /*006c*/ 	.word	0xffffffff


	//   ....[2]....
        /*0070*/ 	.word	0xffffffff


	//   ....[3]....
        /*0074*/ 	.word	0xffffffff


	//   ....[4]....
        /*0078*/ 	.word	0xffffffff


	//   ....[5]....
        /*007c*/ 	.word	0xffffffff


	//   ....[6]....
        /*0080*/ 	.word	0xffffffff


	//   ....[7]....
        /*0084*/ 	.word	0xffffffff


	//   ....[8]....
        /*0088*/ 	.word	0xffffffff


	//   ....[9]....
        /*008c*/ 	.word	0xffffffff


	//----- nvinfo : EIATTR_COOP_GROUP_INSTR_OFFSETS
	.align		4
.L_1711:
        /*0090*/ 	.byte	0x04, 0x28
        /*0092*/ 	.short	(.L_1713 - .L_1712)


	//   ....[0]....
.L_1712:
        /*0094*/ 	.word	0x00000720


	//   ....[1]....
        /*0098*/ 	.word	0x00000730


	//   ....[2]....
        /*009c*/ 	.word	0x00000760


	//   ....[3]....
        /*00a0*/ 	.word	0x00000780


	//   ....[4]....
        /*00a4*/ 	.word	0x000007b0


	//   ....[5]....
        /*00a8*/ 	.word	0x000007d0


	//   ....[6]....
        /*00ac*/ 	.word	0x00000800


	//   ....[7]....
        /*00b0*/ 	.word	0x00000820


	//   ....[8]....
        /*00b4*/ 	.word	0x00000870


	//   ....[9]....
        /*00b8*/ 	.word	0x00000880


	//----- nvinfo : EIATTR_VRC_CTA_INIT_COUNT
	.align		4
.L_1713:
        /*00bc*/ 	.byte	0x02, 0x4a
	.zero		1
	.zero		1


	//----- nvinfo : EIATTR_EXIT_INSTR_OFFSETS
	.align		4
        /*00c0*/ 	.byte	0x04, 0x1c
        /*00c2*/ 	.short	(.L_1715 - .L_1714)


	//   ....[0]....
.L_1714:
        /*00c4*/ 	.word	0x00000070


	//   ....[1]....
        /*00c8*/ 	.word	0x000024e0


	//----- nvinfo : EIATTR_MAX_THREADS
	.align		4
.L_1715:
        /*00cc*/ 	.byte	0x04, 0x05
        /*00ce*/ 	.short	(.L_1717 - .L_1716)
.L_1716:
        /*00d0*/ 	.word	0x00000280
        /*00d4*/ 	.word	0x00000001
        /*00d8*/ 	.word	0x00000001


	//----- nvinfo : EIATTR_CRS_STACK_SIZE
	.align		4
.L_1717:
        /*00dc*/ 	.byte	0x04, 0x1e
        /*00de*/ 	.short	(.L_1719 - .L_1718)
.L_1718:
        /*00e0*/ 	.word	0x00000000


	//----- nvinfo : EIATTR_CBANK_PARAM_SIZE
	.align		4
.L_1719:
        /*00e4*/ 	.byte	0x03, 0x19
        /*00e6*/ 	.short	0x00a0


	//----- nvinfo : EIATTR_PARAM_CBANK
	.align		4
        /*00e8*/ 	.byte	0x04, 0x0a
        /*00ea*/ 	.short	(.L_1721 - .L_1720)
	.align		4
.L_1720:
        /*00ec*/ 	.word	index@(.nv.constant0._Z35group_norm_nhwc_fwd_one_pass_kernelI11Fp32IOFp32WLi128ELi20ELi640EEv26Group_norm_nhwc_fwd_params)
        /*00f0*/ 	.short	0x0380
        /*00f2*/ 	.short	0x00a0


	//----- nvinfo : EIATTR_SW_WAR
	.align		4
.L_1721:
        /*00f4*/ 	.byte	0x04, 0x36
        /*00f6*/ 	.short	(.L_1723 - .L_1722)
.L_1722:
        /*00f8*/ 	.word	0x00000008
.L_1723:


//--------------------- .nv.info._Z35group_norm_nhwc_fwd_one_pass_kernelI11Fp32IOFp32WLi256ELi20ELi640EEv26Group_norm_nhwc_fwd_params --------------------------
	.section	.nv.info._Z35group_norm_nhwc_fwd_one_pass_kernelI11Fp32IOFp32WLi256ELi20ELi640EEv26Group_norm_nhwc_fwd_params,"",@"SHT_CUDA_INFO"
	.sectionflags	@""
	.align	4


	//----- nvinfo : EIATTR_CUDA_API_VERSION
	.align		4
        /*0000*/ 	.byte	0x04, 0x37
        /*0002*/ 	.short	(.L_1725 - .L_1724)
.L_1724:
        /*0004*/ 	.word	0x00000082


	//----- nvinfo : EIATTR_KPARAM_INFO
	.align		4
.L_1725:
        /*0008*/ 	.byte	0x04, 0x17
        /*000a*/ 	.short	(.L_1727 - .L_1726)
.L_1726:
        /*000c*/ 	.word	0x00000000
        /*0010*/ 	.short	0x0000
        /*0012*/ 	.short	0x0000
        /*0014*/ 	.byte	0x00, 0xf0, 0x81, 0x02


	//----- nvinfo : EIATTR_SPARSE_MMA_MASK
	.align		4
.L_1727:
        /*0018*/ 	.byte	0x03, 0x50
        /*001a*/ 	.short	0x0000


	//----- nvinfo : EIATTR_MAXREG_COUNT
	.align		4
        /*001c*/ 	.byte	0x03, 0x1b
        /*001e*/ 	.short	0x0060


	//----- nvinfo : EIATTR_NUM_BARRIERS
	.align		4
        /*0020*/ 	.byte	0x02, 0x4c
        /*0022*/ 	.byte	0x01
	.zero		1


	//----- nvinfo : EIATTR_MERCURY_ISA_VERSION
	.align		4
        /*0024*/ 	.byte	0x03, 0x5f
        /*0026*/ 	.short	0x0101


	//----- nvinfo : EIATTR_INT_WARP_WIDE_INSTR_OFFSETS
	.align		4
        /*0028*/ 	.byte	0x04, 0x31
        /*002a*/ 	.short	(.L_1729 - .L_1728)


	//   ....[0]....
.L_1728:
        /*002c*/ 	.word	0x000013c0


	//   ....[1]....
        /*0030*/ 	.word	0x000013e0


	//   ....[2]....
        /*0034*/ 	.word	0x000014c0


	//   ....[3]....
        /*0038*/ 	.word	0x000014e0


	//   ....[4]....
        /*003c*/ 	.word	0x000015f0


	//   ....[5]....
        /*0040*/ 	.word	0x00001650


	//   ....[6]....
        /*0044*/ 	.word	0x00001740


	//   ....[7]....
        /*0048*/ 	.word	0x00001760


	//   ....[8]....
        /*004c*/ 	.word	0x000019e0


	//   ....[9]....
        /*0050*/ 	.word	0x00001a00


	//   ....[10]....
        /*0054*/ 	.word	0x00001b00


	//   ....[11]....
        /*0058*/ 	.word	0x00001b20


	//   ....[12]....
        /*005c*/ 	.word	0x00001d00


	//   ....[13]....
        /*0060*/ 	.word	0x00001d20


	//----- nvinfo : EIATTR_COOP_GROUP_MASK_REGIDS
	.align		4
.L_1729:
        /*0064*/ 	.byte	0x04, 0x29
        /*0066*/ 	.short	(.L_1731 - .L_1730)


	//   ....[0]....
.L_1730:
        /*0068*/ 	.word	0xffffffff


	//   ....[1]....
        /*006c*/ 	.word	0xffffffff


	//   ....[2]....
        /*0070*/ 	.word	0xffffffff


	//   ....[3]....
        /*0074*/ 	.word	0xffffffff


	//   ....[4]....
        /*0078*/ 	.word	0xffffffff


	//   ....[5]....
        /*007c*/ 	.word	0xffffffff


	//   ....[6]....
        /*0080*/ 	.word	0xffffffff


	//   ....[7]....
        /*0084*/ 	.word	0xffffffff


	//   ....[8]....
        /*0088*/ 	.word	0xffffffff


	//   ....[9]....
        /*008c*/ 	.word	0xffffffff


	//----- nvinfo : EIATTR_COOP_GROUP_INSTR_OFFSETS
	.align		4
.L_1731:
        /*0090*/ 	.byte	0x04, 0x28
        /*0092*/ 	.short	(.L_1733 - .L_1732)


	//   ....[0]....
.L_1732:
        /*0094*/ 	.word	0x00000ad0


	//   ....[1]....
        /*0098*/ 	.word	0x00000ae0


	//   ....[2]....
        /*009c*/ 	.word	0x00000b10


	//   ....[3]....
        /*00a0*/ 	.word	0x00000b20


	//   ....[4]....
        /*00a4*/ 	.word	0x00000b60


	//   ....[5]....
        /*00a8*/ 	.word	0x00000b70


	//   ....[6]....
        /*00ac*/ 	.word	0x00000bb0


	//   ....[7]....
        /*00b0*/ 	.word	0x00000bc0


	//   ....[8]....
        /*00b4*/ 	.word	0x00000c20


	//   ....[9]....
        /*00b8*/ 	.word	0x00000c30


	//----- nvinfo : EIATTR_VRC_CTA_INIT_COUNT
	.align		4
.L_1733:
        /*00bc*/ 	.byte	0x02, 0x4a
	.zero		1
	.zero		1


	//----- nvinfo : EIATTR_EXIT_INSTR_OFFSETS
	.align		4
        /*00c0*/ 	.byte	0x04, 0x1c
        /*00c2*/ 	.short	(.L_1735 - .L_1734)


	//   ....[0]....
.L_1734:
        /*00c4*/ 	.word	0x00000070


	//   ....[1]....
        /*00c8*/ 	.word	0x00002f30


	//----- nvinfo : EIATTR_MAX_THREADS
	.align		4
.L_1735:
        /*00cc*/ 	.byte	0x04, 0x05
        /*00ce*/ 	.short	(.L_1737 - .L_1736)
.L_1736:
        /*00d0*/ 	.word	0x00000280
        /*00d4*/ 	.word	0x00000001
        /*00d8*/ 	.word	0x00000001


	//----- nvinfo : EIATTR_CRS_STACK_SIZE
	.align		4
.L_1737:
        /*00dc*/ 	.byte	0x04, 0x1e
        /*00de*/ 	.short	(.L_1739 - .L_1738)
.L_1738:
        /*00e0*/ 	.word	0x00000000


	//----- nvinfo : EIATTR_CBANK_PARAM_SIZE
	.align		4
.L_1739:
        /*00e4*/ 	.byte	0x03, 0x19
        /*00e6*/ 	.short	0x00a0


	//----- nvinfo : EIATTR_PARAM_CBANK
	.align		4
        /*00e8*/ 	.byte	0x04, 0x0a
        /*00ea*/ 	.short	(.L_1741 - .L_1740)
	.align		4
.L_1740:
        /*00ec*/ 	.word	index@(.nv.constant0._Z35group_norm_nhwc_fwd_one_pass_kernelI11Fp32IOFp32WLi256ELi20ELi640EEv26Group_norm_nhwc_fwd_params)
        /*00f0*/ 	.short	0x0380
        /*00f2*/ 	.short	0x00a0


	//----- nvinfo : EIATTR_SW_WAR
	.align		4
.L_1741:
        /*00f4*/ 	.byte	0x04, 0x36
        /*00f6*/ 	.short	(.L_1743 - .L_1742)
.L_1742:
        /*00f8*/ 	.word	0x00000008
.L_1743:


//--------------------- .nv.info._Z35group_norm_nhwc_fwd_one_pass_kernelI11Fp32IOFp32WLi512ELi20ELi640EEv26Group_norm_nhwc_fwd_params --------------------------
	.section	.nv.info._Z35group_norm_nhwc_fwd_one_pass_kernelI11Fp32IOFp32WLi512ELi20ELi640EEv26Group_norm_nhwc_fwd_params,"",@"SHT_CUDA_INFO"
	.sectionflags	@""
	.align	4


	//----- nvinfo : EIATTR_CUDA_API_VERSION
	.align		4
        /*0000*/ 	.byte	0x04, 0x37
        /*0002*/ 	.short	(.L_1745 - .L_1744)
.L_1744:
        /*0004*/ 	.word	0x00000082


	//----- nvinfo : EIATTR_KPARAM_INFO
	.align		4
.L_1745:
        /*0008*/ 	.byte	0x04, 0x17
        /*000a*/ 	.short	(.L_1747 - .L_1746)
.L_1746:
        /*000c*/ 	.word	0x00000000
        /*0010*/ 	.short	0x0000
        /*0012*/ 	.short	0x0000
        /*0014*/ 	.byte	0x00, 0xf0, 0x81, 0x02


	//----- nvinfo : EIATTR_SPARSE_MMA_MASK
	.align		4
.L_1747:
        /*0018*/ 	.byte	0x03, 0x50
        /*001a*/ 	.short	0x0000


	//----- nvinfo : EIATTR_MAXREG_COUNT
	.align		4
        /*001c*/ 	.byte	0x03, 0x1b
        /*001e*/ 	.short	0x0060


	//----- nvinfo : EIATTR_NUM_BARRIERS
	.align		4
        /*0020*/ 	.byte	0x02, 0x4c
        /*0022*/ 	.byte	0x01
	.zero		1


	//----- nvinfo : EIATTR_MERCURY_ISA_VERSION
	.align		4
        /*0024*/ 	.byte	0x03, 0x5f
        /*0026*/ 	.short	0x0101


	//----- nvinfo : EIATTR_INT_WARP_WIDE_INSTR_OFFSETS
	.align		4
        /*0028*/ 	.byte	0x04, 0x31
        /*002a*/ 	.short	(.L_1749 - .L_1748)


	//   ....[0]....
.L_1748:
        /*002c*/ 	.word	0x00001970


	//   ....[1]....
        /*0030*/ 	.word	0x000019b0


	//   ....[2]....
        /*0034*/ 	.word	0x00001a30


	//   ....[3]....
        /*0038*/ 	.word	0x00001a40


	//   ....[4]....
        /*003c*/ 	.word	0x00001be0


	//   ....[5]....
        /*0040*/ 	.word	0x00001c40


	//   ....[6]....
        /*0044*/ 	.word	0x00001c60


	//   ....[7]....
        /*0048*/ 	.word	0x00001c90


	//   ....[8]....
        /*004c*/ 	.word	0x00001fb0


	//   ....[9]....
        /*0050*/ 	.word	0x00001fe0


	//   ....[10]....
        /*0054*/ 	.word	0x00002000


	//   ....[11]....
        /*0058*/ 	.word	0x00002030


	//   ....[12]....
        /*005c*/ 	.word	0x00002280


	//   ....[13]....
        /*0060*/ 	.word	0x000022a0


	//----- nvinfo : EIATTR_COOP_GROUP_MASK_REGIDS
	.align		4
.L_1749:
        /*0064*/ 	.byte	0x04, 0x29
        /*0066*/ 	.short	(.L_1751 - .L_1750)


	//   ....[0]....
.L_1750:
        /*0068*/ 	.word	0xffffffff


	//   ....[1]....
        /*006c*/ 	.word	0xffffffff


	//   ....[2]....
        /*0070*/ 	.word	0xffffffff


	//   ....[3]....
        /*0074*/ 	.word	0xffffffff


	//   ....[4]....
        /*0078*/ 	.word	0xffffffff


	//   ....[5]....
        /*007c*/ 	.word	0xffffffff


	//   ....[6]....
        /*0080*/ 	.word	0xffffffff


	//   ....[7]....
        /*0084*/ 	.word	0xffffffff


	//   ....[8]....
        /*0088*/ 	.word	0xffffffff


	//   ....[9]....
        /*008c*/ 	.word	0xffffffff


	//----- nvinfo : EIATTR_COOP_GROUP_INSTR_OFFSETS
	.align		4
.L_1751:
        /*0090*/ 	.byte	0x04, 0x28
        /*0092*/ 	.short	(.L_1753 - .L_1752)


	//   ....[0]....
.L_1752:
        /*0094*/ 	.word	0x00000fc0


	//   ....[1]....
        /*0098*/ 	.word	0x00000fd0


	//   ....[2]....
        /*009c*/ 	.word	0x00001000


	//   ....[3]....
        /*00a0*/ 	.word	0x00001010


	//   ....[4]....
        /*00a4*/ 	.word	0x00001050


	//   ....[5]....
        /*00a8*/ 	.word	0x00001060


	//   ....[6]....
        /*00ac*/ 	.word	0x000010a0


	//   ....[7]....
        /*00b0*/ 	.word	0x000010b0


	//   ....[8]....
        /*00b4*/ 	.word	0x00001140


	//   ....[9]....
        /*00b8*/ 	.word	0x00001150


	//----- nvinfo : EIATTR_VRC_CTA_INIT_COUNT
	.align		4
.L_1753:
        /*00bc*/ 	.byte	0x02, 0x4a
	.zero		1
	.zero		1


	//----- nvinfo : EIATTR_EXIT_INSTR_OFFSETS
	.align		4
        /*00c0*/ 	.byte	0x04, 0x1c
        /*00c2*/ 	.short	(.L_1755 - .L_1754)


	//   ....[0]....
.L_1754:
        /*00c4*/ 	.word	0x00000070


	//   ....[1]....
        /*00c8*/ 	.word	0x000042d0


	//----- nvinfo : EIATTR_MAX_THREADS
	.align		4
.L_1755:
        /*00cc*/ 	.byte	0x04, 0x05
        /*00ce*/ 	.short	(.L_1757 - .L_1756)
.L_1756:
        /*00d0*/ 	.word	0x00000280
        /*00d4*/ 	.word	0x00000001
        /*00d8*/ 	.word	0x00000001


	//----- nvinfo : EIATTR_CRS_STACK_SIZE
	.align		4
.L_1757:
        /*00dc*/ 	.byte	0x04, 0x1e
        /*00de*/ 	.short	(.L_1759 - .L_1758)
.L_1758:
        /*00e0*/ 	.word	0x00000000


	//----- nvinfo : EIATTR_CBANK_PARAM_SIZE
	.align		4
.L_1759:
        /*00e4*/ 	.byte	0x03, 0x19
        /*00e6*/ 	.short	0x00a0


	//----- nvinfo : EIATTR_PARAM_CBANK
	.align		4
        /*00e8*/ 	.byte	0x04, 0x0a
        /*00ea*/ 	.short	(.L_1761 - .L_1760)
	.align		4
.L_1760:
        /*00ec*/ 	.word	index@(.nv.constant0._Z35group_norm_nhwc_fwd_one_pass_kernelI11Fp32IOFp32WLi512ELi20ELi640EEv26Group_norm_nhwc_fwd_params)
        /*00f0*/ 	.short	0x0380
        /*00f2*/ 	.short	0x00a0


	//----- nvinfo : EIATTR_SW_WAR
	.align		4
.L_1761:
        /*00f4*/ 	.byte	0x04, 0x36
        /*00f6*/ 	.short	(.L_1763 - .L_1762)
.L_1762:
        /*00f8*/ 	.word	0x00000008
.L_1763:


//--------------------- .nv.info._Z35group_norm_nhwc_fwd_one_pass_kernelI11Fp32IOBf16WLi64ELi20ELi640EEv26Group_norm_nhwc_fwd_params --------------------------
	.section	.nv.info._Z35group_norm_nhwc_fwd_one_pass_kernelI11Fp32IOBf16WLi64ELi20ELi640EEv26Group_norm_nhwc_fwd_params,"",@"SHT_CUDA_INFO"
	.sectionflags	@""
	.align	4


	//----- nvinfo : EIATTR_CUDA_API_VERSION
	.align		4
        /*0000*/ 	.byte	0x04, 0x37
        /*0002*/ 	.short	(.L_1765 - .L_1764)
.L_1764:
        /*0004*/ 	.word	0x00000082


	//----- nvinfo : EIATTR_KPARAM_INFO
	.align		4
.L_1765:
        /*0008*/ 	.byte	0x04, 0x17
        /*000a*/ 	.short	(.L_1767 - .L_1766)
.L_1766:
        /*000c*/ 	.word	0x00000000
        /*0010*/ 	.short	0x0000
        /*0012*/ 	.short	0x0000
        /*0014*/ 	.byte	0x00, 0xf0, 0x81, 0x02


	//----- nvinfo : EIATTR_SPARSE_MMA_MASK
	.align		4
.L_1767:
        /*0018*/ 	.byte	0x03, 0x50
        /*001a*/ 	.short	0x0000


	//----- nvinfo : EIATTR_MAXREG_COUNT
	.align		4
        /*001c*/ 	.byte	0x03, 0x1b
        /*001e*/ 	.short	0x0060


	//----- nvinfo : EIATTR_NUM_BARRIERS
	.align		4
        /*0020*/ 	.byte	0x02, 0x4c
        /*0022*/ 	.byte	0x01
	.zero		1


	//----- nvinfo : EIATTR_MERCURY_ISA_VERSION
	.align		4
        /*0024*/ 	.byte	0x03, 0x5f
        /*0026*/ 	.short	0x0101


	//----- nvinfo : EIATTR_INT_WARP_WIDE_INSTR_OFFSETS
	.align		4
        /*0028*/ 	.byte	0x04, 0x31
        /*002a*/ 	.short	(.L_1769 - .L_1768)


	//   ....[0]....
.L_1768:
        /*002c*/ 	.word	0x00000f40


	//   ....[1]....
        /*0030*/ 	.word	0x00000f60


	//   ....[2]....
        /*0034*/ 	.word	0x00000f90


	//   ....[3]....
        /*0038*/ 	.word	0x000010b0


	//   ....[4]....
        /*003c*/ 	.word	0x000010c0


	//   ....[5]....
        /*0040*/ 	.word	0x000011c0


	//   ....[6]....
        /*0044*/ 	.word	0x000011f0


	//   ....[7]....
        /*0048*/ 	.word	0x00001230


	//   ....[8]....
        /*004c*/ 	.word	0x00001590


	//   ....[9]....
        /*0050*/ 	.word	0x000015b0


	//   ....[10]....
        /*0054*/ 	.word	0x000015d0


	//   ....[11]....
        /*0058*/ 	.word	0x000015f0


	//   ....[12]....
        /*005c*/ 	.word	0x00001840


	//   ....[13]....
        /*0060*/ 	.word	0x00001860


	//----- nvinfo : EIATTR_COOP_GROUP_MASK_REGIDS
	.align		4
.L_1769:
        /*0064*/ 	.byte	0x04, 0x29
        /*0066*/ 	.short	(.L_1771 - .L_1770)


	//   ....[0]....
.L_1770:
        /*0068*/ 	.word	0xffffffff


	//   ....[1]....
        /*006c*/ 	.word	0xffffffff


	//   ....[2]....
        /*0070*/ 	.word	0xffffffff


	//   ....[3]....
        /*0074*/ 	.word	0xffffffff


	//   ....[4]....
        /*0078*/ 	.word	0xffffffff


	//   ....[5]....
        /*007c*/ 	.word	0xffffffff


	//   ....[6]....
        /*0080*/ 	.word	0xffffffff


	//   ....[7]....
        /*0084*/ 	.word	0xffffffff


	//   ....[8]....
        /*0088*/ 	.word	0xffffffff


	//   ....[9]....
        /*008c*/ 	.word	0xffffffff


	//----- nvinfo : EIATTR_COOP_GROUP_INSTR_OFFSETS
	.align		4
.L_1771:
        /*0090*/ 	.byte	0x04, 0x28
        /*0092*/ 	.short	(.L_1773 - .L_1772)


	//   ....[0]....
.L_1772:
        /*0094*/ 	.word	0x000005e0


	//   ....[1]....
        /*0098*/ 	.word	0x000005f0


	//   ....[2]....
        /*009c*/ 	.word	0x00000620


	//   ....[3]....
        /*00a0*/ 	.word	0x00000640


	//   ....[4]....
        /*00a4*/ 	.word	0x00000670


	//   ....[5]....
        /*00a8*/ 	.word	0x00000690


	//   ....[6]....
        /*00ac*/ 	.word	0x000006c0


	//   ....[7]....
        /*00b0*/ 	.word	0x000006e0


	//   ....[8]....
        /*00b4*/ 	.word	0x00000730


	//   ....[9]....
        /*00b8*/ 	.word	0x00000740


	//----- nvinfo : EIATTR_VRC_CTA_INIT_COUNT
	.align		4
.L_1773:
        /*00bc*/ 	.byte	0x02, 0x4a
	.zero		1
	.zero		1


	//----- nvinfo : EIATTR_EXIT_INSTR_OFFSETS
	.align		4
        /*00c0*/ 	.byte	0x04, 0x1c
        /*00c2*/ 	.short	(.L_1775 - .L_1774)


	//   ....[0]....
.L_1774:
        /*00c4*/ 	.word	0x00000070


	//   ....[1]....
        /*00c8*/ 	.word	0x00001ef0


	//----- nvinfo : EIATTR_MAX_THREADS
	.align		4
.L_1775:
        /*00cc*/ 	.byte	0x04, 0x05
        /*00ce*/ 	.short	(.L_1777 - .L_1776)
.L_1776:
        /*00d0*/ 	.word	0x00000280
        /*00d4*/ 	.word	0x00000001
        /*00d8*/ 	.word	0x00000001


	//----- nvinfo : EIATTR_CRS_STACK_SIZE
	.align		4
.L_1777:
        /*00dc*/ 	.byte	0x04, 0x1e
        /*00de*/ 	.short	(.L_1779 - .L_1778)
.L_1778:
        /*00e0*/ 	.word	0x00000000


	//----- nvinfo : EIATTR_CBANK_PARAM_SIZE
	.align		4
.L_1779:
        /*00e4*/ 	.byte	0x03, 0x19
        /*00e6*/ 	.short	0x00a0


	//----- nvinfo : EIATTR_PARAM_CBANK
	.align		4
        /*00e8*/ 	.byte	0x04, 0x0a
        /*00ea*/ 	.short	(.L_1781 - .L_1780)
	.align		4
.L_1780:
        /*00ec*/ 	.word	index@(.nv.constant0._Z35group_norm_nhwc_fwd_one_pass_kernelI11Fp32IOBf16WLi64ELi20ELi640EEv26Group_norm_nhwc_fwd_params)
        /*00f0*/ 	.short	0x0380
        /*00f2*/ 	.short	0x00a0


	//----- nvinfo : EIATTR_SW_WAR
	.align		4
.L_1781:
        /*00f4*/ 	.byte	0x04, 0x36
        /*00f6*/ 	.short	(.L_1783 - .L_1782)
.L_1782:
        /*00f8*/ 	.word	0x00000008
.L_1783:


//--------------------- .nv.info._Z35group_norm_nhwc_fwd_one_pass_kernelI11Fp32IOBf16WLi128ELi20ELi640EEv26Group_norm_nhwc_fwd_params --------------------------
	.section	.nv.info._Z35group_norm_nhwc_fwd_one_pass_kernelI11Fp32IOBf16WLi128ELi20ELi640EEv26Group_norm_nhwc_fwd_params,"",@"SHT_CUDA_INFO"
	.sectionflags	@""
	.align	4


	//----- nvinfo : EIATTR_CUDA_API_VERSION
	.align		4
        /*0000*/ 	.byte	0x04, 0x37
        /*0002*/ 	.short	(.L_1785 - .L_1784)
.L_1784:
        /*0004*/ 	.word	0x00000082


	//----- nvinfo : EIATTR_KPARAM_INFO
	.align		4
.L_1785:
        /*0008*/ 	.byte	0x04, 0x17
        /*000a*/ 	.short	(.L_1787 - .L_1786)
.L_1786:
        /*000c*/ 	.word	0x00000000
        /*0010*/ 	.short	0x0000
        /*0012*/ 	.short	0x0000
        /*0014*/ 	.byte	0x00, 0xf0, 0x81, 0x02


	//----- nvinfo : EIATTR_SPARSE_MMA_MASK
	.align		4
.L_1787:
        /*0018*/ 	.byte	0x03, 0x50
        /*001a*/ 	.short	0x0000


	//----- nvinfo : EIATTR_MAXREG_COUNT
	.align		4
        /*001c*/ 	.byte	0x03, 0x1b
        /*001e*/ 	.short	0x0060


	//----- nvinfo : EIATTR_NUM_BARRIERS
	.align		4
        /*0020*/ 	.byte	0x02, 0x4c
        /*0022*/ 	.byte	0x01
	.zero		1


	//----- nvinfo : EIATTR_MERCURY_ISA_VERSION
	.align		4
        /*0024*/ 	.byte	0x03, 0x5f
        /*0026*/ 	.short	0x0101


	//----- nvinfo : EIATTR_INT_WARP_WIDE_INSTR_OFFSETS
	.align		4
        /*0028*/ 	.byte	0x04, 0x31
        /*002a*/ 	.short	(.L_1789 - .L_1788)


	//   ....[0]....
.L_1788:
        /*002c*/ 	.word	0x00001060


	//   ....[1]....
        /*0030*/ 	.word	0x00001090


	//   ....[2]....
        /*0034*/ 	.word	0x00001140


	//   ....[3]....
        /*0038*/ 	.word	0x000011b0


	//   ....[4]....
        /*003c*/ 	.word	0x00001220


	//   ....[5]....
        /*0040*/ 	.word	0x00001300


	//   ....[6]....
        /*0044*/ 	.word	0x00001370


	//   ....[7]....
        /*0048*/ 	.word	0x000013c0


	//   ....[8]....
        /*004c*/ 	.word	0x000016c0


	//   ....[9]....
        /*0050*/ 	.word	0x000016f0


	//   ....[10]....
        /*0054*/ 	.word	0x00001710


	//   ....[11]....
        /*0058*/ 	.word	0x00001730


	//   ....[12]....
        /*005c*/ 	.word	0x00001990


	//   ....[13]....
        /*0060*/ 	.word	0x000019b0


	//----- nvinfo : EIATTR_COOP_GROUP_MASK_REGIDS
	.align		4
.L_1789:
        /*0064*/ 	.byte	0x04, 0x29
        /*0066*/ 	.short	(.L_1791 - .L_1790)


	//   ....[0]....
.L_1790:
        /*0068*/ 	.word	0xffffffff


	//   ....[1]....
        /*006c*/ 	.word	0xffffffff


	//   ....[2]....
        /*0070*/ 	.word	0xffffffff


	//   ....[3]....
        /*0074*/ 	.word	0xffffffff


	//   ....[4]....
        /*0078*/ 	.word	0xffffffff


	//   ....[5]....
        /*007c*/ 	.word	0xffffffff


	//   ....[6]....
        /*0080*/ 	.word	0xffffffff


	//   ....[7]....
        /*0084*/ 	.word	0xffffffff


	//   ....[8]....
        /*0088*/ 	.word	0xffffffff


	//   ....[9]....
        /*008c*/ 	.word	0xffffffff


	//----- nvinfo : EIATTR_COOP_GROUP_INSTR_OFFSETS
	.align		4
.L_1791:
        /*0090*/ 	.byte	0x04, 0x28
        /*0092*/ 	.short	(.L_1793 - .L_1792)


	//   ....[0]....
.L_1792:
        /*0094*/ 	.word	0x00000720


	//   ....[1]....
        /*0098*/ 	.word	0x00000730


	//   ....[2]....
        /*009c*/ 	.word	0x00000760


	//   ....[3]....
        /*00a0*/ 	.word	0x00000770


	//   ....[4]....
        /*00a4*/ 	.word	0x000007b0


	//   ....[5]....
        /*00a8*/ 	.word	0x000007c0


	//   ....[6]....
        /*00ac*/ 	.word	0x00000800


	//   ....[7]....
        /*00b0*/ 	.word	0x00000810


	//   ....[8]....
        /*00b4*/ 	.word	0x00000870


	//   ....[9]....
        /*00b8*/ 	.word	0x00000880


	//----- nvinfo : EIATTR_VRC_CTA_INIT_COUNT
	.align		4
.L_1793:
        /*00bc*/ 	.byte	0x02, 0x4a
	.zero		1
	.zero		1


	//----- nvinfo : EIATTR_EXIT_INSTR_OFFSETS
	.align		4
        /*00c0*/ 	.byte	0x04, 0x1c
        /*00c2*/ 	.short	(.L_1795 - .L_1794)


	//   ....[0]....
.L_1794:
        /*00c4*/ 	.word	0x00000070


	//   ....[1]....
        /*00c8*/ 	.word	0x00002540


	//----- nvinfo : EIATTR_MAX_THREADS
	.align		4
.L_1795:
        /*00cc*/ 	.byte	0x04, 0x05
        /*00ce*/ 	.short	(.L_1797 - .L_1796)
.L_1796:
        /*00d0*/ 	.word	0x00000280
        /*00d4*/ 	.word	0x00000001
        /*00d8*/ 	.word	0x00000001


	//----- nvinfo : EIATTR_CRS_STACK_SIZE
	.align		4
.L_1797:
        /*00dc*/ 	.byte	0x04, 0x1e
        /*00de*/ 	.short	(.L_1799 - .L_1798)
.L_1798:
        /*00e0*/ 	.word	0x00000000


	//----- nvinfo : EIATTR_CBANK_PARAM_SIZE
	.align		4
.L_1799:
        /*00e4*/ 	.byte	0x03, 0x19
        /*00e6*/ 	.short	0x00a0


	//----- nvinfo : EIATTR_PARAM_CBANK
	.align		4
        /*00e8*/ 	.byte	0x04, 0x0a
        /*00ea*/ 	.short	(.L_1801 - .L_1800)
	.align		4
.L_1800:
        /*00ec*/ 	.word	index@(.nv.constant0._Z35group_norm_nhwc_fwd_one_pass_kernelI11Fp32IOBf16WLi128ELi20ELi640EEv26Group_norm_nhwc_fwd_params)
        /*00f0*/ 	.short	0x0380
        /*00f2*/ 	.short	0x00a0


	//----- nvinfo : EIATTR_SW_WAR
	.align		4
.L_1801:
        /*00f4*/ 	.byte	0x04, 0x36
        /*00f6*/ 	.short	(.L_1803 - .L_1802)
.L_1802:
        /*00f8*/ 	.word	0x00000008
.L_1803:


//--------------------- .nv.info._Z35group_norm_nhwc_fwd_one_pass_kernelI11Fp32IOBf16WLi256ELi20ELi640EEv26Group_norm_nhwc_fwd_params --------------------------
	.section	.nv.info._Z35group_norm_nhwc_fwd_one_pass_kernelI11Fp32IOBf16WLi256ELi20ELi640EEv26Group_norm_nhwc_fwd_params,"",@"SHT_CUDA_INFO"
	.sectionflags	@""
	.align	4


	//----- nvinfo : EIATTR_CUDA_API_VERSION
	.align		4
        /*0000*/ 	.byte	0x04, 0x37
        /*0002*/ 	.short	(.L_1805 - .L_1804)
.L_1804:
        /*0004*/ 	.word	0x00000082


	//----- nvinfo : EIATTR_KPARAM_INFO
	.align		4
.L_1805:
        /*0008*/ 	.byte	0x04, 0x17
        /*000a*/ 	.short	(.L_1807 - .L_1806)
.L_1806:
        /*000c*/ 	.word	0x00000000
        /*0010*/ 	.short	0x0000
        /*0012*/ 	.short	0x0000
        /*0014*/ 	.byte	0x00, 0xf0, 0x81, 0x02


	//----- nvinfo : EIATTR_SPARSE_MMA_MASK
	.align		4
.L_1807:
        /*0018*/ 	.byte	0x03, 0x50
        /*001a*/ 	.short	0x0000


	//----- nvinfo : EIATTR_MAXREG_COUNT
	.align		4
        /*001c*/ 	.byte	0x03, 0x1b
        /*001e*/ 	.short	0x0060


	//----- nvinfo : EIATTR_NUM_BARRIERS
	.align		4
        /*0020*/ 	.byte	0x02, 0x4c
        /*0022*/ 	.byte	0x01
	.zero		1


	//----- nvinfo : EIATTR_MERCURY_ISA_VERSION
	.align		4
        /*0024*/ 	.byte	0x03, 0x5f
        /*0026*/ 	.short	0x0101


	//----- nvinfo : EIATTR_INT_WARP_WIDE_INSTR_OFFSETS
	.align		4
        /*0028*/ 	.byte	0x04, 0x31
        /*002a*/ 	.short	(.L_1809 - .L_1808)


	//   ....[0]....
.L_1808:
        /*002c*/ 	.word	0x00001410


	//   ....[1]....
        /*0030*/ 	.word	0x00001440


	//   ....[2]....
        /*0034*/ 	.word	0x00001460


	//   ....[3]....
        /*0038*/ 	.word	0x00001490


	//   ....[4]....
        /*003c*/ 	.word	0x00001660


	//   ....[5]....
        /*0040*/ 	.word	0x000016c0


	//   ....[6]....
        /*0044*/ 	.word	0x00001700


	//   ....[7]....
        /*0048*/ 	.word	0x00001710


	//   ....[8]....
        /*004c*/ 	.word	0x000019c0


	//   ....[9]....
        /*0050*/ 	.word	0x00001aa0


	//   ....[10]....
        /*0054*/ 	.word	0x00001ab0


	//   ....[11]....
        /*0058*/ 	.word	0x00001b90


	//   ....[12]....
        /*005c*/ 	.word	0x00001d00


	//   ....[13]....
        /*0060*/ 	.word	0x00001d20


	//----- nvinfo : EIATTR_COOP_GROUP_MASK_REGIDS
	.align		4
.L_1809:
        /*0064*/ 	.byte	0x04, 0x29
        /*0066*/ 	.short	(.L_1811 - .L_1810)


	//   ....[0]....
.L_1810:
        /*0068*/ 	.word	0xffffffff


	//   ....[1]....
        /*006c*/ 	.word	0xffffffff


	//   ....[2]....
        /*0070*/ 	.word	0xffffffff


	//   ....[3]....
        /*0074*/ 	.word	0xffffffff


	//   ....[4]....
        /*0078*/ 	.word	0xffffffff


	//   ....[5]....
        /*007c*/ 	.word	0xffffffff


	//   ....[6]....
        /*0080*/ 	.word	0xffffffff


	//   ....[7]....
        /*0084*/ 	.word	0xffffffff


	//   ....[8]....
        /*0088*/ 	.word	0xffffffff


	//   ....[9]....
        /*008c*/ 	.word	0xffffffff


	//----- nvinfo : EIATTR_COOP_GROUP_INSTR_OFFSETS
	.align		4
.L_1811:
        /*0090*/ 	.byte	0x04, 0x28
        /*0092*/ 	.short	(.L_1813 - .L_1812)


	//   ....[0]....
.L_1812:
        /*0094*/ 	.word	0x00000ae0


	//   ....[1]....
        /*0098*/ 	.word	0x00000af0


	//   ....[2]....
        /*009c*/ 	.word	0x00000b20


	//   ....[3]....
        /*00a0*/ 	.word	0x00000b30


	//   ....[4]....
        /*00a4*/ 	.word	0x00000b70


	//   ....[5]....
        /*00a8*/ 	.word	0x00000b80


	//   ....[6]....
        /*00ac*/ 	.word	0x00000bc0


	//   ....[7]....
        /*00b0*/ 	.word	0x00000bd0


	//   ....[8]....
        /*00b4*/ 	.word	0x00000c30


	//   ....[9]....
        /*00b8*/ 	.word	0x00000c40


	//----- nvinfo : EIATTR_VRC_CTA_INIT_COUNT
	.align		4
.L_1813:
        /*00bc*/ 	.byte	0x02, 0x4a
	.zero		1
	.zero		1


	//----- nvinfo : EIATTR_EXIT_INSTR_OFFSETS
	.align		4
        /*00c0*/ 	.byte	0x04, 0x1c
        /*00c2*/ 	.short	(.L_1815 - .L_1814)


	//   ....[0]....
.L_1814:
        /*00c4*/ 	.word	0x00000070


	//   ....[1]....
        /*00c8*/ 	.word	0x00002f90


	//----- nvinfo : EIATTR_MAX_THREADS
	.align		4
.L_1815:
        /*00cc*/ 	.byte	0x04, 0x05
        /*00ce*/ 	.short	(.L_1817 - .L_1816)
.L_1816:
        /*00d0*/ 	.word	0x00000280
        /*00d4*/ 	.word	0x00000001
        /*00d8*/ 	.word	0x00000001


	//----- nvinfo : EIATTR_CRS_STACK_SIZE
	.align		4
.L_1817:
        /*00dc*/ 	.byte	0x04, 0x1e
        /*00de*/ 	.short	(.L_1819 - .L_1818)
.L_1818:
        /*00e0*/ 	.word	0x00000000


	//----- nvinfo : EIATTR_CBANK_PARAM_SIZE
	.align		4
.L_1819:
        /*00e4*/ 	.byte	0x03, 0x19
        /*00e6*/ 	.short	0x00a0


	//----- nvinfo : EIATTR_PARAM_CBANK
	.align		4
        /*00e8*/ 	.byte	0x04, 0x0a
        /*00ea*/ 	.short	(.L_1821 - .L_1820)
	.align		4
.L_1820:
        /*00ec*/ 	.word	index@(.nv.constant0._Z35group_norm_nhwc_fwd_one_pass_kernelI11Fp32IOBf16WLi256ELi20ELi640EEv26Group_norm_nhwc_fwd_params)
        /*00f0*/ 	.short	0x0380
        /*00f2*/ 	.short	0x00a0


	//----- nvinfo : EIATTR_SW_WAR
	.align		4
.L_1821:
        /*00f4*/ 	.byte	0x04, 0x36
        /*00f6*/ 	.short	(.L_1823 - .L_1822)
.L_1822:
        /*00f8*/ 	.word	0x00000008
.L_1823:


//--------------------- .nv.info._Z35group_norm_nhwc_fwd_one_pass_kernelI11Fp32IOBf16WLi512ELi20ELi640EEv26Group_norm_nhwc_fwd_params --------------------------
	.section	.nv.info._Z35group_norm_nhwc_fwd_one_pass_kernelI11Fp32IOBf16WLi512ELi20ELi640EEv26Group_norm_nhwc_fwd_params,"",@"SHT_CUDA_INFO"
	.sectionflags	@""
	.align	4


	//----- nvinfo : EIATTR_CUDA_API_VERSION
	.align		4
        /*0000*/ 	.byte	0x04, 0x37
        /*0002*/ 	.short	(.L_1825 - .L_1824)
.L_1824:
        /*0004*/ 	.word	0x00000082


	//----- nvinfo : EIATTR_KPARAM_INFO
	.align		4
.L_1825:
        /*0008*/ 	.byte	0x04, 0x17
        /*000a*/ 	.short	(.L_1827 - .L_1826)
.L_1826:
        /*000c*/ 	.word	0x00000000
        /*0010*/ 	.short	0x0000
        /*0012*/ 	.short	0x0000
        /*0014*/ 	.byte	0x00, 0xf0, 0x81, 0x02


	//----- nvinfo : EIATTR_SPARSE_MMA_MASK
	.align		4
.L_1827:
        /*0018*/ 	.byte	0x03, 0x50
        /*001a*/ 	.short	0x0000


	//----- nvinfo : EIATTR_MAXREG_COUNT
	.align		4
        /*001c*/ 	.byte	0x03, 0x1b
        /*001e*/ 	.short	0x0060


	//----- nvinfo : EIATTR_NUM_BARRIERS
	.align		4
        /*0020*/ 	.byte	0x02, 0x4c
        /*0022*/ 	.byte	0x01
	.zero		1


	//----- nvinfo : EIATTR_MERCURY_ISA_VERSION
	.align		4
        /*0024*/ 	.byte	0x03, 0x5f
        /*0026*/ 	.short	0x0101


	//----- nvinfo : EIATTR_INT_WARP_WIDE_INSTR_OFFSETS
	.align		4
        /*0028*/ 	.byte	0x04, 0x31
        /*002a*/ 	.short	(.L_1829 - .L_1828)


	//   ....[0]....
.L_1828:
        /*002c*/ 	.word	0x00001970


	//   ....[1]....
        /*0030*/ 	.word	0x000019b0


	//   ....[2]....
        /*0034*/ 	.word	0x00001a30


	//   ....[3]....
        /*0038*/ 	.word	0x00001a40


	//   ....[4]....
        /*003c*/ 	.word	0x00001be0


	//   ....[5]....
        /*0040*/ 	.word	0x00001c40


	//   ....[6]....
        /*0044*/ 	.word	0x00001c60


	//   ....[7]....
        /*0048*/ 	.word	0x00001c90


	//   ....[8]....
        /*004c*/ 	.word	0x00001fb0


	//   ....[9]....
        /*0050*/ 	.word	0x00001fe0


	//   ....[10]....
        /*0054*/ 	.word	0x00002000


	//   ....[11]....
        /*0058*/ 	.word	0x00002030


	//   ....[12]....
        /*005c*/ 	.word	0x00002280


	//   ....[13]....
        /*0060*/ 	.word	0x000022a0


	//----- nvinfo : EIATTR_COOP_GROUP_MASK_REGIDS
	.align		4
.L_1829:
        /*0064*/ 	.byte	0x04, 0x29
        /*0066*/ 	.short	(.L_1831 - .L_1830)


	//   ....[0]....
.L_1830:
        /*0068*/ 	.word	0xffffffff


	//   ....[1]....
        /*006c*/ 	.word	0xffffffff


	//   ....[2]....
        /*0070*/ 	.word	0xffffffff


	//   ....[3]....
        /*0074*/ 	.word	0xffffffff


	//   ....[4]....
        /*0078*/ 	.word	0xffffffff


	//   ....[5]....
        /*007c*/ 	.word	0xffffffff


	//   ....[6]....
        /*0080*/ 	.word	0xffffffff


	//   ....[7]....
        /*0084*/ 	.word	0xffffffff


	//   ....[8]....
        /*0088*/ 	.word	0xffffffff


	//   ....[9]....
        /*008c*/ 	.word	0xffffffff


	//----- nvinfo : EIATTR_COOP_GROUP_INSTR_OFFSETS
	.align		4
.L_1831:
        /*0090*/ 	.byte	0x04, 0x28
        /*0092*/ 	.short	(.L_1833 - .L_1832)


	//   ....[0]....
.L_1832:
        /*0094*/ 	.word	0x00000fc0


	//   ....[1]....
        /*0098*/ 	.word	0x00000fd0


	//   ....[2]....
        /*009c*/ 	.word	0x00001000


	//   ....[3]....
        /*00a0*/ 	.word	0x00001010


	//   ....[4]....
        /*00a4*/ 	.word	0x00001050


	//   ....[5]....
        /*00a8*/ 	.word	0x00001060


	//   ....[6]....
        /*00ac*/ 	.word	0x000010a0


	//   ....[7]....
        /*00b0*/ 	.word	0x000010b0


	//   ....[8]....
        /*00b4*/ 	.word	0x00001140


	//   ....[9]....
        /*00b8*/ 	.word	0x00001150


	//----- nvinfo : EIATTR_VRC_CTA_INIT_COUNT
	.align		4
.L_1833:
        /*00bc*/ 	.byte	0x02, 0x4a
	.zero		1
	.zero		1


	//----- nvinfo : EIATTR_EXIT_INSTR_OFFSETS
	.align		4
        /*00c0*/ 	.byte	0x04, 0x1c
        /*00c2*/ 	.short	(.L_1835 - .L_1834)


	//   ....[0]....
.L_1834:
        /*00c4*/ 	.word	0x00000070


	//   ....[1]....
        /*00c8*/ 	.word	0x00004330


	//----- nvinfo : EIATTR_MAX_THREADS
	.align		4
.L_1835:
        /*00cc*/ 	.byte	0x04, 0x05
        /*00ce*/ 	.short	(.L_1837 - .L_1836)
.L_1836:
        /*00d0*/ 	.word	0x00000280
        /*00d4*/ 	.word	0x00000001
        /*00d8*/ 	.word	0x00000001


	//----- nvinfo : EIATTR_CRS_STACK_SIZE
	.align		4
.L_1837:
        /*00dc*/ 	.byte	0x04, 0x1e
        /*00de*/ 	.short	(.L_1839 - .L_1838)
.L_1838:
        /*00e0*/ 	.word	0x00000000


	//----- nvinfo : EIATTR_CBANK_PARAM_SIZE
	.align		4
.L_1839:
        /*00e4*/ 	.byte	0x03, 0x19
        /*00e6*/ 	.short	0x00a0


	//----- nvinfo : EIATTR_PARAM_CBANK
	.align		4
        /*00e8*/ 	.byte	0x04, 0x0a
        /*00ea*/ 	.short	(.L_1841 - .L_1840)
	.align		4
.L_1840:
        /*00ec*/ 	.word	index@(.nv.constant0._Z35group_norm_nhwc_fwd_one_pass_kernelI11Fp32IOBf16WLi512ELi20ELi640EEv26Group_norm_nhwc_fwd_params)
        /*00f0*/ 	.short	0x0380
        /*00f2*/ 	.short	0x00a0


	//----- nvinfo : EIATTR_SW_WAR
	.align		4
.L_1841:
        /*00f4*/ 	.byte	0x04, 0x36
        /*00f6*/ 	.short	(.L_1843 - .L_1842)
.L_1842:
        /*00f8*/ 	.word	0x00000008
.L_1843:


//--------------------- .nv.info._Z35group_norm_nhwc_fwd_one_pass_kernelI11Fp32IOFp16WLi64ELi20ELi640EEv26Group_norm_nhwc_fwd_params --------------------------
	.section	.nv.info._Z35group_norm_nhwc_fwd_one_pass_kernelI11Fp32IOFp16WLi64ELi20ELi640EEv26Group_norm_nhwc_fwd_params,"",@"SHT_CUDA_INFO"
	.sectionflags	@""
	.align	4


	//----- nvinfo : EIATTR_CUDA_API_VERSION
	.align		4
        /*0000*/ 	.byte	0x04, 0x37
        /*0002*/ 	.short	(.L_1845 - .L_1844)
.L_1844:
        /*0004*/ 	.word	0x00000082


	//----- nvinfo : EIATTR_KPARAM_INFO
	.align		4
.L_1845:
        /*0008*/ 	.byte	0x04, 0x17
        /*000a*/ 	.short	(.L_1847 - .L_1846)
.L_1846:
        /*000c*/ 	.word	0x00000000
        /*0010*/ 	.short	0x0000
        /*0012*/ 	.short	0x0000
        /*0014*/ 	.byte	0x00, 0xf0, 0x81, 0x02


	//----- nvinfo : EIATTR_SPARSE_MMA_MASK
	.align		4
.L_1847:
        /*0018*/ 	.byte	0x03, 0x50
        /*001a*/ 	.short	0x0000


	//----- nvinfo : EIATTR_MAXREG_COUNT
	.align		4
        /*001c*/ 	.byte	0x03, 0x1b
        /*001e*/ 	.short	0x0060


	//----- nvinfo : EIATTR_NUM_BARRIERS
	.align		4
        /*0020*/ 	.byte	0x02, 0x4c
        /*0022*/ 	.byte	0x01
	.zero		1


	//----- nvinfo : EIATTR_MERCURY_ISA_VERSION
	.align		4
        /*0024*/ 	.byte	0x03, 0x5f
        /*0026*/ 	.short	0x0101


	//----- nvinfo : EIATTR_INT_WARP_WIDE_INSTR_OFFSETS
	.align		4
        /*0028*/ 	.byte	0x04, 0x31
        /*002a*/ 	.short	(.L_1849 - .L_1848)


	//   ....[0]....
.L_1848:
        /*002c*/ 	.word	0x00000f40


	//   ....[1]....
        /*0030*/ 	.word	0x00000f60


	//   ....[2]....
        /*0034*/ 	.word	0x00000f80


	//   ....[3]....
        /*0038*/ 	.word	0x000010b0


	//   ....[4]....
        /*003c*/ 	.word	0x000010c0


	//   ....[5]....
        /*0040*/ 	.word	0x000011c0


	//   ....[6]....
        /*0044*/ 	.word	0x000011f0


	//   ....[7]....
        /*0048*/ 	.word	0x00001240


	//   ....[8]....
        /*004c*/ 	.word	0x00001590


	//   ....[9]....
        /*0050*/ 	.word	0x000015b0


	//   ....[10]....
        /*0054*/ 	.word	0x000015d0


	//   ....[11]....
        /*0058*/ 	.word	0x000015f0


	//   ....[12]....
        /*005c*/ 	.word	0x00001840


	//   ....[13]....
        /*0060*/ 	.word	0x00001860


	//----- nvinfo : EIATTR_COOP_GROUP_MASK_REGIDS
	.align		4
.L_1849:
        /*0064*/ 	.byte	0x04, 0x29
        /*0066*/ 	.short	(.L_1851 - .L_1850)


	//   ....[0]....
.L_1850:
        /*0068*/ 	.word	0xffffffff


	//   ....[1]....
        /*006c*/ 	.word	0xffffffff


	//   ....[2]....
        /*0070*/ 	.word	0xffffffff


	//   ....[3]....
        /*0074*/ 	.word	0xffffffff


	//   ....[4]....
        /*0078*/ 	.word	0xffffffff


	//   ....[5]....
        /*007c*/ 	.word	0xffffffff


	//   ....[6]....
        /*0080*/ 	.word	0xffffffff


	//   ....[7]....
        /*0084*/ 	.word	0xffffffff


	//   ....[8]....
        /*0088*/ 	.word	0xffffffff


	//   ....[9]....
        /*008c*/ 	.word	0xffffffff


	//----- nvinfo : EIATTR_COOP_GROUP_INSTR_OFFSETS
	.align		4
.L_1851:
        /*0090*/ 	.byte	0x04, 0x28
        /*0092*/ 	.short	(.L_1853 - .L_1852)


	//   ....[0]....
.L_1852:
        /*0094*/ 	.word	0x000005e0


	//   ....[1]....
        /*0098*/ 	.word	0x000005f0


	//   ....[2]....
        /*009c*/ 	.word	0x00000620


	//   ....[3]....
        /*00a0*/ 	.word	0x00000640


	//   ....[4]....
        /*00a4*/ 	.word	0x00000670


	//   ....[5]....
        /*00a8*/ 	.word	0x00000690


	//   ....[6]....
        /*00ac*/ 	.word	0x000006c0


	//   ....[7]....
        /*00b0*/ 	.word	0x000006e0


	//   ....[8]....
        /*00b4*/ 	.word	0x00000730


	//   ....[9]....
        /*00b8*/ 	.word	0x00000740


	//----- nvinfo : EIATTR_VRC_CTA_INIT_COUNT
	.align		4
.L_1853:
        /*00bc*/ 	.byte	0x02, 0x4a
	.zero		1
	.zero		1


	//----- nvinfo : EIATTR_EXIT_INSTR_OFFSETS
	.align		4
        /*00c0*/ 	.byte	0x04, 0x1c
        /*00c2*/ 	.short	(.L_1855 - .L_1854)


	//   ....[0]....
.L_1854:
        /*00c4*/ 	.word	0x00000070


	//   ....[1]....
        /*00c8*/ 	.word	0x00001ef0


	//----- nvinfo : EIATTR_MAX_THREADS
	.align		4
.L_1855:
        /*00cc*/ 	.byte	0x04, 0x05
        /*00ce*/ 	.short	(.L_1857 - .L_1856)
.L_1856:
        /*00d0*/ 	.word	0x00000280
        /*00d4*/ 	.word	0x00000001
        /*00d8*/ 	.word	0x00000001


	//----- nvinfo : EIATTR_CRS_STACK_SIZE
	.align		4
.L_1857:
        /*00dc*/ 	.byte	0x04, 0x1e
        /*00de*/ 	.short	(.L_1859 - .L_1858)
.L_1858:
        /*00e0*/ 	.word	0x00000000


	//----- nvinfo : EIATTR_CBANK_PARAM_SIZE
	.align		4
.L_1859:
        /*00e4*/ 	.byte	0x03, 0x19
        /*00e6*/ 	.short	0x00a0


	//----- nvinfo : EIATTR_PARAM_CBANK
	.align		4
        /*00e8*/ 	.byte	0x04, 0x0a
        /*00ea*/ 	.short	(.L_1861 - .L_1860)
	.align		4
.L_1860:
        /*00ec*/ 	.word	index@(.nv.constant0._Z35group_norm_nhwc_fwd_one_pass_kernelI11Fp32IOFp16WLi64ELi20ELi640EEv26Group_norm_nhwc_fwd_params)
        /*00f0*/ 	.short	0x0380
        /*00f2*/ 	.short	0x00a0


	//----- nvinfo : EIATTR_SW_WAR
	.align		4
.L_1861:
        /*00f4*/ 	.byte	0x04, 0x36
        /*00f6*/ 	.short	(.L_1863 - .L_1862)
.L_1862:
        /*00f8*/ 	.word	0x00000008
.L_1863:


//--------------------- .nv.info._Z35group_norm_nhwc_fwd_one_pass_kernelI11Fp32IOFp16WLi128ELi20ELi640EEv26Group_norm_nhwc_fwd_params --------------------------
	.section	.nv.info._Z35group_norm_nhwc_fwd_one_pass_kernelI11Fp32IOFp16WLi128ELi20ELi640EEv26Group_norm_nhwc_fwd_params,"",@"SHT_CUDA_INFO"
	.sectionflags	@""
	.align	4


	//----- nvinfo : EIATTR_CUDA_API_VERSION
	.align		4
        /*0000*/ 	.byte	0x04, 0x37
        /*0002*/ 	.short	(.L_1865 - .L_1864)
.L_1864:
        /*0004*/ 	.word	0x00000082


	//----- nvinfo : EIATTR_KPARAM_INFO
	.align		4
.L_1865:
        /*0008*/ 	.byte	0x04, 0x17
        /*000a*/ 	.short	(.L_1867 - .L_1866)
.L_1866:
        /*000c*/ 	.word	0x00000000
        /*0010*/ 	.short	0x0000
        /*0012*/ 	.short	0x0000
        /*0014*/ 	.byte	0x00, 0xf0, 0x81, 0x02


	//----- nvinfo : EIATTR_SPARSE_MMA_MASK
	.align		4
.L_1867:
        /*0018*/ 	.byte	0x03, 0x50
        /*001a*/ 	.short	0x0000


	//----- nvinfo : EIATTR_MAXREG_COUNT
	.align		4
        /*001c*/ 	.byte	0x03, 0x1b
        /*001e*/ 	.short	0x0060


	//----- nvinfo : EIATTR_NUM_BARRIERS
	.align		4
        /*0020*/ 	.byte	0x02, 0x4c
        /*0022*/ 	.byte	0x01
	.zero		1


	//----- nvinfo : EIATTR_MERCURY_ISA_VERSION
	.align		4
        /*0024*/ 	.byte	0x03, 0x5f
        /*0026*/ 	.short	0x0101


	//----- nvinfo : EIATTR_INT_WARP_WIDE_INSTR_OFFSETS
	.align		4
        /*0028*/ 	.byte	0x04, 0x31
        /*002a*/ 	.short	(.L_1869 - .L_1868)


	//   ....[0]....
.L_1868:
        /*002c*/ 	.word	0x00001050


	//   ....[1]....
        /*0030*/ 	.word	0x00001080


	//   ....[2]....
        /*0034*/ 	.word	0x00001140


	//   ....[3]....
        /*0038*/ 	.word	0x000011b0


	//   ....[4]....
        /*003c*/ 	.word	0x00001220


	//   ....[5]....
        /*0040*/ 	.word	0x00001300


	//   ....[6]....
        /*0044*/ 	.word	0x00001370


	//   ....[7]....
        /*0048*/ 	.word	0x000013c0


	//   ....[8]....
        /*004c*/ 	.word	0x000016c0


	//   ....[9]....
        /*0050*/ 	.word	0x000016f0


	//   ....[10]....
        /*0054*/ 	.word	0x00001710


	//   ....[11]....
        /*0058*/ 	.word	0x00001740


	//   ....[12]....
        /*005c*/ 	.word	0x00001990


	//   ....[13]....
        /*0060*/ 	.word	0x000019b0


	//----- nvinfo : EIATTR_COOP_GROUP_MASK_REGIDS
	.align		4
.L_1869:
        /*0064*/ 	.byte	0x04, 0x29
        /*0066*/ 	.short	(.L_1871 - .L_1870)


	//   ....[0]....
.L_1870:
        /*0068*/ 	.word	0xffffffff


	//   ....[1]....
        /*006c*/ 	.word	0xffffffff


	//   ....[2]....
        /*0070*/ 	.word	0xffffffff


	//   ....[3]....
        /*0074*/ 	.word	0xffffffff


	//   ....[4]....
        /*0078*/ 	.word	0xffffffff


	//   ....[5]....
        /*007c*/ 	.word	0xffffffff


	//   ....[6]....
        /*0080*/ 	.word	0xffffffff


	//   ....[7]....
        /*0084*/ 	.word	0xffffffff


	//   ....[8]....
        /*0088*/ 	.word	0xffffffff


	//   ....[9]....
        /*008c*/ 	.word	0xffffffff


	//----- nvinfo : EIATTR_COOP_GROUP_INSTR_OFFSETS
	.align		4
.L_1871:
        /*0090*/ 	.byte	0x04, 0x28
        /*0092*/ 	.short	(.L_1873 - .L_1872)


	//   ....[0]....
.L_1872:
        /*0094*/ 	.word	0x00000720


	//   ....[1]....
        /*0098*/ 	.word	0x00000730


	//   ....[2]....
        /*009c*/ 	.word	0x00000760


	//   ....[3]....
        /*00a0*/ 	.word	0x00000780


	//   ....[4]....
        /*00a4*/ 	.word	0x000007b0


	//   ....[5]....
        /*00a8*/ 	.word	0x000007d0


	//   ....[6]....
        /*00ac*/ 	.word	0x00000800


	//   ....[7]....
        /*00b0*/ 	.word	0x00000820


	//   ....[8]....
        /*00b4*/ 	.word	0x00000870


	//   ....[9]....
        /*00b8*/ 	.word	0x00000880


	//----- nvinfo : EIATTR_VRC_CTA_INIT_COUNT
	.align		4
.L_1873:
        /*00bc*/ 	.byte	0x02, 0x4a
	.zero		1
	.zero		1


	//----- nvinfo : EIATTR_EXIT_INSTR_OFFSETS
	.align		4
        /*00c0*/ 	.byte	0x04, 0x1c
        /*00c2*/ 	.short	(.L_1875 - .L_1874)


	//   ....[0]....
.L_1874:
        /*00c4*/ 	.word	0x00000070


	//   ....[1]....
        /*00c8*/ 	.word	0x00002540


	//----- nvinfo : EIATTR_MAX_THREADS
	.align		4
.L_1875:
        /*00cc*/ 	.byte	0x04, 0x05
        /*00ce*/ 	.short	(.L_1877 - .L_1876)
.L_1876:
        /*00d0*/ 	.word	0x00000280
        /*00d4*/ 	.word	0x00000001
        /*00d8*/ 	.word	0x00000001


	//----- nvinfo : EIATTR_CRS_STACK_SIZE
	.align		4
.L_1877:
        /*00dc*/ 	.byte	0x04, 0x1e
        /*00de*/ 	.short	(.L_1879 - .L_1878)
.L_1878:
        /*00e0*/ 	.word	0x00000000


	//----- nvinfo : EIATTR_CBANK_PARAM_SIZE
	.align		4
.L_1879:
        /*00e4*/ 	.byte	0x03, 0x19
        /*00e6*/ 	.short	0x00a0


	//----- nvinfo : EIATTR_PARAM_CBANK
	.align		4
        /*00e8*/ 	.byte	0x04, 0x0a
        /*00ea*/ 	.short	(.L_1881 - .L_1880)
	.align		4
.L_1880:
        /*00ec*/ 	.word	index@(.nv.constant0._Z35group_norm_nhwc_fwd_one_pass_kernelI11Fp32IOFp16WLi128ELi20ELi640EEv26Group_norm_nhwc_fwd_params)
        /*00f0*/ 	.short	0x0380
        /*00f2*/ 	.short	0x00a0


	//----- nvinfo : EIATTR_SW_WAR
	.align		4
.L_1881:
        /*00f4*/ 	.byte	0x04, 0x36
        /*00f6*/ 	.short	(.L_1883 - .L_1882)
.L_1882:
        /*00f8*/ 	.word	0x00000008
.L_1883:


//--------------------- .nv.info._Z35group_norm_nhwc_fwd_one_pass_kernelI11Fp32IOFp16WLi256ELi20ELi640EEv26Group_norm_nhwc_fwd_params --------------------------
	.section	.nv.info._Z35group_norm_nhwc_fwd_one_pass_kernelI11Fp32IOFp16WLi256ELi20ELi640EEv26Group_norm_nhwc_fwd_params,"",@"SHT_CUDA_INFO"
	.sectionflags	@""
	.align	4


	//----- nvinfo : EIATTR_CUDA_API_VERSION
	.align		4
        /*0000*/ 	.byte	0x04, 0x37
        /*0002*/ 	.short	(.L_1885 - .L_1884)
.L_1884:
        /*0004*/ 	.word	0x00000082


	//----- nvinfo : EIATTR_KPARAM_INFO
	.align		4
.L_1885:
        /*0008*/ 	.byte	0x04, 0x17
        /*000a*/ 	.short	(.L_1887 - .L_1886)
.L_1886:
        /*000c*/ 	.word	0x00000000
        /*0010*/ 	.short	0x0000
        /*0012*/ 	.short	0x0000
        /*0014*/ 	.byte	0x00, 0xf0, 0x81, 0x02


	//----- nvinfo : EIATTR_SPARSE_MMA_MASK
	.align		4
.L_1887:
        /*0018*/ 	.byte	0x03, 0x50
        /*001a*/ 	.short	0x0000


	//----- nvinfo : EIATTR_MAXREG_COUNT
	.align		4
        /*001c*/ 	.byte	0x03, 0x1b
        /*001e*/ 	.short	0x0060


	//----- nvinfo : EIATTR_NUM_BARRIERS
	.align		4
        /*0020*/ 	.byte	0x02, 0x4c
        /*0022*/ 	.byte	0x01
	.zero		1


	//----- nvinfo : EIATTR_MERCURY_ISA_VERSION
	.align		4
        /*0024*/ 	.byte	0x03, 0x5f
        /*0026*/ 	.short	0x0101


	//----- nvinfo : EIATTR_INT_WARP_WIDE_INSTR_OFFSETS
	.align		4
        /*0028*/ 	.byte	0x04, 0x31
        /*002a*/ 	.short	(.L_1889 - .L_1888)


	//   ....[0]....
.L_1888:
        /*002c*/ 	.word	0x00001410


	//   ....[1]....
        /*0030*/ 	.word	0x00001440


	//   ....[2]....
        /*0034*/ 	.word	0x00001450


	//   ....[3]....
        /*0038*/ 	.word	0x00001490


	//   ....[4]....
        /*003c*/ 	.word	0x00001660


	//   ....[5]....
        /*0040*/ 	.word	0x000016c0


	//   ....[6]....
        /*0044*/ 	.word	0x00001700


	//   ....[7]....
        /*0048*/ 	.word	0x00001710


	//   ....[8]....
        /*004c*/ 	.word	0x000019c0


	//   ....[9]....
        /*0050*/ 	.word	0x00001aa0


	//   ....[10]....
        /*0054*/ 	.word	0x00001ab0


	//   ....[11]....
        /*0058*/ 	.word	0x00001b80


	//   ....[12]....
        /*005c*/ 	.word	0x00001d00


	//   ....[13]....
        /*0060*/ 	.word	0x00001d20


	//----- nvinfo : EIATTR_COOP_GROUP_MASK_REGIDS
	.align		4
.L_1889:
        /*0064*/ 	.byte	0x04, 0x29
        /*0066*/ 	.short	(.L_1891 - .L_1890)


	//   ....[0]....
.L_1890:
        /*0068*/ 	.word	0xffffffff


	//   ....[1]....
        /*006c*/ 	.word	0xffffffff


	//   ....[2]....
        /*0070*/ 	.word	0xffffffff


	//   ....[3]....
        /*0074*/ 	.word	0xffffffff


	//   ....[4]....
        /*0078*/ 	.word	0xffffffff


	//   ....[5]....
        /*007c*/ 	.word	0xffffffff


	//   ....[6]....
        /*0080*/ 	.word	0xffffffff


	//   ....[7]....
        /*0084*/ 	.word	0xffffffff


	//   ....[8]....
        /*0088*/ 	.word	0xffffffff


	//   ....[9]....
        /*008c*/ 	.word	0xffffffff


	//----- nvinfo : EIATTR_COOP_GROUP_INSTR_OFFSETS
	.align		4
.L_1891:
        /*0090*/ 	.byte	0x04, 0x28
        /*0092*/ 	.short	(.L_1893 - .L_1892)


	//   ....[0]....
.L_1892:
        /*0094*/ 	.word	0x00000ae0


	//   ....[1]....
        /*0098*/ 	.word	0x00000af0


	//   ....[2]....
        /*009c*/ 	.word	0x00000b20


	//   ....[3]....
        /*00a0*/ 	.word	0x00000b30


	//   ....[4]....
        /*00a4*/ 	.word	0x00000b70


	//   ....[5]....
        /*00a8*/ 	.word	0x00000b80


	//   ....[6]....
        /*00ac*/ 	.word	0x00000bc0


	//   ....[7]....
        /*00b0*/ 	.word	0x00000bd0


	//   ....[8]....
        /*00b4*/ 	.word	0x00000c30


	//   ....[9]....
        /*00b8*/ 	.word	0x00000c40


	//----- nvinfo : EIATTR_VRC_CTA_INIT_COUNT
	.align		4
.L_1893:
        /*00bc*/ 	.byte	0x02, 0x4a
	.zero		1
	.zero		1


	//----- nvinfo : EIATTR_EXIT_INSTR_OFFSETS
	.align		4
        /*00c0*/ 	.byte	0x04, 0x1c
        /*00c2*/ 	.short	(.L_1895 - .L_1894)


	//   ....[0]....
.L_1894:
        /*00c4*/ 	.word	0x00000070


	//   ....[1]....
        /*00c8*/ 	.word	0x00002f90


	//----- nvinfo : EIATTR_MAX_THREADS
	.align		4
.L_1895:
        /*00cc*/ 	.byte	0x04, 0x05
        /*00ce*/ 	.short	(.L_1897 - .L_1896)
.L_1896:
        /*00d0*/ 	.word	0x00000280
        /*00d4*/ 	.word	0x00000001
        /*00d8*/ 	.word	0x00000001


	//----- nvinfo : EIATTR_CRS_STACK_SIZE
	.align		4
.L_1897:
        /*00dc*/ 	.byte	0x04, 0x1e
        /*00de*/ 	.short	(.L_1899 - .L_1898)
.L_1898:
        /*00e0*/ 	.word	0x00000000


	//----- nvinfo : EIATTR_CBANK_PARAM_SIZE
	.align		4
.L_1899:
        /*00e4*/ 	.byte	0x03, 0x19
        /*00e6*/ 	.short	0x00a0


	//----- nvinfo : EIATTR_PARAM_CBANK
	.align		4
        /*00e8*/ 	.byte	0x04, 0x0a
        /*00ea*/ 	.short	(.L_1901 - .L_1900)
	.align		4
.L_1900:
        /*00ec*/ 	.word	index@(.nv.constant0._Z35group_norm_nhwc_fwd_one_pass_kernelI11Fp32IOFp16WLi256ELi20ELi640EEv26Group_norm_nhwc_fwd_params)
        /*00f0*/ 	.short	0x0380
        /*00f2*/ 	.short	0x00a0


	//----- nvinfo : EIATTR_SW_WAR
	.align		4
.L_1901:
        /*00f4*/ 	.byte	0x04, 0x36
        /*00f6*/ 	.short	(.L_1903 - .L_1902)
.L_1902:
        /*00f8*/ 	.word	0x00000008
.L_1903:


//--------------------- .nv.info._Z35group_norm_nhwc_fwd_one_pass_kernelI11Fp32IOFp16WLi512ELi20ELi640EEv26Group_norm_nhwc_fwd_params --------------------------
	.section	.nv.info._Z35group_norm_nhwc_fwd_one_pass_kernelI11Fp32IOFp16WLi512ELi20ELi640EEv26Group_norm_nhwc_fwd_params,"",@"SHT_CUDA_INFO"
	.sectionflags	@""
	.align	4


	//----- nvinfo : EIATTR_CUDA_API_VERSION
	.align		4
        /*0000*/ 	.byte	0x04, 0x37
        /*0002*/ 	.short	(.L_1905 - .L_1904)
.L_1904:
        /*0004*/ 	.word	0x00000082


	//----- nvinfo : EIATTR_KPARAM_INFO
	.align		4
.L_1905:
        /*0008*/ 	.byte	0x04, 0x17
        /*000a*/ 	.short	(.L_1907 - .L_1906)
.L_1906:
        /*000c*/ 	.word	0x00000000
        /*0010*/ 	.short	0x0000
        /*0012*/ 	.short	0x0000
        /*0014*/ 	.byte	0x00, 0xf0, 0x81, 0x02


	//----- nvinfo : EIATTR_SPARSE_MMA_MASK
	.align		4
.L_1907:
        /*0018*/ 	.byte	0x03, 0x50
        /*001a*/ 	.short	0x0000


	//----- nvinfo : EIATTR_MAXREG_COUNT
	.align		4
        /*001c*/ 	.byte	0x03, 0x1b
        /*001e*/ 	.short	0x0060


	//----- nvinfo : EIATTR_NUM_BARRIERS
	.align		4
        /*0020*/ 	.byte	0x02, 0x4c
        /*0022*/ 	.byte	0x01
	.zero		1


	//----- nvinfo : EIATTR_MERCURY_ISA_VERSION
	.align		4
        /*0024*/ 	.byte	0x03, 0x5f
        /*0026*/ 	.short	0x0101


	//----- nvinfo : EIATTR_INT_WARP_WIDE_INSTR_OFFSETS
	.align		4
        /*0028*/ 	.byte	0x04, 0x31
        /*002a*/ 	.short	(.L_1909 - .L_1908)


	//   ....[0]....
.L_1908:
        /*002c*/ 	.word	0x00001970


	//   ....[1]....
        /*0030*/ 	.word	0x000019b0


	//   ....[2]....
        /*0034*/ 	.word	0x00001a30


	//   ....[3]....
        /*0038*/ 	.word	0x00001a40


	//   ....[4]....
        /*003c*/ 	.word	0x00001be0


	//   ....[5]....
        /*0040*/ 	.word	0x00001c40


	//   ....[6]....
        /*0044*/ 	.word	0x00001c60


	//   ....[7]....
        /*0048*/ 	.word	0x00001c90


	//   ....[8]....
        /*004c*/ 	.word	0x00001fb0


	//   ....[9]....
        /*0050*/ 	.word	0x00001fe0


	//   ....[10]....
        /*0054*/ 	.word	0x00002000


	//   ....[11]....
        /*0058*/ 	.word	0x00002030


	//   ....[12]....
        /*005c*/ 	.word	0x00002280


	//   ....[13]....
        /*0060*/ 	.word	0x000022a0


	//----- nvinfo : EIATTR_COOP_GROUP_MASK_REGIDS
	.align		4
.L_1909:
        /*0064*/ 	.byte	0x04, 0x29
        /*0066*/ 	.short	(.L_1911 - .L_1910)


	//   ....[0]....
.L_1910:
        /*0068*/ 	.word	0xffffffff


	//   ....[1]....
        /*006c*/ 	.word	0xffffffff


	//   ....[2]....
        /*0070*/ 	.word	0xffffffff


	//   ....[3]....
        /*0074*/ 	.word	0xffffffff


	//   ....[4]....
        /*0078*/ 	.word	0xffffffff


	//   ....[5]....
        /*007c*/ 	.word	0xffffffff


	//   ....[6]....
        /*0080*/ 	.word	0xffffffff


	//   ....[7]....
        /*0084*/ 	.word	0xffffffff


	//   ....[8]....
        /*0088*/ 	.word	0xffffffff


	//   ....[9]....
        /*008c*/ 	.word	0xffffffff


	//----- nvinfo : EIATTR_COOP_GROUP_INSTR_OFFSETS
	.align		4
.L_1911:
        /*0090*/ 	.byte	0x04, 0x28
        /*0092*/ 	.short	(.L_1913 - .L_1912)


	//   ....[0]....
.L_1912:
        /*0094*/ 	.word	0x00000fc0


	//   ....[1]....
        /*0098*/ 	.word	0x00000fd0


	//   ....[2]....
        /*009c*/ 	.word	0x00001000


	//   ....[3]....
        /*00a0*/ 	.word	0x00001010


	//   ....[4]....
        /*00a4*/ 	.word	0x00001050


	//   ....[5]....
        /*00a8*/ 	.word	0x00001060


	//   ....[6]....
        /*00ac*/ 	.word	0x000010a0


	//   ....[7]....
        /*00b0*/ 	.word	0x000010b0


	//   ....[8]....
        /*00b4*/ 	.word	0x00001140


	//   ....[9]....
        /*00b8*/ 	.word	0x00001150


	//----- nvinfo : EIATTR_VRC_CTA_INIT_COUNT
	.align		4
.L_1913:
        /*00bc*/ 	.byte	0x02, 0x4a
	.zero		1
	.zero		1


	//----- nvinfo : EIATTR_EXIT_INSTR_OFFSETS
	.align		4
        /*00c0*/ 	.byte	0x04, 0x1c
        /*00c2*/ 	.short	(.L_1915 - .L_1914)


	//   ....[0]....
.L_1914:
        /*00c4*/ 	.word	0x00000070


	//   ....[1]....
        /*00c8*/ 	.word	0x00004330


	//----- nvinfo : EIATTR_MAX_THREADS
	.align		4
.L_1915:
        /*00cc*/ 	.byte	0x04, 0x05
        /*00ce*/ 	.short	(.L_1917 - .L_1916)
.L_1916:
        /*00d0*/ 	.word	0x00000280
        /*00d4*/ 	.word	0x00000001
        /*00d8*/ 	.word	0x00000001


	//----- nvinfo : EIATTR_CRS_STACK_SIZE
	.align		4
.L_1917:
        /*00dc*/ 	.byte	0x04, 0x1e
        /*00de*/ 	.short	(.L_1919 - .L_1918)
.L_1918:
        /*00e0*/ 	.word	0x00000000


	//----- nvinfo : EIATTR_CBANK_PARAM_SIZE
	.align		4
.L_1919:
        /*00e4*/ 	.byte	0x03, 0x19
        /*00e6*/ 	.short	0x00a0


	//----- nvinfo : EIATTR_PARAM_CBANK
	.align		4
        /*00e8*/ 	.byte	0x04, 0x0a
        /*00ea*/ 	.short	(.L_1921 - .L_1920)
	.align		4
.L_1920:
        /*00ec*/ 	.word	index@(.nv.constant0._Z35group_norm_nhwc_fwd_one_pass_kernelI11Fp32IOFp16WLi512ELi20ELi640EEv26Group_norm_nhwc_fwd_params)
        /*00f0*/ 	.short	0x0380
        /*00f2*/ 	.short	0x00a0


	//----- nvinfo : EIATTR_SW_WAR
	.align		4
.L_1921:
        /*00f4*/ 	.byte	0x04, 0x36
        /*00f6*/ 	.short	(.L_1923 - .L_1922)
.L_1922:
        /*00f8*/ 	.word	0x00000008
.L_1923:


//--------------------- .nv.callgraph             --------------------------
	.section	.nv.callgraph,"",@"SHT_CUDA_CALLGRAPH"
	.align	4
	.sectionentsize	8
	.align		4
        /*0000*/ 	.word	0x00000000
	.align		4
        /*0004*/ 	.word	0xffffffff
	.align		4
        /*0008*/ 	.word	0x00000000
	.align		4
        /*000c*/ 	.word	0xfffffffe
	.align		4
        /*0010*/ 	.word	0x00000000
	.align		4
        /*0014*/ 	.word	0xfffffffd
	.align		4
        /*0018*/ 	.word	0x00000000
	.align		4
        /*001c*/ 	.word	0xfffffffc


//--------------------- .nv.constant4             --------------------------
	.section	.nv.constant4,"a",@progbits
	.align	8
	.align		8
.nv.constant4:
        /*0000*/ 	.dword	_ZN61_INTERNAL_869251a4_30_group_norm_nhwc_one_pass_20_cu_9e977bab4cuda3std3__45__cpo5beginE
	.align		8
        /*0008*/ 	.dword	_ZN61_INTERNAL_869251a4_30_group_norm_nhwc_one_pass_20_cu_9e977bab4cuda3std3__45__cpo3endE
	.align		8
        /*0010*/ 	.dword	_ZN61_INTERNAL_869251a4_30_group_norm_nhwc_one_pass_20_cu_9e977bab4cuda3std3__45__cpo6cbeginE
	.align		8
        /*0018*/ 	.dword	_ZN61_INTERNAL_869251a4_30_group_norm_nhwc_one_pass_20_cu_9e977bab4cuda3std3__45__cpo4cendE
	.align		8
        /*0020*/ 	.dword	_ZN61_INTERNAL_869251a4_30_group_norm_nhwc_one_pass_20_cu_9e977bab4cuda3std3__45__cpo6rbeginE
	.align		8
        /*0028*/ 	.dword	_ZN61_INTERNAL_869251a4_30_group_norm_nhwc_one_pass_20_cu_9e977bab4cuda3std3__45__cpo4rendE
	.align		8
        /*0030*/ 	.dword	_ZN61_INTERNAL_869251a4_30_group_norm_nhwc_one_pass_20_cu_9e977bab4cuda3std3__45__cpo7crbeginE
	.align		8
        /*0038*/ 	.dword	_ZN61_INTERNAL_869251a4_30_group_norm_nhwc_one_pass_20_cu_9e977bab4cuda3std3__45__cpo5crendE
	.align		8
        /*0040*/ 	.dword	_ZN61_INTERNAL_869251a4_30_group_norm_nhwc_one_pass_20_cu_9e977bab4cuda3std3__463_GLOBAL__N__869251a4_30_group_norm_nhwc_one_pass_20_cu_9e977bab6ignoreE
	.align		8
        /*0048*/ 	.dword	_ZN61_INTERNAL_869251a4_30_group_norm_nhwc_one_pass_20_cu_9e977bab4cuda3std3__419piecewise_constructE
	.align		8
        /*0050*/ 	.dword	_ZN61_INTERNAL_869251a4_30_group_norm_nhwc_one_pass_20_cu_9e977bab4cuda3std3__48in_placeE
	.align		8
        /*0058*/ 	.dword	_ZN61_INTERNAL_869251a4_30_group_norm_nhwc_one_pass_20_cu_9e977bab4cuda3std3__420unreachable_sentinelE
	.align		8
        /*0060*/ 	.dword	_ZN61_INTERNAL_869251a4_30_group_norm_nhwc_one_pass_20_cu_9e977bab4cuda3std3__47nulloptE
	.align		8
        /*0068*/ 	.dword	_ZN61_INTERNAL_869251a4_30_group_norm_nhwc_one_pass_20_cu_9e977bab4cuda3std3__48unexpectE
	.align		8
        /*0070*/ 	.dword	_ZN61_INTERNAL_869251a4_30_group_norm_nhwc_one_pass_20_cu_9e977bab4cuda3std6ranges3__45__cpo4swapE
	.align		8
        /*0078*/ 	.dword	_ZN61_INTERNAL_869251a4_30_group_norm_nhwc_one_pass_20_cu_9e977bab4cuda3std6ranges3__45__cpo9iter_moveE
	.align		8
        /*0080*/ 	.dword	_ZN61_INTERNAL_869251a4_30_group_norm_nhwc_one_pass_20_cu_9e977bab4cuda3std6ranges3__45__cpo5beginE
	.align		8
        /*0088*/ 	.dword	_ZN61_INTERNAL_869251a4_30_group_norm_nhwc_one_pass_20_cu_9e977bab4cuda3std6ranges3__45__cpo3endE
	.align		8
        /*0090*/ 	.dword	_ZN61_INTERNAL_869251a4_30_group_norm_nhwc_one_pass_20_cu_9e977bab4cuda3std6ranges3__45__cpo6cbeginE
	.align		8
        /*0098*/ 	.dword	_ZN61_INTERNAL_869251a4_30_group_norm_nhwc_one_pass_20_cu_9e977bab4cuda3std6ranges3__45__cpo4cendE
	.align		8
        /*00a0*/ 	.dword	_ZN61_INTERNAL_869251a4_30_group_norm_nhwc_one_pass_20_cu_9e977bab4cuda3std6ranges3__45__cpo7advanceE
	.align		8
        /*00a8*/ 	.dword	_ZN61_INTERNAL_869251a4_30_group_norm_nhwc_one_pass_20_cu_9e977bab4cuda3std6ranges3__45__cpo9iter_swapE
	.align		8
        /*00b0*/ 	.dword	_ZN61_INTERNAL_869251a4_30_group_norm_nhwc_one_pass_20_cu_9e977bab4cuda3std6ranges3__45__cpo4nextE
	.align		8
        /*00b8*/ 	.dword	_ZN61_INTERNAL_869251a4_30_group_norm_nhwc_one_pass_20_cu_9e977bab4cuda3std6ranges3__45__cpo4prevE
	.align		8
        /*00c0*/ 	.dword	_ZN61_INTERNAL_869251a4_30_group_norm_nhwc_one_pass_20_cu_9e977bab4cuda3std6ranges3__45__cpo4dataE
	.align		8
        /*00c8*/ 	.dword	_ZN61_INTERNAL_869251a4_30_group_norm_nhwc_one_pass_20_cu_9e977bab4cuda3std6ranges3__45__cpo5cdataE
	.align		8
        /*00d0*/ 	.dword	_ZN61_INTERNAL_869251a4_30_group_norm_nhwc_one_pass_20_cu_9e977bab4cuda3std6ranges3__45__cpo4sizeE
	.align		8
        /*00d8*/ 	.dword	_ZN61_INTERNAL_869251a4_30_group_norm_nhwc_one_pass_20_cu_9e977bab4cuda3std6ranges3__45__cpo5ssizeE
	.align		8
        /*00e0*/ 	.dword	_ZN61_INTERNAL_869251a4_30_group_norm_nhwc_one_pass_20_cu_9e977bab4cuda3std6ranges3__45__cpo8distanceE
	.align		8
        /*00e8*/ 	.dword	_ZN61_INTERNAL_869251a4_30_group_norm_nhwc_one_pass_20_cu_9e977bab6thrust24THRUST_300001_SM_1000_NS6system6detail10sequential3seqE
	.align		8
        /*00f0*/ 	.dword	_ZN61_INTERNAL_869251a4_30_group_norm_nhwc_one_pass_20_cu_9e977bab6thrust24THRUST_300001_SM_1000_NS12placeholders2_1E
	.align		8
        /*00f8*/ 	.dword	_ZN61_INTERNAL_869251a4_30_group_norm_nhwc_one_pass_20_cu_9e977bab6thrust24THRUST_300001_SM_1000_NS12placeholders2_2E
	.align		8
        /*0100*/ 	.dword	_ZN61_INTERNAL_869251a4_30_group_norm_nhwc_one_pass_20_cu_9e977bab6thrust24THRUST_300001_SM_1000_NS12placeholders2_3E
	.align		8
        /*0108*/ 	.dword	_ZN61_INTERNAL_869251a4_30_group_norm_nhwc_one_pass_20_cu_9e977bab6thrust24THRUST_300001_SM_1000_NS12placeholders2_4E
	.align		8
        /*0110*/ 	.dword	_ZN61_INTERNAL_869251a4_30_group_norm_nhwc_one_pass_20_cu_9e977bab6thrust24THRUST_300001_SM_1000_NS12placeholders2_5E
	.align		8
        /*0118*/ 	.dword	_ZN61_INTERNAL_869251a4_30_group_norm_nhwc_one_pass_20_cu_9e977bab6thrust24THRUST_300001_SM_1000_NS12placeholders2_6E
	.align		8
        /*0120*/ 	.dword	_ZN61_INTERNAL_869251a4_30_group_norm_nhwc_one_pass_20_cu_9e977bab6thrust24THRUST_300001_SM_1000_NS12placeholders2_7E
	.align		8
        /*0128*/ 	.dword	_ZN61_INTERNAL_869251a4_30_group_norm_nhwc_one_pass_20_cu_9e977bab6thrust24THRUST_300001_SM_1000_NS12placeholders2_8E
	.align		8
        /*0130*/ 	.dword	_ZN61_INTERNAL_869251a4_30_group_norm_nhwc_one_pass_20_cu_9e977bab6thrust24THRUST_300001_SM_1000_NS12placeholders2_9E
	.align		8
        /*0138*/ 	.dword	_ZN61_INTERNAL_869251a4_30_group_norm_nhwc_one_pass_20_cu_9e977bab6thrust24THRUST_300001_SM_1000_NS12placeholders3_10E


//--------------------- .text._ZN3cub18CUB_300001_SM_10006detail11EmptyKernelIvEEvv --------------------------
	.section	.text._ZN3cub18CUB_300001_SM_10006detail11EmptyKernelIvEEvv,"ax",@progbits
	.align	128
        .global         _ZN3cub18CUB_300001_SM_10006detail11EmptyKernelIvEEvv
        .type           _ZN3cub18CUB_300001_SM_10006detail11EmptyKernelIvEEvv,@function
        .size           _ZN3cub18CUB_300001_SM_10006detail11EmptyKernelIvEEvv,(.L_x_2464 - _ZN3cub18CUB_300001_SM_10006detail11EmptyKernelIvEEvv)
        .other          _ZN3cub18CUB_300001_SM_10006detail11EmptyKernelIvEEvv,@"STO_CUDA_ENTRY STV_DEFAULT"
_ZN3cub18CUB_300001_SM_10006detail11EmptyKernelIvEEvv:
.text._ZN3cub18CUB_300001_SM_10006detail11EmptyKernelIvEEvv:
[----:B------:R-:W-:Y:S01]  /*0000*/  LDC R1, c[0x0][0x37c] ;  /* 0x0000df00ff017b82 */ /* 0x000fe20000000800 */
[----:B------:R-:W-:Y:S05]  /*0010*/  EXIT ;  /* 0x000000000000794d */ /* 0x000fea0003800000 */
.L_x_0:
[----:B------:R-:W-:-:S00]  /*0020*/  BRA `(.L_x_0) ;  /* 0xfffffffc00fc7947 */ /* 0x000fc0000383ffff */
[----:B------:R-:W-:-:S00]  /*0030*/  NOP ;  /* 0x0000000000007918 */ /* 0x000fc00000000000 */
        /* <DEDUP_REMOVED lines=12> */
.L_x_2464:


//--------------------- .text._Z35group_norm_nhwc_bwd_one_pass_kernelI11Bf16IOFp32WLi64ELi20ELi640EEv26Group_norm_nhwc_bwd_params --------------------------
	.section	.text._Z35group_norm_nhwc_bwd_one_pass_kernelI11Bf16IOFp32WLi64ELi20ELi640EEv26Group_norm_nhwc_bwd_params,"ax",@progbits
	.align	128
        .global         _Z35group_norm_nhwc_bwd_one_pass_kernelI11Bf16IOFp32WLi64ELi20ELi640EEv26Group_norm_nhwc_bwd_params
        .type           _Z35group_norm_nhwc_bwd_one_pass_kernelI11Bf16IOFp32WLi64ELi20ELi640EEv26Group_norm_nhwc_bwd_params,@function
        .size           _Z35group_norm_nhwc_bwd_one_pass_kernelI11Bf16IOFp32WLi64ELi20ELi640EEv26Group_norm_nhwc_bwd_params,(.L_x_2465 - _Z35group_norm_nhwc_bwd_one_pass_kernelI11Bf16IOFp32WLi64ELi20ELi640EEv26Group_norm_nhwc_bwd_params)
        .other          _Z35group_norm_nhwc_bwd_one_pass_kernelI11Bf16IOFp32WLi64ELi20ELi640EEv26Group_norm_nhwc_bwd_params,@"STO_CUDA_ENTRY STV_DEFAULT"
_Z35group_norm_nhwc_bwd_one_pass_kernelI11Bf16IOFp32WLi64ELi20ELi640EEv26Group_norm_nhwc_bwd_params:
.text._Z35group_norm_nhwc_bwd_one_pass_kernelI11Bf16IOFp32WLi64ELi20ELi640EEv26Group_norm_nhwc_bwd_params:
[----:B------:R-:W-:Y:S08]  /*0000*/  LDC R1, c[0x0][0x37c] ;  /* 0x0000df00ff017b82 */ /* 0x000ff00000000800 */
[----:B------:R-:W0:Y:S01]  /*0010*/  S2UR UR15, SR_CTAID.Y ;  /* 0x00000000000f79c3 */ /* 0x000e220000002600 */
[----:B------:R-:W1:Y:S01]  /*0020*/  LDCU UR10, c[0x0][0x410] ;  /* 0x00008200ff0a77ac */ /* 0x000e620008000800 */
[----:B------:R-:W2:Y:S01]  /*0030*/  S2R R31, SR_TID.X ;  /* 0x00000000001f7919 */ /* 0x000ea20000002100 */
[----:B------:R-:W1:Y:S05]  /*0040*/  LDCU UR4, c[0x0][0x3e0] ;  /* 0x00007c00ff0477ac */ /* 0x000e6a0008000800 */
[----:B------:R-:W3:Y:S01]  /*0050*/  S2UR UR22, SR_CTAID.X ;  /* 0x00000000001679c3 */ /* 0x000ee20000002500 */
[----:B------:R-:W4:Y:S01]  /*0060*/  LDCU.64 UR16, c[0x0][0x358] ;  /* 0x00006b00ff1077ac */ /* 0x000f220008000a00 */
[----:B-1----:R-:W-:-:S04]  /*0070*/  UIMAD UR10, UR10, UR4, URZ ;  /* 0x000000040a0a72a4 */ /* 0x002fc8000f8e02ff */
[----:B0-----:R-:W-:-:S09]  /*0080*/  UISETP.GE.AND UP0, UPT, UR15, UR10, UPT ;  /* 0x0000000a0f00728c */ /* 0x001fd2000bf06270 */
[----:B--234-:R-:W-:Y:S05]  /*0090*/  BRA.U UP0, `(.L_x_1) ;  /* 0x0000003500407547 */ /* 0x01cfea000b800000 */
[----:B------:R-:W-:Y:S01]  /*00a0*/  LOP3.LUT R0, R31, 0xffff, RZ, 0xc0, !PT ;  /* 0x0000ffff1f007812 */ /* 0x000fe200078ec0ff */
[----:B------:R-:W0:Y:S01]  /*00b0*/  S2UR UR6, SR_CgaCtaId ;  /* 0x00000000000679c3 */ /* 0x000e220000008800 */
[----:B------:R-:W1:Y:S01]  /*00c0*/  S2R R30, SR_LANEID ;  /* 0x00000000001e7919 */ /* 0x000e620000000000 */
[----:B------:R-:W2:Y:S01]  /*00d0*/  LDCU UR23, c[0x0][0x370] ;  /* 0x00006e00ff1777ac */ /* 0x000ea20008000800 */
[----:B------:R-:W-:Y:S01]  /*00e0*/  SHF.R.U32.HI R35, RZ, 0x2, R31 ;  /* 0x00000002ff237819 */ /* 0x000fe2000001161f */
[----:B------:R-:W-:Y:S02]  /*00f0*/  IMAD R0, R0, 0x199a, RZ ;  /* 0x0000199a00007824 */ /* 0x000fe400078e02ff */
[----:B------:R-:W-:Y:S01]  /*0100*/  HFMA2 R34, -RZ, RZ, 0, 0 ;  /* 0x00000000ff227431 */ /* 0x000fe200000001ff */
[----:B------:R-:W3:Y:S01]  /*0110*/  LDCU UR24, c[0x0][0x374] ;  /* 0x00006e80ff1877ac */ /* 0x000ee20008000800 */
[----:B------:R-:W-:Y:S01]  /*0120*/  LOP3.LUT R35, R35, 0xf8, RZ, 0xc0, !PT ;  /* 0x000000f823237812 */ /* 0x000fe200078ec0ff */
[----:B------:R-:W4:Y:S01]  /*0130*/  LDC R2, c[0x0][0x41c] ;  /* 0x00010700ff027b82 */ /* 0x000f220000000800 */
[----:B------:R-:W-:Y:S01]  /*0140*/  SHF.R.U32.HI R37, RZ, 0x10, R0 ;  /* 0x00000010ff257819 */ /* 0x000fe20000011600 */
[----:B------:R-:W-:Y:S01]  /*0150*/  UMOV UR4, 0x400 ;  /* 0x0000040000047882 */ /* 0x000fe20000000000 */
[----:B------:R-:W1:Y:S02]  /*0160*/  LDCU.U8 UR25, c[0x0][0x414] ;  /* 0x00008280ff1977ac */ /* 0x000e640008000000 */
[----:B------:R-:W-:Y:S01]  /*0170*/  PRMT R0, R37, 0x9910, RZ ;  /* 0x0000991025007816 */ /* 0x000fe200000000ff */
[----:B------:R-:W-:Y:S01]  /*0180*/  UIADD3 UR5, UPT, UPT, UR4, 0xd0, URZ ;  /* 0x000000d004057890 */ /* 0x000fe2000fffe0ff */
[----:B------:R-:W-:-:S03]  /*0190*/  UMOV UR13, UR15 ;  /* 0x0000000f000d7c82 */ /* 0x000fc60008000000 */
[----:B------:R-:W-:Y:S01]  /*01a0*/  IMAD R0, R0, 0xa, RZ ;  /* 0x0000000a00007824 */ /* 0x000fe200078e02ff */
[----:B--2---:R-:W-:Y:S02]  /*01b0*/  ULOP3.LUT UR19, UR23, 0x7, URZ, 0xc0, !UPT ;  /* 0x0000000717137892 */ /* 0x004fe4000f8ec0ff */
[----:B------:R-:W-:Y:S02]  /*01c0*/  ULOP3.LUT UR12, UR23, 0x7ffffff8, URZ, 0xc0, !UPT ;  /* 0x7ffffff8170c7892 */ /* 0x000fe4000f8ec0ff */
[----:B------:R-:W-:Y:S01]  /*01d0*/  IADD3 R0, PT, PT, RZ, -R0, RZ ;  /* 0x80000000ff007210 */ /* 0x000fe20007ffe0ff */
[----:B0-----:R-:W-:Y:S02]  /*01e0*/  ULEA UR5, UR6, UR5, 0x18 ;  /* 0x0000000506057291 */ /* 0x001fe4000f8ec0ff */
[----:B------:R-:W-:Y:S01]  /*01f0*/  ULEA UR11, UR6, UR4, 0x18 ;  /* 0x00000004060b7291 */ /* 0x000fe2000f8ec0ff */
[----:B------:R-:W-:Y:S01]  /*0200*/  PRMT R0, R0, 0x7710, RZ ;  /* 0x0000771000007816 */ /* 0x000fe200000000ff */
[----:B---3--:R-:W-:-:S02]  /*0210*/  UIMAD UR18, UR22, UR24, UR15 ;  /* 0x00000018161272a4 */ /* 0x008fc4000f8e020f */
[----:B------:R-:W-:Y:S02]  /*0220*/  LEA R36, R31, UR5, 0x4 ;  /* 0x000000051f247c11 */ /* 0x000fe4000f8e20ff */
[----:B------:R-:W-:Y:S01]  /*0230*/  IADD3 R0, PT, PT, R0, R31, RZ ;  /* 0x0000001f00007210 */ /* 0x000fe20007ffe0ff */
[----:B----4-:R-:W-:-:S03]  /*0240*/  IMAD R37, R2, UR22, R37 ;  /* 0x0000001602257c24 */ /* 0x010fc6000f8e0225 */
[----:B------:R-:W-:Y:S02]  /*0250*/  SHF.L.U32 R0, R0, 0x1, RZ ;  /* 0x0000000100007819 */ /* 0x000fe400000006ff */
[----:B------:R-:W-:Y:S02]  /*0260*/  SHF.R.S32.HI R29, RZ, 0x1f, R37 ;  /* 0x0000001fff1d7819 */ /* 0x000fe40000011425 */
[----:B-1----:R-:W-:-:S07]  /*0270*/  LOP3.LUT R28, R0, 0xffff, RZ, 0xc0, !PT ;  /* 0x0000ffff001c7812 */ /* 0x002fce00078ec0ff */
.L_x_22:
[----:B0-----:R-:W0:Y:S01]  /*0280*/  LDC R6, c[0x0][0x410] ;  /* 0x00010400ff067b82 */ /* 0x001e220000000800 */
[----:B-1----:R-:W1:Y:S01]  /*0290*/  LDCU.64 UR4, c[0x0][0x3b8] ;  /* 0x00007700ff0477ac */ /* 0x002e620008000a00 */
[----:B------:R-:W-:Y:S01]  /*02a0*/  ISETP.LE.AND P1, PT, RZ, UR13, PT ;  /* 0x0000000dff007c0c */ /* 0x000fe2000bf23270 */
[----:B--2---:R-:W2:Y:S01]  /*02b0*/  LDCU.128 UR28, c[0x0][0x400] ;  /* 0x00008000ff1c77ac */ /* 0x004ea20008000c00 */
[----:B-1----:R-:W-:Y:S01]  /*02c0*/  UIMAD.WIDE UR4, UR13, 0x8, UR4 ;  /* 0x000000080d0478a5 */ /* 0x002fe2000f8e0204 */
[----:B--2---:R-:W-:Y:S02]  /*02d0*/  ISETP.GE.U32.AND P0, PT, R37, UR28, PT ;  /* 0x0000001c25007c0c */ /* 0x004fe4000bf06070 */
[----:B0-----:R-:W-:-:S03]  /*02e0*/  IABS R5, R6 ;  /* 0x0000000600057213 */ /* 0x001fc60000000000 */
[----:B---3--:R-:W-:Y:S01]  /*02f0*/  MOV R8, UR4 ;  /* 0x0000000400087c02 */ /* 0x008fe20008000f00 */
[----:B------:R-:W0:Y:S01]  /*0300*/  I2F.RP R0, R5 ;  /* 0x0000000500007306 */ /* 0x000e220000209400 */
[----:B------:R-:W-:Y:S02]  /*0310*/  MOV R9, UR5 ;  /* 0x0000000500097c02 */ /* 0x000fe40008000f00 */
[----:B------:R-:W-:-:S04]  /*0320*/  ISETP.GE.AND.EX P0, PT, R29, UR29, PT, P0 ;  /* 0x0000001d1d007c0c */ /* 0x000fc8000bf06300 */
[----:B------:R-:W2:Y:S01]  /*0330*/  LDG.E.64 R8, desc[UR16][R8.64] ;  /* 0x0000001008087981 */ /* 0x000ea2000c1e1b00 */
[----:B0-----:R-:W0:Y:S08]  /*0340*/  MUFU.RCP R0, R0 ;  /* 0x0000000000007308 */ /* 0x001e300000001000 */
[----:B------:R-:W1:Y:S01]  /*0350*/  @!P0 LDC.64 R10, c[0x0][0x3f8] ;  /* 0x0000fe00ff0a8b82 */ /* 0x000e620000000a00 */
[----:B0-----:R-:W-:-:S04]  /*0360*/  IADD3 R2, PT, PT, R0, 0xffffffe, RZ ;  /* 0x0ffffffe00027810 */ /* 0x001fc80007ffe0ff */
[----:B------:R0:W3:Y:S02]  /*0370*/  F2I.FTZ.U32.TRUNC.NTZ R3, R2 ;  /* 0x0000000200037305 */ /* 0x0000e4000021f000 */
[----:B0-----:R-:W-:Y:S02]  /*0380*/  MOV R2, RZ ;  /* 0x000000ff00027202 */ /* 0x001fe40000000f00 */
[----:B---3--:R-:W-:-:S05]  /*0390*/  IADD3 R4, PT, PT, RZ, -R3, RZ ;  /* 0x80000003ff047210 */ /* 0x008fca0007ffe0ff */
[----:B------:R-:W-:Y:S01]  /*03a0*/  IMAD R7, R4, R5, RZ ;  /* 0x0000000504077224 */ /* 0x000fe200078e02ff */
[----:B------:R-:W-:-:S03]  /*03b0*/  IABS R4, UR13 ;  /* 0x0000000d00047c13 */ /* 0x000fc60008000000 */
[----:B------:R-:W-:Y:S01]  /*03c0*/  IMAD.HI.U32 R3, R3, R7, R2 ;  /* 0x0000000703037227 */ /* 0x000fe200078e0002 */
[----:B------:R-:W-:-:S04]  /*03d0*/  LOP3.LUT R2, R6, UR13, RZ, 0x3c, !PT ;  /* 0x0000000d06027c12 */ /* 0x000fc8000f8e3cff */
[----:B------:R-:W-:Y:S01]  /*03e0*/  ISETP.GE.AND P2, PT, R2, RZ, PT ;  /* 0x000000ff0200720c */ /* 0x000fe20003f46270 */
[----:B------:R-:W-:-:S05]  /*03f0*/  IMAD.HI.U32 R3, R3, R4, RZ ;  /* 0x0000000403037227 */ /* 0x000fca00078e00ff */
[----:B------:R-:W-:-:S05]  /*0400*/  IADD3 R0, PT, PT, -R3, RZ, RZ ;  /* 0x000000ff03007210 */ /* 0x000fca0007ffe1ff */
[----:B------:R-:W-:-:S05]  /*0410*/  IMAD R0, R5, R0, R4 ;  /* 0x0000000005007224 */ /* 0x000fca00078e0204 */
[----:B------:R-:W-:-:S13]  /*0420*/  ISETP.GT.U32.AND P4, PT, R5, R0, PT ;  /* 0x000000000500720c */ /* 0x000fda0003f84070 */
[----:B------:R-:W-:-:S04]  /*0430*/  @!P4 IADD3 R0, PT, PT, R0, -R5, RZ ;  /* 0x800000050000c210 */ /* 0x000fc80007ffe0ff */
[CC--:B------:R-:W-:Y:S02]  /*0440*/  ISETP.GE.U32.AND P3, PT, R0.reuse, R5.reuse, PT ;  /* 0x000000050000720c */ /* 0x0c0fe40003f66070 */
[----:B------:R-:W-:Y:S02]  /*0450*/  @!P4 IADD3 R3, PT, PT, R3, 0x1, RZ ;  /* 0x000000010303c810 */ /* 0x000fe40007ffe0ff */
[----:B------:R-:W-:Y:S02]  /*0460*/  ISETP.GT.U32.AND P4, PT, R5, R0, PT ;  /* 0x000000000500720c */ /* 0x000fe40003f84070 */
[----:B------:R-:W-:-:S04]  /*0470*/  IADD3 R5, PT, PT, R0, -R5, RZ ;  /* 0x8000000500057210 */ /* 0x000fc80007ffe0ff */
[----:B------:R-:W-:Y:S02]  /*0480*/  SEL R0, R5, R0, !P4 ;  /* 0x0000000005007207 */ /* 0x000fe40006000000 */
[----:B------:R-:W-:Y:S02]  /*0490*/  LOP3.LUT R5, RZ, R6, RZ, 0x33, !PT ;  /* 0x00000006ff057212 */ /* 0x000fe400078e33ff */
[----:B------:R-:W-:Y:S02]  /*04a0*/  @P3 IADD3 R3, PT, PT, R3, 0x1, RZ ;  /* 0x0000000103033810 */ /* 0x000fe40007ffe0ff */
[----:B------:R-:W-:Y:S02]  /*04b0*/  ISETP.NE.AND P3, PT, R6, RZ, PT ;  /* 0x000000ff0600720c */ /* 0x000fe40003f65270 */
[----:B------:R-:W-:Y:S01]  /*04c0*/  @!P1 IADD3 R0, PT, PT, -R0, RZ, RZ ;  /* 0x000000ff00009210 */ /* 0x000fe20007ffe1ff */
[----:B------:R-:W0:Y:S01]  /*04d0*/  @!P0 LDC.64 R6, c[0x0][0x3a0] ;  /* 0x0000e800ff068b82 */ /* 0x000e220000000a00 */
[----:B------:R-:W-:-:S02]  /*04e0*/  @!P2 IADD3 R3, PT, PT, -R3, RZ, RZ ;  /* 0x000000ff0303a210 */ /* 0x000fc40007ffe1ff */
[C---:B------:R-:W-:Y:S02]  /*04f0*/  SEL R2, R5.reuse, R0, !P3 ;  /* 0x0000000005027207 */ /* 0x040fe40005800000 */
[----:B------:R-:W-:-:S03]  /*0500*/  SEL R3, R5, R3, !P3 ;  /* 0x0000000305037207 */ /* 0x000fc60005800000 */
[----:B------:R-:W-:Y:S01]  /*0510*/  IMAD R17, R2, 0x14, RZ ;  /* 0x0000001402117824 */ /* 0x000fe200078e02ff */
[----:B------:R-:W-:Y:S01]  /*0520*/  SHF.R.S32.HI R0, RZ, 0x1f, R3 ;  /* 0x0000001fff007819 */ /* 0x000fe20000011403 */
[----:B------:R-:W3:Y:S03]  /*0530*/  @!P0 LDC.64 R4, c[0x0][0x398] ;  /* 0x0000e600ff048b82 */ /* 0x000ee60000000a00 */
[----:B------:R-:W-:Y:S01]  /*0540*/  IADD3 R38, P1, PT, R17, R28, RZ ;  /* 0x0000001c11267210 */ /* 0x000fe20007f3e0ff */
[----:B------:R-:W-:-:S03]  /*0550*/  IMAD R0, R0, UR30, RZ ;  /* 0x0000001e00007c24 */ /* 0x000fc6000f8e02ff */
[----:B------:R-:W-:Y:S01]  /*0560*/  LEA.HI.X.SX32 R39, R17, RZ, 0x1, P1 ;  /* 0x000000ff11277211 */ /* 0x000fe200008f0eff */
[C---:B------:R-:W-:Y:S02]  /*0570*/  IMAD R41, R3.reuse, UR31, R0 ;  /* 0x0000001f03297c24 */ /* 0x040fe4000f8e0200 */
[----:B------:R-:W-:-:S04]  /*0580*/  IMAD.WIDE.U32 R38, R3, UR30, R38 ;  /* 0x0000001e03267c25 */ /* 0x000fc8000f8e0026 */
[----:B-1----:R-:W-:Y:S01]  /*0590*/  @!P0 IMAD R0, R29, R10, RZ ;  /* 0x0000000a1d008224 */ /* 0x002fe200078e02ff */
[----:B------:R-:W-:Y:S02]  /*05a0*/  IADD3 R41, PT, PT, R39, R41, RZ ;  /* 0x0000002927297210 */ /* 0x000fe40007ffe0ff */
[----:B------:R-:W-:Y:S01]  /*05b0*/  @!P0 MOV R40, R38 ;  /* 0x0000002600288202 */ /* 0x000fe20000000f00 */
[----:B------:R-:W-:-:S04]  /*05c0*/  @!P0 IMAD R3, R37, R11, R0 ;  /* 0x0000000b25038224 */ /* 0x000fc800078e0200 */
[----:B------:R-:W-:-:S05]  /*05d0*/  @!P0 IMAD.WIDE.U32 R10, R37, R10, R40 ;  /* 0x0000000a250a8225 */ /* 0x000fca00078e0028 */
[----:B------:R-:W-:Y:S02]  /*05e0*/  @!P0 IADD3 R3, PT, PT, R11, R3, RZ ;  /* 0x000000030b038210 */ /* 0x000fe40007ffe0ff */
[C---:B------:R-:W-:Y:S02]  /*05f0*/  @!P0 SHF.L.U32 R15, R10.reuse, 0x1, RZ ;  /* 0x000000010a0f8819 */ /* 0x040fe400000006ff */
[----:B------:R-:W-:Y:S02]  /*0600*/  @!P0 SHF.L.U64.HI R0, R10, 0x1, R3 ;  /* 0x000000010a008819 */ /* 0x000fe40000010203 */
[----:B------:R-:W1:Y:S01]  /*0610*/  LDC.64 R10, c[0x0][0x3a8] ;  /* 0x0000ea00ff0a7b82 */ /* 0x000e620000000a00 */
[C---:B0-----:R-:W-:Y:S02]  /*0620*/  @!P0 IADD3 R12, P1, PT, R15.reuse, R6, RZ ;  /* 0x000000060f0c8210 */ /* 0x041fe40007f3e0ff */
[----:B---3--:R-:W-:Y:S02]  /*0630*/  @!P0 IADD3 R14, P2, PT, R15, R4, RZ ;  /* 0x000000040f0e8210 */ /* 0x008fe40007f5e0ff */
[----:B------:R-:W-:-:S02]  /*0640*/  @!P0 IADD3.X R13, PT, PT, R0, R7, RZ, P1, !PT ;  /* 0x00000007000d8210 */ /* 0x000fc40000ffe4ff */
[----:B------:R-:W-:-:S03]  /*0650*/  @!P0 IADD3.X R15, PT, PT, R0, R5, RZ, P2, !PT ;  /* 0x00000005000f8210 */ /* 0x000fc600017fe4ff */
[----:B------:R-:W3:Y:S01]  /*0660*/  @!P0 LDG.E R12, desc[UR16][R12.64] ;  /* 0x000000100c0c8981 */ /* 0x000ee2000c1e1900 */
[----:B------:R-:W-:-:S03]  /*0670*/  IADD3 R17, PT, PT, R17, R28, RZ ;  /* 0x0000001c11117210 */ /* 0x000fc60007ffe0ff */
[----:B------:R-:W4:Y:S02]  /*0680*/  @!P0 LDG.E R14, desc[UR16][R14.64] ;  /* 0x000000100e0e8981 */ /* 0x000f24000c1e1900 */
[----:B-1----:R-:W-:-:S06]  /*0690*/  IMAD.WIDE R4, R17, 0x4, R10 ;  /* 0x0000000411047825 */ /* 0x002fcc00078e020a */
[----:B------:R-:W5:Y:S01]  /*06a0*/  LDG.E.64 R4, desc[UR16][R4.64] ;  /* 0x0000001004047981 */ /* 0x000f62000c1e1b00 */
[----:B------:R-:W-:-:S13]  /*06b0*/  ISETP.NE.AND P2, PT, RZ, UR25, PT ;  /* 0x00000019ff007c0c */ /* 0x000fda000bf45270 */
[----:B------:R-:W0:Y:S01]  /*06c0*/  @P2 LDC.64 R10, c[0x0][0x3b0] ;  /* 0x0000ec00ff0a2b82 */ /* 0x000e220000000a00 */
[----:B------:R-:W-:Y:S02]  /*06d0*/  PRMT R3, RZ, 0x7610, R3 ;  /* 0x00007610ff037816 */ /* 0x000fe40000000003 */
[----:B------:R-:W-:Y:S02]  /*06e0*/  PRMT R33, RZ, 0x7610, R33 ;  /* 0x00007610ff217816 */ /* 0x000fe40000000021 */
[----:B------:R-:W-:Y:S02]  /*06f0*/  PRMT R32, RZ, 0x7610, R32 ;  /* 0x00007610ff207816 */ /* 0x000fe40000000020 */
[----:B------:R-:W-:Y:S01]  /*0700*/  CS2R R6, SRZ ;  /* 0x0000000000067805 */ /* 0x000fe2000001ff00 */
[----:B------:R-:W-:Y:S01]  /*0710*/  UMOV UR20, 0x3f800000 ;  /* 0x3f80000000147882 */ /* 0x000fe20000000000 */
[----:B0-----:R-:W-:-:S05]  /*0720*/  @P2 IMAD.WIDE R10, R17, 0x4, R10 ;  /* 0x00000004110a2825 */ /* 0x001fca00078e020a */
[----:B------:R0:W5:Y:S01]  /*0730*/  @P2 LDG.E.64 R6, desc[UR16][R10.64] ;  /* 0x000000100a062981 */ /* 0x000162000c1e1b00 */
[----:B--2---:R-:W-:-:S05]  /*0740*/  FFMA.FTZ R9, -R8, R8, R9 ;  /* 0x0000000808097223 */ /* 0x004fca0000010109 */
[----:B------:R-:W-:-:S13]  /*0750*/  FSETP.GTU.FTZ.AND P1, PT, R9, RZ, PT ;  /* 0x000000ff0900720b */ /* 0x000fda0003f3c000 */
[----:B------:R-:W-:-:S05]  /*0760*/  VOTEU.ANY UP0, P1 ;  /* 0x0000000000ff7886 */ /* 0x000fca0000800100 */
[----:B------:R-:W1:Y:S01]  /*0770*/  @UP0 LDCU UR4, c[0x0][0x3c0] ;  /* 0x00007800ff0407ac */ /* 0x000e620008000800 */
[----:B------:R-:W-:-:S13]  /*0780*/  PLOP3.LUT P1, PT, PT, PT, UP0, 0x80, 0x8 ;  /* 0x000000000008781c */ /* 0x000fda0003f2f008 */
[----:B-1----:R-:W-:-:S06]  /*0790*/  @P1 FADD.FTZ R0, R9, UR4 ;  /* 0x0000000409001e21 */ /* 0x002fcc0008010000 */
[----:B------:R-:W1:Y:S01]  /*07a0*/  @P1 MUFU.RSQ R0, R0 ;  /* 0x0000000000001308 */ /* 0x000e620000001400 */
[----:B------:R-:W-:Y:S02]  /*07b0*/  PRMT R9, RZ, 0x7610, R9 ;  /* 0x00007610ff097816 */ /* 0x000fe40000000009 */
[----:B-1----:R-:W-:-:S13]  /*07c0*/  @P1 R2UR UR4, R0 ;  /* 0x00000000000412ca */ /* 0x002fda00000e0000 */
[----:B------:R-:W-:Y:S01]  /*07d0*/  @UP0 UMOV UR20, UR4 ;  /* 0x0000000400140c82 */ /* 0x000fe20008000000 */
[C---:B---3--:R-:W-:Y:S02]  /*07e0*/  @!P0 PRMT R9, R12.reuse, 0x7610, R9 ;  /* 0x000076100c098816 */ /* 0x048fe40000000009 */
[----:B------:R-:W-:Y:S02]  /*07f0*/  @!P0 PRMT R3, R12, 0x7632, R3 ;  /* 0x000076320c038816 */ /* 0x000fe40000000003 */
[----:B------:R-:W-:Y:S02]  /*0800*/  SHF.L.U32 R9, R9, 0x10, RZ ;  /* 0x0000001009097819 */ /* 0x000fe400000006ff */
[----:B------:R-:W-:Y:S02]  /*0810*/  SHF.L.U32 R3, R3, 0x10, RZ ;  /* 0x0000001003037819 */ /* 0x000fe400000006ff */
[C---:B----4-:R-:W-:Y:S02]  /*0820*/  @!P0 PRMT R33, R14.reuse, 0x7610, R33 ;  /* 0x000076100e218816 */ /* 0x050fe40000000021 */
[----:B------:R-:W-:Y:S01]  /*0830*/  @!P0 PRMT R32, R14, 0x7632, R32 ;  /* 0x000076320e208816 */ /* 0x000fe20000000020 */
[C---:B------:R-:W-:Y:S01]  /*0840*/  FADD.FTZ R9, -R8.reuse, R9 ;  /* 0x0000000908097221 */ /* 0x040fe20000010100 */
[----:B------:R-:W-:Y:S01]  /*0850*/  SHF.L.U32 R33, R33, 0x10, RZ ;  /* 0x0000001021217819 */ /* 0x000fe200000006ff */
[----:B------:R-:W-:Y:S01]  /*0860*/  FADD.FTZ R0, -R8, R3 ;  /* 0x0000000308007221 */ /* 0x000fe20000010100 */
[----:B------:R-:W-:Y:S01]  /*0870*/  SHF.L.U32 R32, R32, 0x10, RZ ;  /* 0x0000001020207819 */ /* 0x000fe200000006ff */
[----:B------:R-:W-:Y:S01]  /*0880*/  FMUL.FTZ R3, R9, UR20 ;  /* 0x0000001409037c20 */ /* 0x000fe20008410000 */
[----:B0-----:R-:W-:Y:S01]  /*0890*/  MOV R10, R33 ;  /* 0x00000021000a7202 */ /* 0x001fe20000000f00 */
[----:B------:R-:W-:Y:S01]  /*08a0*/  FMUL.FTZ R0, R0, UR20 ;  /* 0x0000001400007c20 */ /* 0x000fe20008410000 */
[----:B------:R-:W-:Y:S01]  /*08b0*/  MOV R8, R32 ;  /* 0x0000002000087202 */ /* 0x000fe20000000f00 */
[----:B------:R-:W-:Y:S06]  /*08c0*/  @!P2 BRA `(.L_x_2) ;  /* 0x000000000048a947 */ /* 0x000fec0003800000 */
[----:B-----5:R-:W-:Y:S01]  /*08d0*/  FFMA.FTZ R8, R4, R3, R6 ;  /* 0x0000000304087223 */ /* 0x020fe20000010006 */
[----:B------:R-:W-:-:S03]  /*08e0*/  FFMA.FTZ R9, R5, R0, R7 ;  /* 0x0000000005097223 */ /* 0x000fc60000010007 */
[----:B------:R-:W-:Y:S01]  /*08f0*/  FMUL.FTZ R10, R8, -1.4426950216293334961 ;  /* 0xbfb8aa3b080a7820 */ /* 0x000fe20000410000 */
[----:B------:R-:W-:-:S05]  /*0900*/  FMUL.FTZ R13, R9, -1.4426950216293334961 ;  /* 0xbfb8aa3b090d7820 */ /* 0x000fca0000410000 */
[----:B------:R-:W0:Y:S08]  /*0910*/  MUFU.EX2 R10, R10 ;  /* 0x0000000a000a7308 */ /* 0x000e300000000800 */
[----:B------:R-:W1:Y:S01]  /*0920*/  MUFU.EX2 R13, R13 ;  /* 0x0000000d000d7308 */ /* 0x000e620000000800 */
[----:B0-----:R-:W-:-:S07]  /*0930*/  FADD.FTZ R11, R10, 1 ;  /* 0x3f8000000a0b7421 */ /* 0x001fce0000010000 */
[----:B------:R-:W0:Y:S01]  /*0940*/  MUFU.RCP R12, R11 ;  /* 0x0000000b000c7308 */ /* 0x000e220000001000 */
[----:B-1----:R-:W-:-:S07]  /*0950*/  FADD.FTZ R14, R13, 1 ;  /* 0x3f8000000d0e7421 */ /* 0x002fce0000010000 */
[----:B------:R-:W1:Y:S01]  /*0960*/  MUFU.RCP R15, R14 ;  /* 0x0000000e000f7308 */ /* 0x000e620000001000 */
[----:B0-----:R-:W-:Y:S01]  /*0970*/  FADD.FTZ R17, -R12, 1 ;  /* 0x3f8000000c117421 */ /* 0x001fe20000010100 */
[----:B------:R-:W-:-:S03]  /*0980*/  FMUL.FTZ R12, R33, R12 ;  /* 0x0000000c210c7220 */ /* 0x000fc60000410000 */
[----:B------:R-:W-:Y:S01]  /*0990*/  FFMA.FTZ R17, R8, R17, 1 ;  /* 0x3f80000008117423 */ /* 0x000fe20000010011 */
[----:B-1----:R-:W-:Y:S01]  /*09a0*/  FADD.FTZ R16, -R15, 1 ;  /* 0x3f8000000f107421 */ /* 0x002fe20000010100 */
[----:B------:R-:W-:Y:S02]  /*09b0*/  FMUL.FTZ R8, R32, R15 ;  /* 0x0000000f20087220 */ /* 0x000fe40000410000 */
[----:B------:R-:W-:Y:S01]  /*09c0*/  FMUL.FTZ R10, R12, R17 ;  /* 0x000000110c0a7220 */ /* 0x000fe20000410000 */
[----:B------:R-:W-:-:S04]  /*09d0*/  FFMA.FTZ R9, R9, R16, 1 ;  /* 0x3f80000009097423 */ /* 0x000fc80000010010 */
[----:B------:R-:W-:-:S07]  /*09e0*/  FMUL.FTZ R8, R8, R9 ;  /* 0x0000000908087220 */ /* 0x000fce0000410000 */
.L_x_2:
[----:B-----5:R-:W-:Y:S01]  /*09f0*/  FMUL.FTZ R12, R4, R10 ;  /* 0x0000000a040c7220 */ /* 0x020fe20000410000 */
[----:B------:R-:W-:Y:S01]  /*0a00*/  FMUL.FTZ R9, R5, R8 ;  /* 0x0000000805097220 */ /* 0x000fe20000410000 */
[----:B------:R-:W-:Y:S01]  /*0a10*/  ISETP.GT.AND P1, PT, R30, 0x1e, PT ;  /* 0x0000001e1e00780c */ /* 0x000fe20003f24270 */
[----:B------:R-:W-:Y:S01]  /*0a20*/  FADD.FTZ R18, RZ, R10 ;  /* 0x0000000aff127221 */ /* 0x000fe20000010000 */
[C---:B------:R-:W-:Y:S01]  /*0a30*/  FFMA.FTZ R11, R3.reuse, R12, RZ ;  /* 0x0000000c030b7223 */ /* 0x040fe200000100ff */
[----:B------:R-:W-:Y:S01]  /*0a40*/  FADD.FTZ R12, RZ, R12 ;  /* 0x0000000cff0c7221 */ /* 0x000fe20000010000 */
[----:B------:R-:W-:Y:S01]  /*0a50*/  FFMA.FTZ R16, R3, R10, RZ ;  /* 0x0000000a03107223 */ /* 0x000fe200000100ff */
[----:B------:R-:W-:Y:S01]  /*0a60*/  FADD.FTZ R19, RZ, R8 ;  /* 0x00000008ff137221 */ /* 0x000fe20000010000 */
[C---:B------:R-:W-:Y:S01]  /*0a70*/  FFMA.FTZ R11, R0.reuse, R9, R11 ;  /* 0x00000009000b7223 */ /* 0x040fe2000001000b */
[----:B------:R-:W-:Y:S01]  /*0a80*/  FADD.FTZ R9, R9, R12 ;  /* 0x0000000c09097221 */ /* 0x000fe20000010000 */
[----:B------:R-:W-:Y:S01]  /*0a90*/  FFMA.FTZ R17, R0, R8, RZ ;  /* 0x0000000800117223 */ /* 0x000fe200000100ff */
[----:B------:R-:W-:Y:S01]  /*0aa0*/  ISETP.GT.AND P4, PT, R30, 0xf, PT ;  /* 0x0000000f1e00780c */ /* 0x000fe20003f84270 */
[----:B------:R-:W-:Y:S01]  /*0ab0*/  BSSY.RECONVERGENT B0, `(.L_x_3) ;  /* 0x0000020000007945 */ /* 0x000fe20003800200 */
[----:B------:R-:W0:Y:S01]  /*0ac0*/  SHFL.DOWN PT, R12, R11, 0x1, 0x1f ;  /* 0x08201f000b0c7f89 */ /* 0x000e2200000e0000 */
[----:B------:R-:W-:-:S02]  /*0ad0*/  ISETP.NE.AND P3, PT, R31, RZ, PT ;  /* 0x000000ff1f00720c */ /* 0x000fc40003f65270 */
[----:B------:R-:W-:Y:S01]  /*0ae0*/  ISETP.GT.U32.AND P5, PT, R31, 0x9, PT ;  /* 0x000000091f00780c */ /* 0x000fe20003fa4070 */
[----:B------:R-:W1:Y:S04]  /*0af0*/  SHFL.DOWN PT, R14, R9, 0x1, 0x1f ;  /* 0x08201f00090e7f89 */ /* 0x000e6800000e0000 */
[----:B------:R-:W-:Y:S01]  /*0b00*/  STS.128 [R36], R16 ;  /* 0x0000001024007388 */ /* 0x000fe20000000c00 */
[----:B0-----:R-:W-:Y:S01]  /*0b10*/  @!P1 FADD.FTZ R11, R11, R12 ;  /* 0x0000000c0b0b9221 */ /* 0x001fe20000010000 */
[----:B-1----:R-:W-:-:S04]  /*0b20*/  @!P1 FADD.FTZ R9, R9, R14 ;  /* 0x0000000e09099221 */ /* 0x002fc80000010000 */
[----:B------:R-:W0:Y:S01]  /*0b30*/  SHFL.DOWN PT, R12, R11, 0x2, 0x1f ;  /* 0x08401f000b0c7f89 */ /* 0x000e2200000e0000 */
[----:B------:R-:W-:-:S03]  /*0b40*/  ISETP.GT.AND P1, PT, R30, 0x1d, PT ;  /* 0x0000001d1e00780c */ /* 0x000fc60003f24270 */
[----:B------:R-:W1:Y:S10]  /*0b50*/  SHFL.DOWN PT, R14, R9, 0x2, 0x1f ;  /* 0x08401f00090e7f89 */ /* 0x000e7400000e0000 */
        /* <DEDUP_REMOVED lines=9> */
[----:B------:R-:W1:Y:S01]  /*0bf0*/  SHFL.DOWN PT, R14, R9, 0x8, 0x1f ;  /* 0x09001f00090e7f89 */ /* 0x000e6200000e0000 */
[----:B0-----:R-:W-:Y:S01]  /*0c00*/  FADD.FTZ R12, R11, R12 ;  /* 0x0000000c0b0c7221 */ /* 0x001fe20000010000 */
[----:B-1----:R-:W-:-:S04]  /*0c10*/  FADD.FTZ R14, R9, R14 ;  /* 0x0000000e090e7221 */ /* 0x002fc80000010000 */
[----:B------:R-:W-:Y:S02]  /*0c20*/  FSEL R8, R11, R12, P1 ;  /* 0x0000000c0b087208 */ /* 0x000fe40000800000 */
[----:B------:R-:W-:-:S03]  /*0c30*/  FSEL R9, R9, R14, P1 ;  /* 0x0000000e09097208 */ /* 0x000fc60000800000 */
[----:B------:R0:W1:Y:S04]  /*0c40*/  SHFL.DOWN PT, R11, R8, 0x10, 0x1f ;  /* 0x0a001f00080b7f89 */ /* 0x00006800000e0000 */
[----:B------:R0:W2:Y:S01]  /*0c50*/  SHFL.DOWN PT, R13, R9, 0x10, 0x1f ;  /* 0x0a001f00090d7f89 */ /* 0x0000a200000e0000 */
[----:B------:R-:W-:Y:S05]  /*0c60*/  @P4 BRA `(.L_x_4) ;  /* 0x0000000000104947 */ /* 0x000fea0003800000 */
[----:B------:R-:W-:Y:S01]  /*0c70*/  ISETP.NE.AND P1, PT, R30, RZ, PT ;  /* 0x000000ff1e00720c */ /* 0x000fe20003f25270 */
[----:B01----:R-:W-:Y:S01]  /*0c80*/  FADD.FTZ R8, R12, R11 ;  /* 0x0000000b0c087221 */ /* 0x003fe20000010000 */
[----:B--2---:R-:W-:-:S11]  /*0c90*/  FADD.FTZ R9, R14, R13 ;  /* 0x0000000d0e097221 */ /* 0x004fd60000010000 */
[----:B------:R3:W-:Y:S02]  /*0ca0*/  @!P1 STS.64 [R35+UR11+0x18], R8 ;  /* 0x0000180823009988 */ /* 0x0007e40008000a0b */
.L_x_4:
[----:B------:R-:W-:Y:S05]  /*0cb0*/  BSYNC.RECONVERGENT B0 ;  /* 0x0000000000007941 */ /* 0x000fea0003800200 */
.L_x_3:
[----:B------:R-:W-:Y:S06]  /*0cc0*/  BAR.SYNC.DEFER_BLOCKING 0x0 ;  /* 0x0000000000007b1d */ /* 0x000fec0000010000 */
[----:B------:R-:W-:Y:S04]  /*0cd0*/  BSSY.RECONVERGENT B0, `(.L_x_5) ;  /* 0x0000035000007945 */ /* 0x000fe80003800200 */
[----:B------:R-:W-:Y:S05]  /*0ce0*/  @P3 BRA `(.L_x_6) ;  /* 0x0000000000cc3947 */ /* 0x000fea0003800000 */
[----:B------:R-:W4:Y:S01]  /*0cf0*/  S2UR UR5, SR_CgaCtaId ;  /* 0x00000000000579c3 */ /* 0x000f220000008800 */
[----:B------:R-:W-:Y:S02]  /*0d00*/  UMOV UR4, 0x400 ;  /* 0x0000040000047882 */ /* 0x000fe40000000000 */
[----:B----4-:R-:W-:-:S09]  /*0d10*/  ULEA UR4, UR5, UR4, 0x18 ;  /* 0x0000000405047291 */ /* 0x010fd2000f8ec0ff */
[----:B--2---:R-:W2:Y:S04]  /*0d20*/  LDS.128 R12, [UR4+0x20] ;  /* 0x00002004ff0c7984 */ /* 0x004ea80008000c00 */
[----:B------:R-:W4:Y:S04]  /*0d30*/  LDS.128 R24, [UR4+0x30] ;  /* 0x00003004ff187984 */ /* 0x000f280008000c00 */
[----:B------:R-:W5:Y:S01]  /*0d40*/  LDS.128 R20, [UR4+0x40] ;  /* 0x00004004ff147984 */ /* 0x000f620008000c00 */
[----:B--2---:R-:W-:Y:S01]  /*0d50*/  FADD.FTZ R43, R8, R12 ;  /* 0x0000000c082b7221 */ /* 0x004fe20000010000 */
[----:B------:R-:W-:-:S02]  /*0d60*/  FADD.FTZ R12, R9, R13 ;  /* 0x0000000d090c7221 */ /* 0x000fc40000010000 */
[----:B01-3--:R-:W0:Y:S01]  /*0d70*/  LDS.128 R8, [UR4+0x50] ;  /* 0x00005004ff087984 */ /* 0x00be220008000c00 */
[----:B------:R-:W-:Y:S01]  /*0d80*/  FADD.FTZ R43, R43, R14 ;  /* 0x0000000e2b2b7221 */ /* 0x000fe20000010000 */
[----:B------:R-:W-:Y:S02]  /*0d90*/  FADD.FTZ R42, R12, R15 ;  /* 0x0000000f0c2a7221 */ /* 0x000fe40000010000 */
[----:B------:R-:W1:Y:S01]  /*0da0*/  LDS.128 R12, [UR4+0x60] ;  /* 0x00006004ff0c7984 */ /* 0x000e620008000c00 */
[----:B----4-:R-:W-:Y:S01]  /*0db0*/  FADD.FTZ R43, R43, R24 ;  /* 0x000000182b2b7221 */ /* 0x010fe20000010000 */
[----:B------:R-:W-:-:S03]  /*0dc0*/  FADD.FTZ R42, R42, R25 ;  /* 0x000000192a2a7221 */ /* 0x000fc60000010000 */
[----:B------:R-:W-:Y:S01]  /*0dd0*/  FADD.FTZ R43, R43, R26 ;  /* 0x0000001a2b2b7221 */ /* 0x000fe20000010000 */
[----:B------:R-:W-:Y:S02]  /*0de0*/  FADD.FTZ R42, R42, R27 ;  /* 0x0000001b2a2a7221 */ /* 0x000fe40000010000 */
[----:B------:R-:W2:Y:S01]  /*0df0*/  LDS.128 R24, [UR4+0x70] ;  /* 0x00007004ff187984 */ /* 0x000ea20008000c00 */
[----:B-----5:R-:W-:Y:S01]  /*0e00*/  FADD.FTZ R43, R43, R20 ;  /* 0x000000142b2b7221 */ /* 0x020fe20000010000 */
[----:B------:R-:W-:-:S03]  /*0e10*/  FADD.FTZ R42, R42, R21 ;  /* 0x000000152a2a7221 */ /* 0x000fc60000010000 */
[----:B------:R-:W-:Y:S01]  /*0e20*/  FADD.FTZ R43, R43, R22 ;  /* 0x000000162b2b7221 */ /* 0x000fe20000010000 */
[----:B------:R-:W-:Y:S02]  /*0e30*/  FADD.FTZ R42, R42, R23 ;  /* 0x000000172a2a7221 */ /* 0x000fe40000010000 */
[----:B------:R-:W3:Y:S01]  /*0e40*/  LDS.128 R20, [UR4+0x80] ;  /* 0x00008004ff147984 */ /* 0x000ee20008000c00 */
[----:B0-----:R-:W-:Y:S01]  /*0e50*/  FADD.FTZ R43, R43, R8 ;  /* 0x000000082b2b7221 */ /* 0x001fe20000010000 */
[----:B------:R-:W-:-:S03]  /*0e60*/  FADD.FTZ R42, R42, R9 ;  /* 0x000000092a2a7221 */ /* 0x000fc60000010000 */
[----:B------:R-:W-:Y:S01]  /*0e70*/  FADD.FTZ R43, R43, R10 ;  /* 0x0000000a2b2b7221 */ /* 0x000fe20000010000 */
[----:B------:R-:W-:Y:S02]  /*0e80*/  FADD.FTZ R42, R42, R11 ;  /* 0x0000000b2a2a7221 */ /* 0x000fe40000010000 */
[----:B------:R-:W0:Y:S01]  /*0e90*/  LDS.128 R8, [UR4+0x90] ;  /* 0x00009004ff087984 */ /* 0x000e220008000c00 */
[----:B-1----:R-:W-:Y:S01]  /*0ea0*/  FADD.FTZ R43, R43, R12 ;  /* 0x0000000c2b2b7221 */ /* 0x002fe20000010000 */
[----:B------:R-:W-:-:S03]  /*0eb0*/  FADD.FTZ R42, R42, R13 ;  /* 0x0000000d2a2a7221 */ /* 0x000fc60000010000 */
[----:B------:R-:W-:Y:S01]  /*0ec0*/  FADD.FTZ R43, R43, R14 ;  /* 0x0000000e2b2b7221 */ /* 0x000fe20000010000 */
[----:B------:R-:W-:Y:S02]  /*0ed0*/  FADD.FTZ R42, R42, R15 ;  /* 0x0000000f2a2a7221 */ /* 0x000fe40000010000 */
[----:B------:R-:W1:Y:S01]  /*0ee0*/  LDS.128 R12, [UR4+0xa0] ;  /* 0x0000a004ff0c7984 */ /* 0x000e620008000c00 */
[----:B--2---:R-:W-:Y:S01]  /*0ef0*/  FADD.FTZ R43, R43, R24 ;  /* 0x000000182b2b7221 */ /* 0x004fe20000010000 */
[----:B------:R-:W-:Y:S02]  /*0f00*/  FADD.FTZ R42, R42, R25 ;  /* 0x000000192a2a7221 */ /* 0x000fe40000010000 */
[----:B------:R-:W2:Y:S01]  /*0f10*/  LDS.64 R24, [UR4+0xb0] ;  /* 0x0000b004ff187984 */ /* 0x000ea20008000a00 */
[----:B------:R-:W-:Y:S01]  /*0f20*/  FADD.FTZ R43, R43, R26 ;  /* 0x0000001a2b2b7221 */ /* 0x000fe20000010000 */
[----:B------:R-:W-:-:S03]  /*0f30*/  FADD.FTZ R42, R42, R27 ;  /* 0x0000001b2a2a7221 */ /* 0x000fc60000010000 */
[----:B---3--:R-:W-:Y:S01]  /*0f40*/  FADD.FTZ R43, R43, R20 ;  /* 0x000000142b2b7221 */ /* 0x008fe20000010000 */
[----:B------:R-:W-:-:S03]  /*0f50*/  FADD.FTZ R42, R42, R21 ;  /* 0x000000152a2a7221 */ /* 0x000fc60000010000 */
[----:B------:R-:W-:Y:S01]  /*0f60*/  FADD.FTZ R43, R43, R22 ;  /* 0x000000162b2b7221 */ /* 0x000fe20000010000 */
[----:B------:R-:W-:-:S03]  /*0f70*/  FADD.FTZ R42, R42, R23 ;  /* 0x000000172a2a7221 */ /* 0x000fc60000010000 */
[----:B0-----:R-:W-:Y:S01]  /*0f80*/  FADD.FTZ R43, R43, R8 ;  /* 0x000000082b2b7221 */ /* 0x001fe20000010000 */
[----:B------:R-:W-:-:S03]  /*0f90*/  FADD.FTZ R42, R42, R9 ;  /* 0x000000092a2a7221 */ /* 0x000fc60000010000 */
[----:B------:R-:W-:Y:S01]  /*0fa0*/  FADD.FTZ R43, R43, R10 ;  /* 0x0000000a2b2b7221 */ /* 0x000fe20000010000 */
[----:B------:R-:W-:-:S03]  /*0fb0*/  FADD.FTZ R42, R42, R11 ;  /* 0x0000000b2a2a7221 */ /* 0x000fc60000010000 */
[----:B-1----:R-:W-:Y:S01]  /*0fc0*/  FADD.FTZ R43, R43, R12 ;  /* 0x0000000c2b2b7221 */ /* 0x002fe20000010000 */
[----:B------:R-:W-:-:S03]  /*0fd0*/  FADD.FTZ R42, R42, R13 ;  /* 0x0000000d2a2a7221 */ /* 0x000fc60000010000 */
[----:B------:R-:W-:Y:S01]  /*0fe0*/  FADD.FTZ R43, R43, R14 ;  /* 0x0000000e2b2b7221 */ /* 0x000fe20000010000 */
[----:B------:R-:W-:-:S03]  /*0ff0*/  FADD.FTZ R42, R42, R15 ;  /* 0x0000000f2a2a7221 */ /* 0x000fc60000010000 */
[----:B--2---:R-:W-:Y:S01]  /*1000*/  FADD.FTZ R8, R43, R24 ;  /* 0x000000182b087221 */ /* 0x004fe20000010000 */
[----:B------:R-:W-:-:S07]  /*1010*/  FADD.FTZ R9, R42, R25 ;  /* 0x000000192a097221 */ /* 0x000fce0000010000 */
.L_x_6:
[----:B------:R-:W-:Y:S05]  /*1020*/  BSYNC.RECONVERGENT B0 ;  /* 0x0000000000007941 */ /* 0x000fea0003800200 */
.L_x_5:
[----:B------:R-:W-:Y:S06]  /*1030*/  BAR.SYNC.DEFER_BLOCKING 0x0 ;  /* 0x0000000000007b1d */ /* 0x000fec0000010000 */
[----:B------:R-:W-:Y:S04]  /*1040*/  BSSY.RECONVERGENT B0, `(.L_x_7) ;  /* 0x000013d000007945 */ /* 0x000fe80003800200 */
[----:B------:R-:W-:Y:S05]  /*1050*/  @P5 BRA `(.L_x_8) ;  /* 0x0000001000ec5947 */ /* 0x000fea0003800000 */
[----:B------:R-:W1:Y:S04]  /*1060*/  LDS.128 R20, [R36+0xa0] ;  /* 0x0000a00024147984 */ /* 0x000e680000000c00 */
[----:B------:R-:W4:Y:S04]  /*1070*/  LDS.128 R24, [R36+0x140] ;  /* 0x0001400024187984 */ /* 0x000f280000000c00 */
[----:B--2---:R-:W2:Y:S01]  /*1080*/  LDS.128 R12, [R36+0x1e0] ;  /* 0x0001e000240c7984 */ /* 0x004ea20000000c00 */
[----:B-1----:R-:W-:Y:S01]  /*1090*/  FADD.FTZ R11, R16, R20 ;  /* 0x00000014100b7221 */ /* 0x002fe20000010000 */
[----:B------:R-:W-:Y:S01]  /*10a0*/  FADD.FTZ R20, R17, R21 ;  /* 0x0000001511147221 */ /* 0x000fe20000010000 */
[----:B------:R-:W-:Y:S01]  /*10b0*/  FADD.FTZ R43, R18, R22 ;  /* 0x00000016122b7221 */ /* 0x000fe20000010000 */
[----:B------:R-:W-:Y:S01]  /*10c0*/  FADD.FTZ R10, R19, R23 ;  /* 0x00000017130a7221 */ /* 0x000fe20000010000 */
[----:B----4-:R-:W-:Y:S01]  /*10d0*/  FADD.FTZ R11, R11, R24 ;  /* 0x000000180b0b7221 */ /* 0x010fe20000010000 */
[----:B------:R-:W1:Y:S01]  /*10e0*/  LDS.128 R16, [R36+0x280] ;  /* 0x0002800024107984 */ /* 0x000e620000000c00 */
[----:B------:R-:W-:Y:S01]  /*10f0*/  FADD.FTZ R24, R20, R25 ;  /* 0x0000001914187221 */ /* 0x000fe20000010000 */
[----:B------:R-:W-:Y:S01]  /*1100*/  FADD.FTZ R42, R10, R27 ;  /* 0x0000001b0a2a7221 */ /* 0x000fe20000010000 */
[----:B------:R-:W-:Y:S01]  /*1110*/  FADD.FTZ R43, R43, R26 ;  /* 0x0000001a2b2b7221 */ /* 0x000fe20000010000 */
[----:B------:R-:W4:Y:S01]  /*1120*/  LDS.128 R20, [R36+0x320] ;  /* 0x0003200024147984 */ /* 0x000f220000000c00 */
[----:B--2---:R-:W-:Y:S01]  /*1130*/  FADD.FTZ R10, R24, R13 ;  /* 0x0000000d180a7221 */ /* 0x004fe20000010000 */
[----:B------:R-:W-:Y:S01]  /*1140*/  FADD.FTZ R11, R11, R12 ;  /* 0x0000000c0b0b7221 */ /* 0x000fe20000010000 */
[----:B------:R-:W-:Y:S01]  /*1150*/  FADD.FTZ R43, R43, R14 ;  /* 0x0000000e2b2b7221 */ /* 0x000fe20000010000 */
[----:B------:R-:W2:Y:S01]  /*1160*/  LDS.128 R24, [R36+0x3c0] ;  /* 0x0003c00024187984 */ /* 0x000ea20000000c00 */
[----:B------:R-:W-:-:S03]  /*1170*/  FADD.FTZ R42, R42, R15 ;  /* 0x0000000f2a2a7221 */ /* 0x000fc60000010000 */
[----:B------:R-:W5:Y:S01]  /*1180*/  LDS.128 R12, [R36+0x460] ;  /* 0x00046000240c7984 */ /* 0x000f620000000c00 */
[----:B-1----:R-:W-:Y:S01]  /*1190*/  FADD.FTZ R11, R11, R16 ;  /* 0x000000100b0b7221 */ /* 0x002fe20000010000 */
[----:B------:R-:W-:Y:S01]  /*11a0*/  FADD.FTZ R10, R10, R17 ;  /* 0x000000110a0a7221 */ /* 0x000fe20000010000 */
[----:B------:R-:W-:Y:S01]  /*11b0*/  FADD.FTZ R42, R42, R19 ;  /* 0x000000132a2a7221 */ /* 0x000fe20000010000 */
[----:B------:R-:W-:Y:S01]  /*11c0*/  FADD.FTZ R43, R43, R18 ;  /* 0x000000122b2b7221 */ /* 0x000fe20000010000 */
[----:B----4-:R-:W-:Y:S01]  /*11d0*/  FADD.FTZ R11, R11, R20 ;  /* 0x000000140b0b7221 */ /* 0x010fe20000010000 */
[----:B------:R-:W-:Y:S01]  /*11e0*/  FADD.FTZ R20, R10, R21 ;  /* 0x000000150a147221 */ /* 0x000fe20000010000 */
[----:B------:R-:W1:Y:S01]  /*11f0*/  LDS.128 R16, [R36+0x500] ;  /* 0x0005000024107984 */ /* 0x000e620000000c00 */
[----:B------:R-:W-:Y:S01]  /*1200*/  FADD.FTZ R10, R42, R23 ;  /* 0x000000172a0a7221 */ /* 0x000fe20000010000 */
[----:B--2---:R-:W-:Y:S01]  /*1210*/  FADD.FTZ R11, R11, R24 ;  /* 0x000000180b0b7221 */ /* 0x004fe20000010000 */
[----:B------:R-:W-:Y:S01]  /*1220*/  FADD.FTZ R24, R20, R25 ;  /* 0x0000001914187221 */ /* 0x000fe20000010000 */
[----:B------:R-:W-:Y:S01]  /*1230*/  FADD.FTZ R43, R43, R22 ;  /* 0x000000162b2b7221 */ /* 0x000fe20000010000 */
[----:B------:R-:W-:Y:S01]  /*1240*/  FADD.FTZ R42, R10, R27 ;  /* 0x0000001b0a2a7221 */ /* 0x000fe20000010000 */
[----:B------:R-:W2:Y:S01]  /*1250*/  LDS.128 R20, [R36+0x5a0] ;  /* 0x0005a00024147984 */ /* 0x000ea20000000c00 */
[----:B-----5:R-:W-:Y:S01]  /*1260*/  FADD.FTZ R10, R24, R13 ;  /* 0x0000000d180a7221 */ /* 0x020fe20000010000 */
[----:B------:R-:W-:Y:S01]  /*1270*/  FADD.FTZ R43, R43, R26 ;  /* 0x0000001a2b2b7221 */ /* 0x000fe20000010000 */
[----:B------:R-:W-:Y:S01]  /*1280*/  FADD.FTZ R11, R11, R12 ;  /* 0x0000000c0b0b7221 */ /* 0x000fe20000010000 */
[----:B------:R-:W4:Y:S01]  /*1290*/  LDS.128 R24, [R36+0x640] ;  /* 0x0006400024187984 */ /* 0x000f220000000c00 */
[----:B------:R-:W-:Y:S01]  /*12a0*/  FADD.FTZ R42, R42, R15 ;  /* 0x0000000f2a2a7221 */ /* 0x000fe20000010000 */
[----:B------:R-:W-:-:S02]  /*12b0*/  FADD.FTZ R43, R43, R14 ;  /* 0x0000000e2b2b7221 */ /* 0x000fc40000010000 */
[----:B------:R-:W5:Y:S01]  /*12c0*/  LDS.128 R12, [R36+0x6e0] ;  /* 0x0006e000240c7984 */ /* 0x000f620000000c00 */
[----:B-1----:R-:W-:Y:S01]  /*12d0*/  FADD.FTZ R11, R11, R16 ;  /* 0x000000100b0b7221 */ /* 0x002fe20000010000 */
[----:B------:R-:W-:Y:S01]  /*12e0*/  FADD.FTZ R10, R10, R17 ;  /* 0x000000110a0a7221 */ /* 0x000fe20000010000 */
[----:B------:R-:W-:Y:S01]  /*12f0*/  FADD.FTZ R42, R42, R19 ;  /* 0x000000132a2a7221 */ /* 0x000fe20000010000 */
[----:B------:R-:W-:Y:S02]  /*1300*/  FADD.FTZ R43, R43, R18 ;  /* 0x000000122b2b7221 */ /* 0x000fe40000010000 */
[----:B------:R-:W1:Y:S01]  /*1310*/  LDS.128 R16, [R36+0x780] ;  /* 0x0007800024107984 */ /* 0x000e620000000c00 */
[----:B--2---:R-:W-:Y:S01]  /*1320*/  FADD.FTZ R11, R11, R20 ;  /* 0x000000140b0b7221 */ /* 0x004fe20000010000 */
[----:B------:R-:W-:Y:S01]  /*1330*/  FADD.FTZ R20, R10, R21 ;  /* 0x000000150a147221 */ /* 0x000fe20000010000 */
[----:B------:R-:W-:Y:S01]  /*1340*/  FADD.FTZ R10, R42, R23 ;  /* 0x000000172a0a7221 */ /* 0x000fe20000010000 */
[----:B------:R-:W-:Y:S01]  /*1350*/  FADD.FTZ R43, R43, R22 ;  /* 0x000000162b2b7221 */ /* 0x000fe20000010000 */
[----:B----4-:R-:W-:Y:S01]  /*1360*/  FADD.FTZ R11, R11, R24 ;  /* 0x000000180b0b7221 */ /* 0x010fe20000010000 */
[----:B------:R-:W-:Y:S01]  /*1370*/  FADD.FTZ R24, R20, R25 ;  /* 0x0000001914187221 */ /* 0x000fe20000010000 */
[----:B------:R-:W-:Y:S01]  /*1380*/  FADD.FTZ R42, R10, R27 ;  /* 0x0000001b0a2a7221 */ /* 0x000fe20000010000 */
[----:B------:R-:W2:Y:S01]  /*1390*/  LDS.128 R20, [R36+0x820] ;  /* 0x0008200024147984 */ /* 0x000ea20000000c00 */
[----:B------:R-:W-:Y:S01]  /*13a0*/  FADD.FTZ R43, R43, R26 ;  /* 0x0000001a2b2b7221 */ /* 0x000fe20000010000 */
[----:B-----5:R-:W-:Y:S01]  /*13b0*/  FADD.FTZ R10, R24, R13 ;  /* 0x0000000d180a7221 */ /* 0x020fe20000010000 */
        /* <DEDUP_REMOVED lines=248> */
[----:B------:R-:W-:Y:S01]  /*2340*/  FADD.FTZ R42, R19, R42 ;  /* 0x0000002a132a7221 */ /* 0x000fe20000010000 */
[----:B--2---:R-:W-:Y:S01]  /*2350*/  FADD.FTZ R11, R11, R20 ;  /* 0x000000140b0b7221 */ /* 0x004fe20000010000 */
[----:B------:R-:W-:Y:S01]  /*2360*/  FADD.FTZ R10, R10, R21 ;  /* 0x000000150a0a7221 */ /* 0x000fe20000010000 */
[----:B------:R-:W-:Y:S01]  /*2370*/  FADD.FTZ R43, R43, R22 ;  /* 0x000000162b2b7221 */ /* 0x000fe20000010000 */
[----:B------:R-:W-:Y:S01]  /*2380*/  FADD.FTZ R42, R42, R23 ;  /* 0x000000172a2a7221 */ /* 0x000fe20000010000 */
[----:B----4-:R-:W-:Y:S01]  /*2390*/  FADD.FTZ R11, R11, R24 ;  /* 0x000000180b0b7221 */ /* 0x010fe20000010000 */
[----:B------:R-:W-:Y:S01]  /*23a0*/  FADD.FTZ R10, R10, R25 ;  /* 0x000000190a0a7221 */ /* 0x000fe20000010000 */
[----:B------:R-:W-:Y:S01]  /*23b0*/  FADD.FTZ R43, R43, R26 ;  /* 0x0000001a2b2b7221 */ /* 0x000fe20000010000 */
[----:B------:R-:W-:Y:S01]  /*23c0*/  FADD.FTZ R42, R42, R27 ;  /* 0x0000001b2a2a7221 */ /* 0x000fe20000010000 */
[----:B-----5:R-:W-:Y:S01]  /*23d0*/  FADD.FTZ R16, R11, R12 ;  /* 0x0000000c0b107221 */ /* 0x020fe20000010000 */
[----:B------:R-:W-:Y:S01]  /*23e0*/  FADD.FTZ R17, R10, R13 ;  /* 0x0000000d0a117221 */ /* 0x000fe20000010000 */
[----:B------:R-:W-:Y:S01]  /*23f0*/  FADD.FTZ R18, R43, R14 ;  /* 0x0000000e2b127221 */ /* 0x000fe20000010000 */
[----:B------:R-:W-:-:S07]  /*2400*/  FADD.FTZ R19, R42, R15 ;  /* 0x0000000f2a137221 */ /* 0x000fce0000010000 */
.L_x_8:
[----:B------:R-:W-:Y:S05]  /*2410*/  BSYNC.RECONVERGENT B0 ;  /* 0x0000000000007941 */ /* 0x000fea0003800200 */
.L_x_7:
[----:B------:R-:W-:Y:S04]  /*2420*/  BSSY.RECONVERGENT B0, `(.L_x_9) ;  /* 0x000001d000007945 */ /* 0x000fe80003800200 */
[----:B------:R-:W-:Y:S05]  /*2430*/  @P5 BRA `(.L_x_10) ;  /* 0x00000000006c5947 */ /* 0x000fea0003800000 */
[----:B--2---:R-:W2:Y:S01]  /*2440*/  LDC.64 R12, c[0x0][0x3f8] ;  /* 0x0000fe00ff0c7b82 */ /* 0x004ea20000000a00 */
[----:B------:R-:W-:-:S07]  /*2450*/  IMAD R21, R2, 0xa, R31 ;  /* 0x0000000a02157824 */ /* 0x000fce00078e021f */
[----:B-1----:R-:W1:Y:S01]  /*2460*/  LDC.64 R10, c[0x0][0x3d8] ;  /* 0x0000f600ff0a7b82 */ /* 0x002e620000000a00 */
[----:B--2---:R-:W-:Y:S01]  /*2470*/  IMAD.WIDE.U32 R14, R12, 0x3, RZ ;  /* 0x000000030c0e7825 */ /* 0x004fe200078e00ff */
[C---:B------:R-:W-:Y:S02]  /*2480*/  LEA R23, R13.reuse, R13, 0x1 ;  /* 0x0000000d0d177211 */ /* 0x040fe400078e08ff */
[----:B------:R-:W-:Y:S02]  /*2490*/  LEA.HI R25, P1, R13, R12, RZ, 0x1 ;  /* 0x0000000c0d197211 */ /* 0x000fe400078308ff */
[----:B------:R-:W-:Y:S02]  /*24a0*/  IADD3 R23, PT, PT, R15, R23, RZ ;  /* 0x000000170f177210 */ /* 0x000fe40007ffe0ff */
[----:B------:R-:W-:Y:S01]  /*24b0*/  IADD3.X R20, PT, PT, RZ, R13, RZ, P1, !PT ;  /* 0x0000000dff147210 */ /* 0x000fe20000ffe4ff */
[----:B-1----:R-:W-:Y:S01]  /*24c0*/  IMAD.WIDE R10, R21, 0x4, R10 ;  /* 0x00000004150a7825 */ /* 0x002fe200078e020a */
[----:B------:R-:W-:-:S02]  /*24d0*/  LEA.HI R2, P1, R23, R14, RZ, 0x1 ;  /* 0x0000000e17027211 */ /* 0x000fc400078308ff */
[----:B------:R-:W-:Y:S02]  /*24e0*/  SHF.L.U32 R15, R25, 0x1, RZ ;  /* 0x00000001190f7819 */ /* 0x000fe400000006ff */
[----:B------:R-:W-:Y:S01]  /*24f0*/  SHF.L.U32 R21, R2, 0x1, RZ ;  /* 0x0000000102157819 */ /* 0x000fe200000006ff */
[----:B------:R4:W-:Y:S01]  /*2500*/  REDG.E.ADD.F32.FTZ.RN.STRONG.GPU desc[UR16][R10.64], R16 ;  /* 0x000000100a0079a6 */ /* 0x0009e2000c12f310 */
[----:B------:R-:W-:Y:S02]  /*2510*/  LOP3.LUT R15, R15, 0xfffffffc, RZ, 0xc0, !PT ;  /* 0xfffffffc0f0f7812 */ /* 0x000fe400078ec0ff */
[----:B------:R-:W-:Y:S02]  /*2520*/  LEA R14, P4, R12, R10, 0x2 ;  /* 0x0000000a0c0e7211 */ /* 0x000fe400078810ff */
[----:B------:R-:W-:Y:S02]  /*2530*/  IADD3.X R23, PT, PT, RZ, R23, RZ, P1, !PT ;  /* 0x00000017ff177210 */ /* 0x000fe40000ffe4ff */
[----:B------:R-:W-:-:S02]  /*2540*/  LOP3.LUT R21, R21, 0xfffffffc, RZ, 0xc0, !PT ;  /* 0xfffffffc15157812 */ /* 0x000fc400078ec0ff */
[----:B------:R-:W-:Y:S02]  /*2550*/  SHF.L.U64.HI R25, R25, 0x1, R20 ;  /* 0x0000000119197819 */ /* 0x000fe40000010214 */
[----:B------:R-:W-:Y:S02]  /*2560*/  IADD3 R20, P1, PT, R10, R15, RZ ;  /* 0x0000000f0a147210 */ /* 0x000fe40007f3e0ff */
[----:B------:R-:W-:Y:S02]  /*2570*/  LEA.HI.X R15, R12, R11, R13, 0x2, P4 ;  /* 0x0000000b0c0f7211 */ /* 0x000fe400020f140d */
[----:B------:R-:W-:Y:S02]  /*2580*/  SHF.L.U64.HI R13, R2, 0x1, R23 ;  /* 0x00000001020d7819 */ /* 0x000fe40000010217 */
[----:B------:R-:W-:Y:S02]  /*2590*/  IADD3 R12, P4, PT, R10, R21, RZ ;  /* 0x000000150a0c7210 */ /* 0x000fe40007f9e0ff */
[----:B------:R-:W-:-:S02]  /*25a0*/  IADD3.X R21, PT, PT, R11, R25, RZ, P1, !PT ;  /* 0x000000190b157210 */ /* 0x000fc40000ffe4ff */
[----:B------:R-:W-:-:S03]  /*25b0*/  IADD3.X R13, PT, PT, R11, R13, RZ, P4, !PT ;  /* 0x0000000d0b0d7210 */ /* 0x000fc600027fe4ff */
[----:B------:R4:W-:Y:S04]  /*25c0*/  REDG.E.ADD.F32.FTZ.RN.STRONG.GPU desc[UR16][R20.64], R17 ;  /* 0x00000011140079a6 */ /* 0x0009e8000c12f310 */
[----:B------:R4:W-:Y:S04]  /*25d0*/  REDG.E.ADD.F32.FTZ.RN.STRONG.GPU desc[UR16][R14.64], R18 ;  /* 0x000000120e0079a6 */ /* 0x0009e8000c12f310 */
[----:B------:R4:W-:Y:S02]  /*25e0*/  REDG.E.ADD.F32.FTZ.RN.STRONG.GPU desc[UR16][R12.64], R19 ;  /* 0x000000130c0079a6 */ /* 0x0009e4000c12f310 */
.L_x_10:
[----:B------:R-:W-:Y:S05]  /*25f0*/  BSYNC.RECONVERGENT B0 ;  /* 0x0000000000007941 */ /* 0x000fea0003800200 */
.L_x_9:
[----:B------:R-:W-:-:S09]  /*2600*/  UISETP.GE.U32.AND UP0, UPT, UR23, 0x2, UPT ;  /* 0x000000021700788c */ /* 0x000fd2000bf06070 */
[----:B------:R-:W-:Y:S05]  /*2610*/  BRA.U !UP0, `(.L_x_11) ;  /* 0x0000000d08107547 */ /* 0x000fea000b800000 */
[----:B-1--4-:R-:W1:Y:S01]  /*2620*/  LDC.64 R10, c[0x0][0x3d0] ;  /* 0x0000f400ff0a7b82 */ /* 0x012e620000000a00 */
[----:B------:R-:W-:Y:S02]  /*2630*/  LOP3.LUT R2, R34, 0x1, RZ, 0xc0, !PT ;  /* 0x0000000122027812 */ /* 0x000fe400078ec0ff */
[----:B------:R-:W-:-:S03]  /*2640*/  MOV R14, UR23 ;  /* 0x00000017000e7c02 */ /* 0x000fc60008000f00 */
[----:B------:R-:W-:Y:S01]  /*2650*/  IMAD R12, R2, UR24, RZ ;  /* 0x00000018020c7c24 */ /* 0x000fe2000f8e02ff */
[----:B------:R-:W-:-:S03]  /*2660*/  ISETP.GE.U32.AND P4, PT, R14, 0x8, PT ;  /* 0x000000080e00780c */ /* 0x000fc60003f86070 */
[----:B------:R-:W-:-:S05]  /*2670*/  IMAD R2, R12, UR23, RZ ;  /* 0x000000170c027c24 */ /* 0x000fca000f8e02ff */
[----:B--2---:R-:W-:-:S05]  /*2680*/  SHF.L.U32 R13, R2, 0x1, RZ ;  /* 0x00000001020d7819 */ /* 0x004fca00000006ff */
[----:B-1----:R-:W-:-:S03]  /*2690*/  IMAD.WIDE R10, R13, 0x4, R10 ;  /* 0x000000040d0a7825 */ /* 0x002fc600078e020a */
[----:B------:R-:W-:Y:S02]  /*26a0*/  R2UR UR26, R10 ;  /* 0x000000000a1a72ca */ /* 0x000fe400000e0000 */
[----:B------:R-:W-:Y:S01]  /*26b0*/  R2UR UR27, R11 ;  /* 0x000000000b1b72ca */ /* 0x000fe200000e0000 */
[----:B------:R-:W-:-:S14]  /*26c0*/  @P3 BRA `(.L_x_12) ;  /* 0x0000000000543947 */ /* 0x000fdc0003800000 */
[----:B------:R-:W1:Y:S01]  /*26d0*/  LDC.64 R10, c[0x0][0x3c8] ;  /* 0x0000f200ff0a7b82 */ /* 0x000e620000000a00 */
[----:B------:R-:W-:Y:S01]  /*26e0*/  LOP3.LUT P1, R2, R34, 0x2, RZ, 0xc0, !PT ;  /* 0x0000000222027812 */ /* 0x000fe2000782c0ff */
[----:B------:R-:W-:Y:S01]  /*26f0*/  UIMAD.WIDE.U32 UR4, UR18, 0x8, UR26 ;  /* 0x00000008120478a5 */ /* 0x000fe2000f8e001a */
[----:B------:R-:W-:Y:S02]  /*2700*/  IADD3 R13, PT, PT, R12, UR15, RZ ;  /* 0x0000000f0c0d7c10 */ /* 0x000fe4000fffe0ff */
[----:B------:R-:W-:Y:S02]  /*2710*/  SEL R17, RZ, UR23, P1 ;  /* 0x00000017ff117c07 */ /* 0x000fe40008800000 */
[----:B------:R-:W-:Y:S02]  /*2720*/  IADD3 R15, PT, PT, -R2, 0x1, RZ ;  /* 0x00000001020f7810 */ /* 0x000fe40007ffe1ff */
[----:B------:R-:W-:Y:S02]  /*2730*/  ISETP.NE.AND P1, PT, R17, -0x1, PT ;  /* 0xffffffff1100780c */ /* 0x000fe40003f25270 */
[----:B------:R-:W-:Y:S01]  /*2740*/  MOV R12, UR4 ;  /* 0x00000004000c7c02 */ /* 0x000fe20008000f00 */
[----:B-1----:R-:W-:Y:S01]  /*2750*/  IMAD.WIDE.U32 R10, R13, 0x4, R10 ;  /* 0x000000040d0a7825 */ /* 0x002fe200078e000a */
[----:B------:R-:W-:-:S05]  /*2760*/  MOV R13, UR5 ;  /* 0x00000005000d7c02 */ /* 0x000fca0008000f00 */
[----:B------:R1:W-:Y:S01]  /*2770*/  STG.E.64 desc[UR16][R12.64], R8 ;  /* 0x000000080c007986 */ /* 0x0003e2000c101b10 */
[----:B------:R-:W-:Y:S06]  /*2780*/  MEMBAR.ALL.GPU ;  /* 0x0000000000007992 */ /* 0x000fec000000a000 */
[----:B------:R-:W-:-:S00]  /*2790*/  ERRBAR ;  /* 0x00000000000079ab */ /* 0x000fc00000000000 */
[----:B------:R-:W-:Y:S06]  /*27a0*/  CGAERRBAR ;  /* 0x00000000000075ab */ /* 0x000fec0000000000 */
[----:B------:R1:W-:Y:S01]  /*27b0*/  REDG.E.ADD.S32.STRONG.GPU desc[UR16][R10.64], R15 ;  /* 0x0000000f0a00798e */ /* 0x0003e2000c12e310 */
[----:B------:R-:W-:Y:S05]  /*27c0*/  @!P1 BRA `(.L_x_12) ;  /* 0x0000000000149947 */ /* 0x000fea0003800000 */
.L_x_13:
[----:B------:R-:W2:Y:S04]  /*27d0*/  LDG.E.STRONG.GPU R2, desc[UR16][R10.64] ;  /* 0x000000100a027981 */ /* 0x000ea8000c1ef900 */
[----:B--2---:R-:W-:Y:S01]  /*27e0*/  CCTL.IVALL ;  /* 0x00000000ff00798f */ /* 0x004fe20002000000 */
[----:B------:R-:W-:Y:S05]  /*27f0*/  YIELD ;  /* 0x0000000000007946 */ /* 0x000fea0003800000 */
[----:B------:R-:W-:-:S13]  /*2800*/  ISETP.NE.AND P1, PT, R2, R17, PT ;  /* 0x000000110200720c */ /* 0x000fda0003f25270 */
[----:B------:R-:W-:Y:S05]  /*2810*/  @P1 BRA `(.L_x_13) ;  /* 0xfffffffc00ec1947 */ /* 0x000fea000383ffff */
.L_x_12:
[----:B------:R-:W-:Y:S05]  /*2820*/  WARPSYNC.ALL ;  /* 0x0000000000007948 */ /* 0x000fea0003800000 */
[----:B------:R-:W-:Y:S06]  /*2830*/  BAR.SYNC.DEFER_BLOCKING 0x0 ;  /* 0x0000000000007b1d */ /* 0x000fec0000010000 */
[----:B------:R-:W-:Y:S01]  /*2840*/  UMOV UR4, URZ ;  /* 0x000000ff00047c82 */ /* 0x000fe20008000000 */
[----:B------:R-:W-:Y:S05]  /*2850*/  @!P4 BRA `(.L_x_14) ;  /* 0x000000040028c947 */ /* 0x000fea0003800000 */
[----:B------:R-:W-:-:S07]  /*2860*/  HFMA2 R2, -RZ, RZ, 0, 0 ;  /* 0x00000000ff027431 */ /* 0x000fce00000001ff */
.L_x_15:
[C---:B------:R-:W-:Y:S02]  /*2870*/  ISETP.EQ.OR P4, PT, R2.reuse, UR22, P3 ;  /* 0x0000001602007c0c */ /* 0x040fe40009f82670 */
[C---:B-1----:R-:W-:Y:S02]  /*2880*/  IADD3 R12, PT, PT, R2.reuse, 0x1, RZ ;  /* 0x00000001020c7810 */ /* 0x042fe40007ffe0ff */
[----:B------:R-:W-:Y:S02]  /*2890*/  IADD3 R16, PT, PT, R2, 0x2, RZ ;  /* 0x0000000202107810 */ /* 0x000fe40007ffe0ff */
[----:B------:R-:W-:Y:S02]  /*28a0*/  ISETP.EQ.OR P5, PT, R12, UR22, P3 ;  /* 0x000000160c007c0c */ /* 0x000fe40009fa2670 */
[----:B------:R-:W-:Y:S02]  /*28b0*/  MOV R11, UR24 ;  /* 0x00000018000b7c02 */ /* 0x000fe40008000f00 */
[----:B------:R-:W-:-:S02]  /*28c0*/  ISETP.EQ.OR P6, PT, R16, UR22, P3 ;  /* 0x0000001610007c0c */ /* 0x000fc40009fc2670 */
[C---:B------:R-:W-:Y:S01]  /*28d0*/  IADD3 R14, PT, PT, R2.reuse, 0x3, RZ ;  /* 0x00000003020e7810 */ /* 0x040fe20007ffe0ff */
[----:B------:R-:W-:Y:S01]  /*28e0*/  @!P4 IMAD R10, R2, R11, UR15 ;  /* 0x0000000f020ace24 */ /* 0x000fe2000f8e020b */
[----:B------:R-:W-:Y:S02]  /*28f0*/  MOV R13, 0x8 ;  /* 0x00000008000d7802 */ /* 0x000fe40000000f00 */
[----:B------:R-:W-:Y:S02]  /*2900*/  MOV R15, UR24 ;  /* 0x00000018000f7c02 */ /* 0x000fe40008000f00 */
[----:B------:R-:W-:Y:S01]  /*2910*/  ISETP.EQ.OR P1, PT, R14, UR22, P3 ;  /* 0x000000160e007c0c */ /* 0x000fe20009f22670 */
[----:B------:R-:W-:Y:S01]  /*2920*/  @!P4 IMAD.WIDE.U32 R10, R10, R13, UR26 ;  /* 0x0000001a0a0ace25 */ /* 0x000fe2000f8e000d */
[----:B------:R-:W-:Y:S02]  /*2930*/  MOV R17, UR24 ;  /* 0x0000001800117c02 */ /* 0x000fe40008000f00 */
[----:B------:R-:W-:Y:S01]  /*2940*/  MOV R19, UR24 ;  /* 0x0000001800137c02 */ /* 0x000fe20008000f00 */
[----:B------:R-:W-:Y:S01]  /*2950*/  @!P5 IMAD R12, R12, R15, UR15 ;  /* 0x0000000f0c0cde24 */ /* 0x000fe2000f8e020f */
[----:B------:R-:W-:Y:S01]  /*2960*/  MOV R15, 0x8 ;  /* 0x00000008000f7802 */ /* 0x000fe20000000f00 */
[----:B------:R-:W-:Y:S01]  /*2970*/  @!P6 IMAD R16, R16, R17, UR15 ;  /* 0x0000000f1010ee24 */ /* 0x000fe2000f8e0211 */
[----:B------:R-:W-:Y:S01]  /*2980*/  MOV R17, 0x8 ;  /* 0x0000000800117802 */ /* 0x000fe20000000f00 */
[----:B------:R-:W0:Y:S02]  /*2990*/  @!P4 LDG.E.64 R10, desc[UR16][R10.64] ;  /* 0x000000100a0ac981 */ /* 0x000e24000c1e1b00 */
[----:B------:R-:W-:-:S04]  /*29a0*/  @!P5 IMAD.WIDE.U32 R12, R12, R15, UR26 ;  /* 0x0000001a0c0cde25 */ /* 0x000fc8000f8e000f */
[----:B------:R-:W-:Y:S02]  /*29b0*/  @!P1 IMAD R14, R14, R19, UR15 ;  /* 0x0000000f0e0e9e24 */ /* 0x000fe4000f8e0213 */
[----:B------:R-:W-:Y:S01]  /*29c0*/  @!P6 IMAD.WIDE.U32 R16, R16, R17, UR26 ;  /* 0x0000001a1010ee25 */ /* 0x000fe2000f8e0011 */
[----:B------:R-:W2:Y:S03]  /*29d0*/  @!P5 LDG.E.64 R12, desc[UR16][R12.64] ;  /* 0x000000100c0cd981 */ /* 0x000ea6000c1e1b00 */
[----:B------:R-:W-:Y:S02]  /*29e0*/  @!P1 IMAD.WIDE.U32 R14, R14, R15, UR26 ;  /* 0x0000001a0e0e9e25 */ /* 0x000fe4000f8e000f */
[----:B------:R-:W4:Y:S04]  /*29f0*/  @!P6 LDG.E.64 R16, desc[UR16][R16.64] ;  /* 0x000000101010e981 */ /* 0x000f28000c1e1b00 */
[----:B------:R-:W5:Y:S01]  /*2a00*/  @!P1 LDG.E.64 R14, desc[UR16][R14.64] ;  /* 0x000000100e0e9981 */ /* 0x000f62000c1e1b00 */
[----:B0--3--:R-:W-:Y:S01]  /*2a10*/  @!P4 FADD.FTZ R8, R8, R10 ;  /* 0x0000000a0808c221 */ /* 0x009fe20000010000 */
[C---:B------:R-:W-:Y:S01]  /*2a20*/  IADD3 R10, PT, PT, R2.reuse, 0x4, RZ ;  /* 0x00000004020a7810 */ /* 0x040fe20007ffe0ff */
[----:B------:R-:W-:Y:S01]  /*2a30*/  @!P4 FADD.FTZ R9, R9, R11 ;  /* 0x0000000b0909c221 */ /* 0x000fe20000010000 */
[----:B------:R-:W-:-:S02]  /*2a40*/  IADD3 R11, PT, PT, R2, 0x5, RZ ;  /* 0x00000005020b7810 */ /* 0x000fc40007ffe0ff */
[----:B------:R-:W-:Y:S01]  /*2a50*/  ISETP.EQ.OR P4, PT, R10, UR22, P3 ;  /* 0x000000160a007c0c */ /* 0x000fe20009f82670 */
[----:B--2---:R-:W-:Y:S01]  /*2a60*/  @!P5 FADD.FTZ R8, R8, R12 ;  /* 0x0000000c0808d221 */ /* 0x004fe20000010000 */
[----:B------:R-:W-:Y:S01]  /*2a70*/  @!P5 FADD.FTZ R9, R9, R13 ;  /* 0x0000000d0909d221 */ /* 0x000fe20000010000 */
[----:B------:R-:W-:Y:S02]  /*2a80*/  ISETP.EQ.OR P5, PT, R11, UR22, P3 ;  /* 0x000000160b007c0c */ /* 0x000fe40009fa2670 */
[----:B------:R-:W-:Y:S01]  /*2a90*/  IADD3 R12, PT, PT, R2, 0x6, RZ ;  /* 0x00000006020c7810 */ /* 0x000fe20007ffe0ff */
[----:B----4-:R-:W-:Y:S01]  /*2aa0*/  @!P6 FADD.FTZ R8, R8, R16 ;  /* 0x000000100808e221 */ /* 0x010fe20000010000 */
[----:B------:R-:W-:Y:S01]  /*2ab0*/  @!P6 FADD.FTZ R9, R9, R17 ;  /* 0x000000110909e221 */ /* 0x000fe20000010000 */
[----:B------:R-:W-:Y:S02]  /*2ac0*/  MOV R13, UR24 ;  /* 0x00000018000d7c02 */ /* 0x000fe40008000f00 */
[----:B-----5:R-:W-:Y:S01]  /*2ad0*/  @!P1 FADD.FTZ R8, R8, R14 ;  /* 0x0000000e08089221 */ /* 0x020fe20000010000 */
[----:B------:R-:W-:Y:S01]  /*2ae0*/  IADD3 R16, PT, PT, R2, 0x7, RZ ;  /* 0x0000000702107810 */ /* 0x000fe20007ffe0ff */
[----:B------:R-:W-:Y:S01]  /*2af0*/  @!P1 FADD.FTZ R9, R9, R15 ;  /* 0x0000000f09099221 */ /* 0x000fe20000010000 */
[----:B------:R-:W-:-:S02]  /*2b00*/  ISETP.EQ.OR P6, PT, R12, UR22, P3 ;  /* 0x000000160c007c0c */ /* 0x000fc40009fc2670 */
[----:B------:R-:W-:Y:S01]  /*2b10*/  MOV R14, UR24 ;  /* 0x00000018000e7c02 */ /* 0x000fe20008000f00 */
[----:B------:R-:W-:Y:S01]  /*2b20*/  @!P4 IMAD R10, R10, R13, UR15 ;  /* 0x0000000f0a0ace24 */ /* 0x000fe2000f8e020d */
[----:B------:R-:W-:Y:S02]  /*2b30*/  MOV R15, 0x8 ;  /* 0x00000008000f7802 */ /* 0x000fe40000000f00 */
[----:B------:R-:W-:Y:S01]  /*2b40*/  ISETP.EQ.OR P1, PT, R16, UR22, P3 ;  /* 0x0000001610007c0c */ /* 0x000fe20009f22670 */
[----:B------:R-:W-:Y:S01]  /*2b50*/  @!P5 IMAD R14, R11, R14, UR15 ;  /* 0x0000000f0b0ede24 */ /* 0x000fe2000f8e020e */
[----:B------:R-:W-:Y:S01]  /*2b60*/  MOV R17, UR24 ;  /* 0x0000001800117c02 */ /* 0x000fe20008000f00 */
[----:B------:R-:W-:Y:S01]  /*2b70*/  @!P4 IMAD.WIDE.U32 R10, R10, R15, UR26 ;  /* 0x0000001a0a0ace25 */ /* 0x000fe2000f8e000f */
[----:B------:R-:W-:-:S03]  /*2b80*/  MOV R13, 0x8 ;  /* 0x00000008000d7802 */ /* 0x000fc60000000f00 */
[----:B------:R-:W-:Y:S01]  /*2b90*/  @!P6 IMAD R12, R12, R17, UR15 ;  /* 0x0000000f0c0cee24 */ /* 0x000fe2000f8e0211 */
[----:B------:R-:W-:Y:S01]  /*2ba0*/  MOV R17, 0x8 ;  /* 0x0000000800117802 */ /* 0x000fe20000000f00 */
[----:B------:R-:W2:Y:S01]  /*2bb0*/  @!P4 LDG.E.64 R10, desc[UR16][R10.64] ;  /* 0x000000100a0ac981 */ /* 0x000ea2000c1e1b00 */
[----:B------:R-:W-:-:S04]  /*2bc0*/  @!P5 IMAD.WIDE.U32 R14, R14, R13, UR26 ;  /* 0x0000001a0e0ede25 */ /* 0x000fc8000f8e000d */
[----:B------:R-:W-:Y:S01]  /*2bd0*/  @!P1 IMAD R16, R16, R19, UR15 ;  /* 0x0000000f10109e24 */ /* 0x000fe2000f8e0213 */
[----:B------:R-:W-:Y:S01]  /*2be0*/  MOV R19, 0x8 ;  /* 0x0000000800137802 */ /* 0x000fe20000000f00 */
[----:B------:R-:W-:Y:S01]  /*2bf0*/  @!P6 IMAD.WIDE.U32 R12, R12, R17, UR26 ;  /* 0x0000001a0c0cee25 */ /* 0x000fe2000f8e0011 */
[----:B------:R-:W3:Y:S03]  /*2c00*/  @!P5 LDG.E.64 R14, desc[UR16][R14.64] ;  /* 0x000000100e0ed981 */ /* 0x000ee6000c1e1b00 */
[----:B------:R-:W-:Y:S02]  /*2c10*/  @!P1 IMAD.WIDE.U32 R16, R16, R19, UR26 ;  /* 0x0000001a10109e25 */ /* 0x000fe4000f8e0013 */
[----:B------:R-:W4:Y:S04]  /*2c20*/  @!P6 LDG.E.64 R12, desc[UR16][R12.64] ;  /* 0x000000100c0ce981 */ /* 0x000f28000c1e1b00 */
[----:B------:R-:W5:Y:S01]  /*2c30*/  @!P1 LDG.E.64 R16, desc[UR16][R16.64] ;  /* 0x0000001010109981 */ /* 0x000f62000c1e1b00 */
[----:B------:R-:W-:Y:S01]  /*2c40*/  IADD3 R2, PT, PT, R2, 0x8, RZ ;  /* 0x0000000802027810 */ /* 0x000fe20007ffe0ff */
[----:B--2---:R-:W-:Y:S01]  /*2c50*/  @!P4 FADD.FTZ R8, R8, R10 ;  /* 0x0000000a0808c221 */ /* 0x004fe20000010000 */
[----:B------:R-:W-:-:S02]  /*2c60*/  @!P4 FADD.FTZ R9, R9, R11 ;  /* 0x0000000b0909c221 */ /* 0x000fc40000010000 */
[----:B------:R-:W-:Y:S01]  /*2c70*/  ISETP.NE.AND P4, PT, R2, UR12, PT ;  /* 0x0000000c02007c0c */ /* 0x000fe2000bf85270 */
[----:B---3--:R-:W-:Y:S01]  /*2c80*/  @!P5 FADD.FTZ R8, R8, R14 ;  /* 0x0000000e0808d221 */ /* 0x008fe20000010000 */
[----:B------:R-:W-:-:S03]  /*2c90*/  @!P5 FADD.FTZ R9, R9, R15 ;  /* 0x0000000f0909d221 */ /* 0x000fc60000010000 */
[----:B----4-:R-:W-:Y:S01]  /*2ca0*/  @!P6 FADD.FTZ R8, R8, R12 ;  /* 0x0000000c0808e221 */ /* 0x010fe20000010000 */
[----:B------:R-:W-:-:S03]  /*2cb0*/  @!P6 FADD.FTZ R9, R9, R13 ;  /* 0x0000000d0909e221 */ /* 0x000fc60000010000 */
[----:B-----5:R-:W-:Y:S01]  /*2cc0*/  @!P1 FADD.FTZ R8, R8, R16 ;  /* 0x0000001008089221 */ /* 0x020fe20000010000 */
[----:B------:R-:W-:-:S03]  /*2cd0*/  @!P1 FADD.FTZ R9, R9, R17 ;  /* 0x0000001109099221 */ /* 0x000fc60000010000 */
[----:B------:R-:W-:Y:S05]  /*2ce0*/  @P4 BRA `(.L_x_15) ;  /* 0xfffffff800e04947 */ /* 0x000fea000383ffff */
[----:B------:R-:W-:-:S05]  /*2cf0*/  UMOV UR4, UR12 ;  /* 0x0000000c00047c82 */ /* 0x000fca0008000000 */
.L_x_14:
[----:B------:R-:W-:-:S09]  /*2d00*/  UISETP.NE.AND UP0, UPT, UR19, URZ, UPT ;  /* 0x000000ff1300728c */ /* 0x000fd2000bf05270 */
[----:B------:R-:W-:Y:S05]  /*2d10*/  BRA.U !UP0, `(.L_x_11) ;  /* 0x0000000508507547 */ /* 0x000fea000b800000 */
[----:B------:R-:W-:Y:S02]  /*2d20*/  UIADD3 UR5, UPT, UPT, UR19, -0x1, URZ ;  /* 0xffffffff13057890 */ /* 0x000fe4000fffe0ff */
[----:B------:R-:W-:Y:S02]  /*2d30*/  ULOP3.LUT UP0, UR21, UR23, 0x3, URZ, 0xc0, !UPT ;  /* 0x0000000317157892 */ /* 0x000fe4000f80c0ff */
[----:B------:R-:W-:-:S09]  /*2d40*/  UISETP.GE.U32.AND UP1, UPT, UR5, 0x3, UPT ;  /* 0x000000030500788c */ /* 0x000fd2000bf26070 */
[----:B------:R-:W-:Y:S05]  /*2d50*/  BRA.U !UP1, `(.L_x_16) ;  /* 0x0000000109a47547 */ /* 0x000fea000b800000 */
[----:B------:R-:W2:Y:S01]  /*2d60*/  S2R R2, SR_CTAID.X ;  /* 0x0000000000027919 */ /* 0x000ea20000002500 */
[----:B------:R-:W-:Y:S02]  /*2d70*/  UIADD3 UR8, UPT, UPT, UR4, 0x1, URZ ;  /* 0x0000000104087890 */ /* 0x000fe4000fffe0ff */
[----:B------:R-:W-:Y:S02]  /*2d80*/  UIADD3 UR5, UPT, UPT, UR4, 0x2, URZ ;  /* 0x0000000204057890 */ /* 0x000fe4000fffe0ff */
[----:B------:R-:W-:Y:S02]  /*2d90*/  UIADD3 UR14, UPT, UPT, UR4, 0x3, URZ ;  /* 0x00000003040e7890 */ /* 0x000fe4000fffe0ff */
[C---:B--2---:R-:W-:Y:S02]  /*2da0*/  ISETP.EQ.OR P1, PT, R2.reuse, UR4, P3 ;  /* 0x0000000402007c0c */ /* 0x044fe40009f22670 */
[C---:B------:R-:W-:Y:S02]  /*2db0*/  ISETP.EQ.OR P4, PT, R2.reuse, UR8, P3 ;  /* 0x0000000802007c0c */ /* 0x040fe40009f82670 */
[----:B------:R-:W-:-:S02]  /*2dc0*/  ISETP.EQ.OR P5, PT, R2, UR5, P3 ;  /* 0x0000000502007c0c */ /* 0x000fc40009fa2670 */
[----:B------:R-:W-:-:S07]  /*2dd0*/  ISETP.EQ.OR P6, PT, R2, UR14, P3 ;  /* 0x0000000e02007c0c */ /* 0x000fce0009fc2670 */
[----:B------:R-:W-:Y:S02]  /*2de0*/  VOTEU.ALL UP1, P1 ;  /* 0x0000000000ff7886 */ /* 0x000fe40000820000 */
[----:B------:R-:W-:Y:S02]  /*2df0*/  VOTEU.ALL UP2, P4 ;  /* 0x0000000000ff7886 */ /* 0x000fe40002040000 */
[----:B------:R-:W-:Y:S01]  /*2e00*/  VOTEU.ALL UP3, P5 ;  /* 0x0000000000ff7886 */ /* 0x000fe20002860000 */
[----:B------:R-:W-:Y:S02]  /*2e10*/  @!UP1 UIMAD UR6, UR4, UR24, UR15 ;  /* 0x00000018040692a4 */ /* 0x000fe4000f8e020f */
[----:B------:R-:W-:Y:S02]  /*2e20*/  @!UP2 UIMAD UR8, UR8, UR24, UR15 ;  /* 0x000000180808a2a4 */ /* 0x000fe4000f8e020f */
[----:B------:R-:W-:Y:S01]  /*2e30*/  @!UP1 UIMAD.WIDE.U32 UR6, UR6, 0x8, UR26 ;  /* 0x00000008060698a5 */ /* 0x000fe2000f8e001a */
[----:B------:R-:W-:Y:S01]  /*2e40*/  VOTEU.ALL UP4, P6 ;  /* 0x0000000000ff7886 */ /* 0x000fe20003080000 */
[----:B------:R-:W-:-:S02]  /*2e50*/  @!UP3 UIMAD UR5, UR5, UR24, UR15 ;  /* 0x000000180505b2a4 */ /* 0x000fc4000f8e020f */
[----:B------:R-:W-:Y:S02]  /*2e60*/  @!UP2 UIMAD.WIDE.U32 UR8, UR8, 0x8, UR26 ;  /* 0x000000080808a8a5 */ /* 0x000fe4000f8e001a */
[----:B-1----:R-:W-:Y:S01]  /*2e70*/  MOV R10, UR6 ;  /* 0x00000006000a7c02 */ /* 0x002fe20008000f00 */
[----:B------:R-:W-:Y:S01]  /*2e80*/  @!UP4 UIMAD UR14, UR14, UR24, UR15 ;  /* 0x000000180e0ec2a4 */ /* 0x000fe2000f8e020f */
[----:B------:R-:W-:Y:S01]  /*2e90*/  MOV R11, UR7 ;  /* 0x00000007000b7c02 */ /* 0x000fe20008000f00 */
[----:B------:R-:W-:Y:S01]  /*2ea0*/  @!UP3 UIMAD.WIDE.U32 UR6, UR5, 0x8, UR26 ;  /* 0x000000080506b8a5 */ /* 0x000fe2000f8e001a */
[----:B------:R-:W-:Y:S02]  /*2eb0*/  MOV R12, UR8 ;  /* 0x00000008000c7c02 */ /* 0x000fe40008000f00 */
[----:B------:R-:W-:Y:S02]  /*2ec0*/  MOV R13, UR9 ;  /* 0x00000009000d7c02 */ /* 0x000fe40008000f00 */
[----:B------:R-:W0:Y:S01]  /*2ed0*/  @!P1 LDG.E.64 R10, desc[UR16][R10.64] ;  /* 0x000000100a0a9981 */ /* 0x000e22000c1e1b00 */
[----:B------:R-:W-:Y:S01]  /*2ee0*/  @!UP4 UIMAD.WIDE.U32 UR8, UR14, 0x8, UR26 ;  /* 0x000000080e08c8a5 */ /* 0x000fe2000f8e001a */
[----:B------:R-:W-:-:S02]  /*2ef0*/  MOV R14, UR6 ;  /* 0x00000006000e7c02 */ /* 0x000fc40008000f00 */
[----:B------:R-:W-:Y:S01]  /*2f00*/  MOV R15, UR7 ;  /* 0x00000007000f7c02 */ /* 0x000fe20008000f00 */
[----:B------:R-:W2:Y:S02]  /*2f10*/  @!P4 LDG.E.64 R12, desc[UR16][R12.64] ;  /* 0x000000100c0cc981 */ /* 0x000ea4000c1e1b00 */
[----:B------:R-:W-:Y:S02]  /*2f20*/  MOV R16, UR8 ;  /* 0x0000000800107c02 */ /* 0x000fe40008000f00 */
[----:B------:R-:W-:Y:S01]  /*2f30*/  MOV R17, UR9 ;  /* 0x0000000900117c02 */ /* 0x000fe20008000f00 */
[----:B------:R-:W4:Y:S05]  /*2f40*/  @!P5 LDG.E.64 R14, desc[UR16][R14.64] ;  /* 0x000000100e0ed981 */ /* 0x000f2a000c1e1b00 */
[----:B------:R-:W5:Y:S01]  /*2f50*/  @!P6 LDG.E.64 R16, desc[UR16][R16.64] ;  /* 0x000000101010e981 */ /* 0x000f62000c1e1b00 */
[----:B------:R-:W-:Y:S01]  /*2f60*/  UIADD3 UR4, UPT, UPT, UR4, 0x4, URZ ;  /* 0x0000000404047890 */ /* 0x000fe2000fffe0ff */
[----:B0--3--:R-:W-:Y:S01]  /*2f70*/  @!P1 FADD.FTZ R8, R8, R10 ;  /* 0x0000000a08089221 */ /* 0x009fe20000010000 */
[----:B------:R-:W-:-:S03]  /*2f80*/  @!P1 FADD.FTZ R9, R9, R11 ;  /* 0x0000000b09099221 */ /* 0x000fc60000010000 */
[----:B--2---:R-:W-:Y:S01]  /*2f90*/  @!P4 FADD.FTZ R8, R8, R12 ;  /* 0x0000000c0808c221 */ /* 0x004fe20000010000 */
[----:B------:R-:W-:-:S03]  /*2fa0*/  @!P4 FADD.FTZ R9, R9, R13 ;  /* 0x0000000d0909c221 */ /* 0x000fc60000010000 */
[----:B----4-:R-:W-:Y:S01]  /*2fb0*/  @!P5 FADD.FTZ R8, R8, R14 ;  /* 0x0000000e0808d221 */ /* 0x010fe20000010000 */
[----:B------:R-:W-:-:S03]  /*2fc0*/  @!P5 FADD.FTZ R9, R9, R15 ;  /* 0x0000000f0909d221 */ /* 0x000fc60000010000 */
[----:B-----5:R-:W-:Y:S01]  /*2fd0*/  @!P6 FADD.FTZ R8, R8, R16 ;  /* 0x000000100808e221 */ /* 0x020fe20000010000 */
[----:B------:R-:W-:-:S07]  /*2fe0*/  @!P6 FADD.FTZ R9, R9, R17 ;  /* 0x000000110909e221 */ /* 0x000fce0000010000 */
.L_x_16:
[----:B------:R-:W-:Y:S05]  /*2ff0*/  BRA.U !UP0, `(.L_x_11) ;  /* 0x0000000108987547 */ /* 0x000fea000b800000 */
[----:B------:R-:W2:Y:S01]  /*3000*/  S2R R14, SR_CTAID.X ;  /* 0x00000000000e7919 */ /* 0x000ea20000002500 */
[----:B------:R-:W-:Y:S02]  /*3010*/  UISETP.NE.AND UP0, UPT, UR21, 0x1, UPT ;  /* 0x000000011500788c */ /* 0x000fe4000bf05270 */
[----:B------:R-:W-:-:S06]  /*3020*/  ULOP3.LUT UR5, UR23, 0x1, URZ, 0xc0, !UPT ;  /* 0x0000000117057892 */ /* 0x000fcc000f8ec0ff */
[----:B-1----:R-:W-:Y:S01]  /*3030*/  MOV R15, UR5 ;  /* 0x00000005000f7c02 */ /* 0x002fe20008000f00 */
[----:B------:R-:W-:Y:S06]  /*3040*/  BRA.U !UP0, `(.L_x_17) ;  /* 0x0000000108547547 */ /* 0x000fec000b800000 */
[----:B------:R-:W1:Y:S01]  /*3050*/  S2R R2, SR_CTAID.X ;  /* 0x0000000000027919 */ /* 0x000e620000002500 */
[----:B------:R-:W-:Y:S02]  /*3060*/  UIADD3 UR6, UPT, UPT, UR4, 0x1, URZ ;  /* 0x0000000104067890 */ /* 0x000fe4000fffe0ff */
[----:B-1----:R-:W-:-:S04]  /*3070*/  ISETP.EQ.OR P4, PT, R2, UR4, P3 ;  /* 0x0000000402007c0c */ /* 0x002fc80009f82670 */
[----:B------:R-:W-:-:S09]  /*3080*/  ISETP.EQ.OR P1, PT, R2, UR6, P3 ;  /* 0x0000000602007c0c */ /* 0x000fd20009f22670 */
[----:B------:R-:W-:-:S04]  /*3090*/  VOTEU.ALL UP0, P4 ;  /* 0x0000000000ff7886 */ /* 0x000fc80002000000 */
[----:B------:R-:W-:Y:S01]  /*30a0*/  VOTEU.ALL UP1, P1 ;  /* 0x0000000000ff7886 */ /* 0x000fe20000820000 */
[----:B------:R-:W-:-:S04]  /*30b0*/  @!UP0 UIMAD UR8, UR4, UR24, UR15 ;  /* 0x00000018040882a4 */ /* 0x000fc8000f8e020f */
[----:B------:R-:W-:Y:S02]  /*30c0*/  @!UP1 UIMAD UR6, UR6, UR24, UR15 ;  /* 0x00000018060692a4 */ /* 0x000fe4000f8e020f */
[----:B------:R-:W-:Y:S02]  /*30d0*/  @!UP0 UIMAD.WIDE.U32 UR8, UR8, 0x8, UR26 ;  /* 0x00000008080888a5 */ /* 0x000fe4000f8e001a */
[----:B------:R-:W-:-:S04]  /*30e0*/  @!UP1 UIMAD.WIDE.U32 UR6, UR6, 0x8, UR26 ;  /* 0x00000008060698a5 */ /* 0x000fc8000f8e001a */
[----:B------:R-:W-:Y:S02]  /*30f0*/  MOV R10, UR8 ;  /* 0x00000008000a7c02 */ /* 0x000fe40008000f00 */
[----:B------:R-:W-:Y:S02]  /*3100*/  MOV R11, UR9 ;  /* 0x00000009000b7c02 */ /* 0x000fe40008000f00 */
[----:B------:R-:W-:Y:S02]  /*3110*/  MOV R12, UR6 ;  /* 0x00000006000c7c02 */ /* 0x000fe40008000f00 */
[----:B------:R-:W-:Y:S02]  /*3120*/  MOV R13, UR7 ;  /* 0x00000007000d7c02 */ /* 0x000fe40008000f00 */
[----:B------:R-:W0:Y:S04]  /*3130*/  @!P4 LDG.E.64 R10, desc[UR16][R10.64] ;  /* 0x000000100a0ac981 */ /* 0x000e28000c1e1b00 */
[----:B------:R-:W4:Y:S01]  /*3140*/  @!P1 LDG.E.64 R12, desc[UR16][R12.64] ;  /* 0x000000100c0c9981 */ /* 0x000f22000c1e1b00 */
[----:B------:R-:W-:Y:S01]  /*3150*/  UIADD3 UR4, UPT, UPT, UR4, 0x2, URZ ;  /* 0x0000000204047890 */ /* 0x000fe2000fffe0ff */
[----:B0--3--:R-:W-:Y:S01]  /*3160*/  @!P4 FADD.FTZ R8, R8, R10 ;  /* 0x0000000a0808c221 */ /* 0x009fe20000010000 */
[----:B------:R-:W-:-:S03]  /*3170*/  @!P4 FADD.FTZ R9, R9, R11 ;  /* 0x0000000b0909c221 */ /* 0x000fc60000010000 */
[----:B----4-:R-:W-:Y:S01]  /*3180*/  @!P1 FADD.FTZ R8, R8, R12 ;  /* 0x0000000c08089221 */ /* 0x010fe20000010000 */
[----:B------:R-:W-:-:S07]  /*3190*/  @!P1 FADD.FTZ R9, R9, R13 ;  /* 0x0000000d09099221 */ /* 0x000fce0000010000 */
.L_x_17:
[----:B--2---:R-:W-:Y:S01]  /*31a0*/  ISETP.EQ.OR P1, PT, R14, UR4, P3 ;  /* 0x000000040e007c0c */ /* 0x004fe20009f22670 */
[----:B------:R-:W-:Y:S03]  /*31b0*/  BSSY.RECONVERGENT B0, `(.L_x_11) ;  /* 0x000000a000007945 */ /* 0x000fe60003800200 */
[----:B------:R-:W-:-:S13]  /*31c0*/  ISETP.NE.U32.OR P1, PT, R15, 0x1, P1 ;  /* 0x000000010f00780c */ /* 0x000fda0000f25470 */
[----:B------:R-:W-:Y:S05]  /*31d0*/  @P1 BRA `(.L_x_18) ;  /* 0x00000000001c1947 */ /* 0x000fea0003800000 */
[----:B------:R-:W-:Y:S01]  /*31e0*/  UIMAD UR5, UR24, UR4, UR15 ;  /* 0x00000004180572a4 */ /* 0x000fe2000f8e020f */
[----:B------:R-:W-:-:S05]  /*31f0*/  HFMA2 R11, -RZ, RZ, 0, 4.76837158203125e-07 ;  /* 0x00000008ff0b7431 */ /* 0x000fca00000001ff */
[----:B------:R-:W-:-:S05]  /*3200*/  MOV R10, UR5 ;  /* 0x00000005000a7c02 */ /* 0x000fca0008000f00 */
[----:B------:R-:W-:-:S06]  /*3210*/  IMAD.WIDE.U32 R10, R10, R11, UR26 ;  /* 0x0000001a0a0a7e25 */ /* 0x000fcc000f8e000b */
[----:B------:R-:W0:Y:S02]  /*3220*/  LDG.E.64 R10, desc[UR16][R10.64] ;  /* 0x000000100a0a7981 */ /* 0x000e24000c1e1b00 */
[----:B0--3--:R-:W-:Y:S01]  /*3230*/  FADD.FTZ R8, R8, R10 ;  /* 0x0000000a08087221 */ /* 0x009fe20000010000 */
[----:B------:R-:W-:-:S07]  /*3240*/  FADD.FTZ R9, R9, R11 ;  /* 0x0000000b09097221 */ /* 0x000fce0000010000 */
.L_x_18:
[----:B------:R-:W-:Y:S05]  /*3250*/  BSYNC.RECONVERGENT B0 ;  /* 0x0000000000007941 */ /* 0x000fea0003800200 */
.L_x_11:
[----:B------:R-:W5:Y:S01]  /*3260*/  S2UR UR5, SR_CgaCtaId ;  /* 0x00000000000579c3 */ /* 0x000f620000008800 */
[----:B------:R-:W-:Y:S02]  /*3270*/  UMOV UR4, 0x400 ;  /* 0x0000040000047882 */ /* 0x000fe40000000000 */
[----:B-----5:R-:W-:-:S09]  /*3280*/  ULEA UR4, UR5, UR4, 0x18 ;  /* 0x0000000405047291 */ /* 0x020fd2000f8ec0ff */
[----:B------:R0:W-:Y:S01]  /*3290*/  @!P3 STS.64 [UR4+0xc0], R8 ;  /* 0x0000c008ff00b988 */ /* 0x0001e20008000a04 */
[----:B------:R-:W-:Y:S06]  /*32a0*/  BAR.SYNC.DEFER_BLOCKING 0x0 ;  /* 0x0000000000007b1d */ /* 0x000fec0000010000 */
[----:B-1--4-:R-:W1:Y:S01]  /*32b0*/  LDS.64 R10, [UR4+0xc0] ;  /* 0x0000c004ff0a7984 */ /* 0x012e620008000a00 */
[----:B------:R-:W4:Y:S01]  /*32c0*/  LDCU UR4, c[0x0][0x42c] ;  /* 0x00008580ff0477ac */ /* 0x000f220008000800 */
[----:B------:R-:W-:Y:S05]  /*32d0*/  @!P2 BRA `(.L_x_19) ;  /* 0x000000000048a947 */ /* 0x000fea0003800000 */
[----:B------:R-:W-:Y:S01]  /*32e0*/  FFMA.FTZ R6, R4, R3, R6 ;  /* 0x0000000304067223 */ /* 0x000fe20000010006 */
[----:B------:R-:W-:-:S03]  /*32f0*/  FFMA.FTZ R7, R5, R0, R7 ;  /* 0x0000000005077223 */ /* 0x000fc60000010007 */
[----:B------:R-:W-:Y:S01]  /*3300*/  FMUL.FTZ R2, R6, -1.4426950216293334961 ;  /* 0xbfb8aa3b06027820 */ /* 0x000fe20000410000 */
[----:B0--3--:R-:W-:-:S05]  /*3310*/  FMUL.FTZ R9, R7, -1.4426950216293334961 ;  /* 0xbfb8aa3b07097820 */ /* 0x009fca0000410000 */
[----:B------:R-:W0:Y:S08]  /*3320*/  MUFU.EX2 R2, R2 ;  /* 0x0000000200027308 */ /* 0x000e300000000800 */
[----:B------:R-:W3:Y:S01]  /*3330*/  MUFU.EX2 R9, R9 ;  /* 0x0000000900097308 */ /* 0x000ee20000000800 */
[----:B0-----:R-:W-:-:S07]  /*3340*/  FADD.FTZ R8, R2, 1 ;  /* 0x3f80000002087421 */ /* 0x001fce0000010000 */
[----:B------:R-:W0:Y:S01]  /*3350*/  MUFU.RCP R8, R8 ;  /* 0x0000000800087308 */ /* 0x000e220000001000 */
[----:B---3--:R-:W-:-:S07]  /*3360*/  FADD.FTZ R12, R9, 1 ;  /* 0x3f800000090c7421 */ /* 0x008fce0000010000 */
[----:B--2---:R-:W2:Y:S01]  /*3370*/  MUFU.RCP R13, R12 ;  /* 0x0000000c000d7308 */ /* 0x004ea20000001000 */
[----:B0-----:R-:W-:Y:S01]  /*3380*/  FADD.FTZ R15, -R8, 1 ;  /* 0x3f800000080f7421 */ /* 0x001fe20000010100 */
[----:B------:R-:W-:-:S03]  /*3390*/  FMUL.FTZ R33, R33, R8 ;  /* 0x0000000821217220 */ /* 0x000fc60000410000 */
[----:B------:R-:W-:Y:S01]  /*33a0*/  FFMA.FTZ R6, R6, R15, 1 ;  /* 0x3f80000006067423 */ /* 0x000fe2000001000f */
[----:B--2---:R-:W-:Y:S01]  /*33b0*/  FADD.FTZ R14, -R13, 1 ;  /* 0x3f8000000d0e7421 */ /* 0x004fe20000010100 */
[----:B------:R-:W-:Y:S02]  /*33c0*/  FMUL.FTZ R32, R32, R13 ;  /* 0x0000000d20207220 */ /* 0x000fe40000410000 */
[----:B------:R-:W-:Y:S01]  /*33d0*/  FMUL.FTZ R33, R33, R6 ;  /* 0x0000000621217220 */ /* 0x000fe20000410000 */
[----:B------:R-:W-:-:S04]  /*33e0*/  FFMA.FTZ R7, R7, R14, 1 ;  /* 0x3f80000007077423 */ /* 0x000fc8000001000e */
[----:B------:R-:W-:-:S07]  /*33f0*/  FMUL.FTZ R32, R32, R7 ;  /* 0x0000000720207220 */ /* 0x000fce0000410000 */
.L_x_19:
[----:B-1--4-:R-:W-:Y:S01]  /*3400*/  FMUL.FTZ R10, R10, UR4 ;  /* 0x000000040a0a7c20 */ /* 0x012fe20008410000 */
[----:B------:R-:W-:Y:S01]  /*3410*/  FMUL.FTZ R11, R11, UR4 ;  /* 0x000000040b0b7c20 */ /* 0x000fe20008410000 */
[----:B------:R-:W-:Y:S04]  /*3420*/  BSSY.RECONVERGENT B0, `(.L_x_20) ;  /* 0x0000013000007945 */ /* 0x000fe80003800200 */
[----:B------:R-:W-:Y:S05]  /*3430*/  @P0 BRA `(.L_x_21) ;  /* 0x0000000000440947 */ /* 0x000fea0003800000 */
[----:B------:R-:W1:Y:S01]  /*3440*/  LDCU.64 UR6, c[0x0][0x3f8] ;  /* 0x00007f00ff0677ac */ /* 0x000e620008000a00 */
[----:B------:R-:W-:Y:S01]  /*3450*/  MOV R39, R41 ;  /* 0x0000002900277202 */ /* 0x000fe20000000f00 */
[-CC-:B------:R-:W-:Y:S01]  /*3460*/  FFMA.FTZ R3, R3, R10.reuse, R11.reuse ;  /* 0x0000000a03037223 */ /* 0x180fe2000001000b */
[----:B------:R-:W-:Y:S01]  /*3470*/  FFMA.FTZ R0, R0, R10, R11 ;  /* 0x0000000a00007223 */ /* 0x000fe2000001000b */
[----:B------:R-:W4:Y:S02]  /*3480*/  LDCU.64 UR4, c[0x0][0x380] ;  /* 0x00007000ff0477ac */ /* 0x000f240008000a00 */
[----:B------:R-:W-:Y:S01]  /*3490*/  FFMA.FTZ R3, R4, R33, -R3 ;  /* 0x0000002104037223 */ /* 0x000fe20000010803 */
[----:B------:R-:W-:-:S03]  /*34a0*/  FFMA.FTZ R0, R5, R32, -R0 ;  /* 0x0000002005007223 */ /* 0x000fc60000010800 */
[----:B------:R-:W-:Y:S01]  /*34b0*/  FMUL.FTZ R5, R3, UR20 ;  /* 0x0000001403057c20 */ /* 0x000fe20008410000 */
[----:B------:R-:W-:-:S05]  /*34c0*/  FMUL.FTZ R0, R0, UR20 ;  /* 0x0000001400007c20 */ /* 0x000fca0008410000 */
[----:B------:R-:W-:Y:S01]  /*34d0*/  F2FP.BF16.F32.PACK_AB R5, R0, R5 ;  /* 0x000000050005723e */ /* 0x000fe200000010ff */
[----:B-1----:R-:W-:Y:S02]  /*34e0*/  IMAD R2, R29, UR6, RZ ;  /* 0x000000061d027c24 */ /* 0x002fe4000f8e02ff */
[----:B------:R-:W-:-:S04]  /*34f0*/  IMAD.WIDE.U32 R38, R37, UR6, R38 ;  /* 0x0000000625267c25 */ /* 0x000fc8000f8e0026 */
[----:B------:R-:W-:Y:S01]  /*3500*/  IMAD R7, R37, UR7, R2 ;  /* 0x0000000725077c24 */ /* 0x000fe2000f8e0202 */
[----:B----4-:R-:W-:-:S04]  /*3510*/  LEA R2, P0, R38, UR4, 0x1 ;  /* 0x0000000426027c11 */ /* 0x010fc8000f8008ff */
[----:B------:R-:W-:-:S04]  /*3520*/  IADD3 R7, PT, PT, R39, R7, RZ ;  /* 0x0000000727077210 */ /* 0x000fc80007ffe0ff */
[----:B------:R-:W-:-:S05]  /*3530*/  LEA.HI.X R3, R38, UR5, R7, 0x1, P0 ;  /* 0x0000000526037c11 */ /* 0x000fca00080f0c07 */
[----:B------:R1:W-:Y:S02]  /*3540*/  STG.E desc[UR16][R2.64], R5 ;  /* 0x0000000502007986 */ /* 0x0003e4000c101910 */
.L_x_21:
[----:B------:R-:W-:Y:S05]  /*3550*/  BSYNC.RECONVERGENT B0 ;  /* 0x0000000000007941 */ /* 0x000fea0003800200 */
.L_x_20:
[----:B------:R-:W-:Y:S01]  /*3560*/  UIADD3 UR13, UPT, UPT, UR24, UR13, URZ ;  /* 0x0000000d180d7290 */ /* 0x000fe2000fffe0ff */
[----:B------:R-:W-:-:S03]  /*3570*/  IADD3 R34, PT, PT, R34, 0x1, RZ ;  /* 0x0000000122227810 */ /* 0x000fc60007ffe0ff */
[----:B------:R-:W-:-:S09]  /*3580*/  UISETP.GE.AND UP0, UPT, UR13, UR10, UPT ;  /* 0x0000000a0d00728c */ /* 0x000fd2000bf06270 */
[----:B------:R-:W-:Y:S05]  /*3590*/  BRA.U !UP0, `(.L_x_22) ;  /* 0xffffffcd08387547 */ /* 0x000fea000b83ffff */
.L_x_1:
[----:B------:R-:W4:Y:S01]  /*35a0*/  LDC R4, c[0x0][0x370] ;  /* 0x0000dc00ff047b82 */ /* 0x000f220000000800 */
[----:B------:R-:W-:Y:S01]  /*35b0*/  ISETP.NE.AND P2, PT, R31, RZ, PT ;  /* 0x000000ff1f00720c */ /* 0x000fe20003f45270 */
[----:B------:R-:W-:Y:S06]  /*35c0*/  BSSY.RECONVERGENT B0, `(.L_x_23) ;  /* 0x0000011000007945 */ /* 0x000fec0003800200 */
[----:B------:R-:W5:Y:S08]  /*35d0*/  LDC R7, c[0x0][0x374] ;  /* 0x0000dd00ff077b82 */ /* 0x000f700000000800 */
[----:B-1----:R-:W1:Y:S01]  /*35e0*/  LDC.64 R2, c[0x0][0x3c8] ;  /* 0x0000f200ff027b82 */ /* 0x002e620000000a00 */
[----:B----4-:R-:W-:-:S02]  /*35f0*/  IADD3 R5, PT, PT, R4, -0x1, RZ ;  /* 0xffffffff04057810 */ /* 0x010fc40007ffe0ff */
[----:B------:R-:W-:Y:S02]  /*3600*/  ISETP.NE.AND P1, PT, R4, 0x1, PT ;  /* 0x000000010400780c */ /* 0x000fe40003f25270 */
[----:B-----5:R-:W-:-:S04]  /*3610*/  IADD3 R0, PT, PT, R7, -0x1, RZ ;  /* 0xffffffff07007810 */ /* 0x020fc80007ffe0ff */
[----:B------:R-:W-:Y:S02]  /*3620*/  ISETP.NE.AND P0, PT, R0, UR15, PT ;  /* 0x0000000f00007c0c */ /* 0x000fe4000bf05270 */
[----:B------:R-:W-:Y:S02]  /*3630*/  SHF.L.U32 R0, R7, 0x1, RZ ;  /* 0x0000000107007819 */ /* 0x000fe400000006ff */
[----:B------:R-:W-:Y:S02]  /*3640*/  ISETP.NE.OR P0, PT, R5, UR22, P0 ;  /* 0x0000001605007c0c */ /* 0x000fe40008705670 */
[----:B------:R-:W-:-:S05]  /*3650*/  SEL R5, R0, RZ, P1 ;  /* 0x000000ff00057207 */ /* 0x000fca0000800000 */
[----:B-1----:R-:W-:Y:S01]  /*3660*/  IMAD.WIDE.U32 R2, R5, 0x4, R2 ;  /* 0x0000000405027825 */ /* 0x002fe200078e0002 */
[----:B------:R-:W-:Y:S06]  /*3670*/  @P2 BRA `(.L_x_24) ;  /* 0x0000000000142947 */ /* 0x000fec0003800000 */
[----:B------:R-:W-:Y:S01]  /*3680*/  HFMA2 R5, -RZ, RZ, 0, 5.9604644775390625e-08 ;  /* 0x00000001ff057431 */ /* 0x000fe200000001ff */
[----:B------:R-:W-:Y:S06]  /*3690*/  MEMBAR.ALL.GPU ;  /* 0x0000000000007992 */ /* 0x000fec000000a000 */
[----:B------:R-:W-:-:S00]  /*36a0*/  ERRBAR ;  /* 0x00000000000079ab */ /* 0x000fc00000000000 */
[----:B------:R-:W-:Y:S06]  /*36b0*/  CGAERRBAR ;  /* 0x00000000000075ab */ /* 0x000fec0000000000 */
[----:B------:R1:W-:Y:S02]  /*36c0*/  REDG.E.ADD.S32.STRONG.GPU desc[UR16][R2.64], R5 ;  /* 0x000000050200798e */ /* 0x0003e4000c12e310 */
.L_x_24:
[----:B------:R-:W-:Y:S05]  /*36d0*/  BSYNC.RECONVERGENT B0 ;  /* 0x0000000000007941 */ /* 0x000fea0003800200 */
.L_x_23:
[----:B------:R-:W-:Y:S05]  /*36e0*/  @P0 EXIT ;  /* 0x000000000000094d */ /* 0x000fea0003800000 */
[----:B------:R-:W-:Y:S05]  /*36f0*/  @P2 BRA `(.L_x_25) ;  /* 0x0000000000202947 */ /* 0x000fea0003800000 */
[----:B------:R-:W-:-:S05]  /*3700*/  IMAD R0, R4, R7, RZ ;  /* 0x0000000704007224 */ /* 0x000fca00078e02ff */
[----:B------:R-:W-:-:S13]  /*3710*/  ISETP.NE.AND P0, PT, R0, -0x1, PT ;  /* 0xffffffff0000780c */ /* 0x000fda0003f05270 */
[----:B------:R-:W-:Y:S05]  /*3720*/  @!P0 BRA `(.L_x_25) ;  /* 0x0000000000148947 */ /* 0x000fea0003800000 */
.L_x_26:
[----:B-1----:R-:W4:Y:S04]  /*3730*/  LDG.E.STRONG.GPU R5, desc[UR16][R2.64] ;  /* 0x0000001002057981 */ /* 0x002f28000c1ef900 */
[----:B----4-:R-:W-:Y:S01]  /*3740*/  CCTL.IVALL ;  /* 0x00000000ff00798f */ /* 0x010fe20002000000 */
[----:B------:R-:W-:Y:S05]  /*3750*/  YIELD ;  /* 0x0000000000007946 */ /* 0x000fea0003800000 */
[----:B------:R-:W-:-:S13]  /*3760*/  ISETP.NE.AND P0, PT, R5, R0, PT ;  /* 0x000000000500720c */ /* 0x000fda0003f05270 */
[----:B------:R-:W-:Y:S05]  /*3770*/  @P0 BRA `(.L_x_26) ;  /* 0xfffffffc00ec0947 */ /* 0x000fea000383ffff */
.L_x_25:
[----:B------:R-:W-:Y:S05]  /*3780*/  WARPSYNC.ALL ;  /* 0x0000000000007948 */ /* 0x000fea0003800000 */
[----:B------:R-:W4:Y:S02]  /*3790*/  LDCU.64 UR10, c[0x0][0x3f8] ;  /* 0x00007f00ff0a77ac */ /* 0x000f240008000a00 */
[----:B----4-:R-:W-:-:S04]  /*37a0*/  ULEA.HI UR8, UP0, UR11, UR10, URZ, 0x1 ;  /* 0x0000000a0b087291 */ /* 0x010fc8000f8108ff */
[----:B------:R-:W-:-:S04]  /*37b0*/  UIADD3.X UR9, UPT, UPT, URZ, UR11, URZ, UP0, !UPT ;  /* 0x0000000bff097290 */ /* 0x000fc800087fe4ff */
[----:B------:R-:W-:Y:S02]  /*37c0*/  USHF.R.S64 UR8, UR8, 0x1, UR9 ;  /* 0x0000000108087899 */ /* 0x000fe40008001009 */
[----:B------:R-:W-:Y:S01]  /*37d0*/  USHF.R.S32.HI UR9, URZ, 0x1, UR9 ;  /* 0x00000001ff097899 */ /* 0x000fe20008011409 */
[----:B------:R-:W-:Y:S03]  /*37e0*/  BAR.SYNC.DEFER_BLOCKING 0x0 ;  /* 0x0000000000007b1d */ /* 0x000fe60000010000 */
[----:B------:R-:W-:Y:S02]  /*37f0*/  ISETP.LT.U32.AND P0, PT, R31, UR8, PT ;  /* 0x000000081f007c0c */ /* 0x000fe4000bf01070 */
[----:B------:R-:W-:-:S04]  /*3800*/  MOV R0, UR9 ;  /* 0x0000000900007c02 */ /* 0x000fc80008000f00 */
[----:B------:R-:W-:-:S13]  /*3810*/  ISETP.GT.AND.EX P0, PT, R0, RZ, PT, P0 ;  /* 0x000000ff0000720c */ /* 0x000fda0003f04300 */
[----:B------:R-:W-:Y:S05]  /*3820*/  @!P0 EXIT ;  /* 0x000000000000894d */ /* 0x000fea0003800000 */
[----:B-1----:R-:W-:Y:S01]  /*3830*/  IADD3 R2, P1, PT, R31, 0x280, RZ ;  /* 0x000002801f027810 */ /* 0x002fe20007f3e0ff */
[----:B------:R-:W-:Y:S01]  /*3840*/  UIMAD.WIDE.U32 UR4, UR10, 0x3, URZ ;  /* 0x000000030a0478a5 */ /* 0x000fe2000f8e00ff */
[----:B------:R-:W-:Y:S01]  /*3850*/  MOV R0, RZ ;  /* 0x000000ff00007202 */ /* 0x000fe20000000f00 */
[----:B------:R-:W-:Y:S01]  /*3860*/  UIMAD UR6, UR11, 0x3, URZ ;  /* 0x000000030b0678a4 */ /* 0x000fe2000f8e02ff */
[----:B------:R-:W-:Y:S01]  /*3870*/  MOV R4, UR9 ;  /* 0x0000000900047c02 */ /* 0x000fe20008000f00 */
[----:B------:R-:W-:Y:S01]  /*3880*/  BSSY.RECONVERGENT B0, `(.L_x_27) ;  /* 0x000005e000007945 */ /* 0x000fe20003800200 */
[----:B------:R-:W-:Y:S01]  /*3890*/  ISETP.LT.U32.AND P0, PT, R2, UR8, PT ;  /* 0x0000000802007c0c */ /* 0x000fe2000bf01070 */
[----:B------:R-:W-:Y:S01]  /*38a0*/  UIADD3 UR6, UPT, UPT, UR5, UR6, URZ ;  /* 0x0000000605067290 */ /* 0x000fe2000fffe0ff */
[----:B0--3--:R-:W-:-:S03]  /*38b0*/  IADD3.X R9, PT, PT, RZ, R0, RZ, P1, !PT ;  /* 0x00000000ff097210 */ /* 0x009fc60000ffe4ff */
[----:B------:R-:W-:Y:S01]  /*38c0*/  ULEA.HI UR4, UP0, UR6, UR4, URZ, 0x1 ;  /* 0x0000000406047291 */ /* 0x000fe2000f8108ff */
[----:B------:R-:W-:-:S03]  /*38d0*/  ISETP.GT.AND.EX P0, PT, R4, R9, PT, P0 ;  /* 0x000000090400720c */ /* 0x000fc60003f04300 */
[----:B------:R-:W-:Y:S01]  /*38e0*/  UIADD3.X UR7, UPT, UPT, URZ, UR6, URZ, UP0, !UPT ;  /* 0x00000006ff077290 */ /* 0x000fe200087fe4ff */
[----:B------:R-:W-:Y:S02]  /*38f0*/  SEL R2, R2, UR8, !P0 ;  /* 0x0000000802027c07 */ /* 0x000fe4000c000000 */
[----:B------:R-:W-:Y:S01]  /*3900*/  SEL R9, R9, UR9, !P0 ;  /* 0x0000000909097c07 */ /* 0x000fe2000c000000 */
[----:B------:R-:W-:Y:S01]  /*3910*/  USHF.R.S64 UR6, UR4, 0x1, UR7 ;  /* 0x0000000104067899 */ /* 0x000fe20008001007 */
[----:B------:R-:W-:Y:S01]  /*3920*/  IADD3 R2, P0, PT, R2, -0x280, RZ ;  /* 0xfffffd8002027810 */ /* 0x000fe20007f1e0ff */
[----:B------:R-:W-:-:S03]  /*3930*/  USHF.R.S32.HI UR7, URZ, 0x1, UR7 ;  /* 0x00000001ff077899 */ /* 0x000fc60008011407 */
[----:B------:R-:W-:Y:S02]  /*3940*/  IADD3.X R9, PT, PT, R9, -0x1, RZ, P0, !PT ;  /* 0xffffffff09097810 */ /* 0x000fe400007fe4ff */
[----:B------:R-:W-:-:S04]  /*3950*/  ISETP.NE.U32.AND P0, PT, R2, R31, PT ;  /* 0x0000001f0200720c */ /* 0x000fc80003f05070 */
[----:B------:R-:W-:-:S04]  /*3960*/  ISETP.NE.AND.EX P0, PT, R9, R0, PT, P0 ;  /* 0x000000000900720c */ /* 0x000fc80003f05300 */
[----:B------:R-:W-:-:S04]  /*3970*/  SEL R8, RZ, 0x1, !P0 ;  /* 0x00000001ff087807 */ /* 0x000fc80004000000 */
[----:B------:R-:W-:-:S04]  /*3980*/  IADD3 R7, P0, P1, R2, -R8, -R31 ;  /* 0x8000000802077210 */ /* 0x000fc8000791e81f */
[----:B------:R-:W-:-:S05]  /*3990*/  IADD3.X R9, PT, PT, R9, -0x1, ~R0, P0, P1 ;  /* 0xffffffff09097810 */ /* 0x000fca00007e2c00 */
[----:B------:R-:W-:-:S04]  /*39a0*/  IMAD.WIDE.U32 R2, R9, -0x33333333, RZ ;  /* 0xcccccccd09027825 */ /* 0x000fc800078e00ff */
[----:B------:R-:W-:-:S04]  /*39b0*/  IMAD.WIDE.U32 R4, P0, R7, -0x33333334, R2 ;  /* 0xcccccccc07047825 */ /* 0x000fc80007800002 */
[----:B------:R-:W-:Y:S01]  /*39c0*/  IMAD.WIDE.U32 R2, R7, -0x33333333, RZ ;  /* 0xcccccccd07027825 */ /* 0x000fe200078e00ff */
[----:B------:R-:W-:Y:S02]  /*39d0*/  IADD3.X R7, PT, PT, RZ, RZ, RZ, P0, !PT ;  /* 0x000000ffff077210 */ /* 0x000fe400007fe4ff */
[----:B------:R-:W-:Y:S02]  /*39e0*/  MOV R6, R5 ;  /* 0x0000000500067202 */ /* 0x000fe40000000f00 */
[----:B------:R-:W-:-:S05]  /*39f0*/  IADD3 RZ, P0, PT, R3, R4, RZ ;  /* 0x0000000403ff7210 */ /* 0x000fca0007f1e0ff */
[----:B------:R-:W-:-:S05]  /*3a00*/  IMAD.WIDE.U32.X R2, R9, -0x33333334, R6, P0 ;  /* 0xcccccccc09027825 */ /* 0x000fca00000e0406 */
[----:B------:R-:W-:-:S04]  /*3a10*/  SHF.R.U64 R2, R2, 0x9, R3 ;  /* 0x0000000902027819 */ /* 0x000fc80000001203 */
[----:B------:R-:W-:-:S04]  /*3a20*/  IADD3 R2, P0, PT, R2, R8, RZ ;  /* 0x0000000802027210 */ /* 0x000fc80007f1e0ff */
[----:B------:R-:W-:Y:S02]  /*3a30*/  LOP3.LUT R4, R2, 0x3, RZ, 0xc0, !PT ;  /* 0x0000000302047812 */ /* 0x000fe400078ec0ff */
[----:B------:R-:W-:Y:S02]  /*3a40*/  LEA.HI.X R3, R3, RZ, RZ, 0x17, P0 ;  /* 0x000000ff03037211 */ /* 0x000fe400000fbcff */
[----:B------:R-:W-:Y:S02]  /*3a50*/  ISETP.NE.U32.AND P1, PT, R4, 0x3, PT ;  /* 0x000000030400780c */ /* 0x000fe40003f25070 */
[----:B------:R-:W-:Y:S02]  /*3a60*/  ISETP.GE.U32.AND P0, PT, R2, 0x3, PT ;  /* 0x000000030200780c */ /* 0x000fe40003f06070 */
[----:B------:R-:W-:Y:S02]  /*3a70*/  ISETP.NE.AND.EX P1, PT, RZ, RZ, PT, P1 ;  /* 0x000000ffff00720c */ /* 0x000fe40003f25310 */
[----:B------:R-:W-:-:S11]  /*3a80*/  ISETP.GE.U32.AND.EX P0, PT, R3, RZ, PT, P0 ;  /* 0x000000ff0300720c */ /* 0x000fd60003f06100 */
[----:B------:R-:W-:Y:S05]  /*3a90*/  @!P1 BRA `(.L_x_28) ;  /* 0x0000000000f09947 */ /* 0x000fea0003800000 */
[----:B------:R-:W0:Y:S01]  /*3aa0*/  LDCU.64 UR4, c[0x0][0x3d8] ;  /* 0x00007b00ff0477ac */ /* 0x000e220008000a00 */
[----:B------:R-:W-:Y:S02]  /*3ab0*/  IADD3 R9, PT, PT, R2, 0x1, RZ ;  /* 0x0000000102097810 */ /* 0x000fe40007ffe0ff */
[----:B------:R-:W-:Y:S01]  /*3ac0*/  MOV R22, UR6 ;  /* 0x0000000600167c02 */ /* 0x000fe20008000f00 */
[----:B------:R-:W1:Y:S01]  /*3ad0*/  LDCU.64 UR12, c[0x0][0x390] ;  /* 0x00007200ff0c77ac */ /* 0x000e620008000a00 */
[----:B------:R-:W-:Y:S02]  /*3ae0*/  MOV R5, UR7 ;  /* 0x0000000700057c02 */ /* 0x000fe40008000f00 */
[----:B------:R-:W-:Y:S01]  /*3af0*/  MOV R26, UR8 ;  /* 0x00000008001a7c02 */ /* 0x000fe20008000f00 */
[----:B------:R-:W3:Y:S01]  /*3b00*/  LDCU.64 UR14, c[0x0][0x388] ;  /* 0x00007100ff0e77ac */ /* 0x000ee20008000a00 */
[----:B------:R-:W-:Y:S02]  /*3b10*/  MOV R3, UR9 ;  /* 0x0000000900037c02 */ /* 0x000fe40008000f00 */
[----:B------:R-:W-:-:S02]  /*3b20*/  LOP3.LUT R9, R9, 0x3, RZ, 0xc0, !PT ;  /* 0x0000000309097812 */ /* 0x000fc400078ec0ff */
[----:B------:R-:W-:Y:S02]  /*3b30*/  MOV R2, UR10 ;  /* 0x0000000a00027c02 */ /* 0x000fe40008000f00 */
[----:B------:R-:W-:Y:S02]  /*3b40*/  MOV R6, R31 ;  /* 0x0000001f00067202 */ /* 0x000fe40000000f00 */
[----:B------:R-:W-:Y:S02]  /*3b50*/  MOV R7, R0 ;  /* 0x0000000000077202 */ /* 0x000fe40000000f00 */
[C---:B0-----:R-:W-:Y:S01]  /*3b60*/  LEA R4, P1, R31.reuse, UR4, 0x2 ;  /* 0x000000041f047c11 */ /* 0x041fe2000f8210ff */
[----:B------:R-:W-:Y:S01]  /*3b70*/  UMOV UR4, URZ ;  /* 0x000000ff00047c82 */ /* 0x000fe20008000000 */
[----:B------:R-:W-:Y:S01]  /*3b80*/  SHF.L.U32 R18, R31, 0x3, RZ ;  /* 0x000000031f127819 */ /* 0x000fe200000006ff */
[----:B------:R-:W-:Y:S01]  /*3b90*/  IMAD.WIDE.U32 R6, R9, 0x280, R6 ;  /* 0x0000028009067825 */ /* 0x000fe200078e0006 */
[----:B------:R-:W-:-:S02]  /*3ba0*/  SHF.L.U64.HI R22, R22, 0x2, R5 ;  /* 0x0000000216167819 */ /* 0x000fc40000010205 */
[C-C-:B------:R-:W-:Y:S01]  /*3bb0*/  LEA.HI.X R5, R31.reuse, UR5, R0.reuse, 0x2, P1 ;  /* 0x000000051f057c11 */ /* 0x140fe200088f1400 */
[----:B------:R-:W-:Y:S01]  /*3bc0*/  USHF.L.U32 UR5, UR11, 0x2, URZ ;  /* 0x000000020b057899 */ /* 0x000fe200080006ff */
[----:B------:R-:W-:Y:S01]  /*3bd0*/  SHF.L.U64.HI R26, R26, 0x2, R3 ;  /* 0x000000021a1a7819 */ /* 0x000fe20000010203 */
[----:B------:R-:W-:Y:S01]  /*3be0*/  IMAD.WIDE.U32 R2, R2, 0x4, RZ ;  /* 0x0000000402027825 */ /* 0x000fe200078e00ff */
[----:B------:R-:W-:Y:S02]  /*3bf0*/  SHF.L.U64.HI R19, R31, 0x3, R0 ;  /* 0x000000031f137819 */ /* 0x000fe40000010200 */
[C---:B-1----:R-:W-:Y:S02]  /*3c00*/  IADD3 R20, P1, PT, R18.reuse, UR12, RZ ;  /* 0x0000000c12147c10 */ /* 0x042fe4000ff3e0ff */
[----:B---3--:R-:W-:Y:S02]  /*3c10*/  IADD3 R18, P2, PT, R18, UR14, RZ ;  /* 0x0000000e12127c10 */ /* 0x008fe4000ff5e0ff */
[----:B------:R-:W-:-:S02]  /*3c20*/  IADD3 R16, P3, PT, RZ, -R9, RZ ;  /* 0x80000009ff107210 */ /* 0x000fc40007f7e0ff */
[----:B------:R-:W-:Y:S02]  /*3c30*/  IADD3.X R21, PT, PT, R19, UR13, RZ, P1, !PT ;  /* 0x0000000d13157c10 */ /* 0x000fe40008ffe4ff */
[----:B------:R-:W-:Y:S02]  /*3c40*/  IADD3 R0, PT, PT, R7, UR4, RZ ;  /* 0x0000000407007c10 */ /* 0x000fe4000fffe0ff */
[----:B------:R-:W-:Y:S02]  /*3c50*/  MOV R31, R6 ;  /* 0x00000006001f7202 */ /* 0x000fe40000000f00 */
[----:B------:R-:W-:Y:S02]  /*3c60*/  IADD3.X R19, PT, PT, R19, UR15, RZ, P2, !PT ;  /* 0x0000000f13137c10 */ /* 0x000fe400097fe4ff */
[----:B------:R-:W-:Y:S02]  /*3c70*/  IADD3 R24, PT, PT, R3, UR5, RZ ;  /* 0x0000000503187c10 */ /* 0x000fe4000fffe0ff */
[----:B------:R-:W-:-:S07]  /*3c80*/  IADD3.X R17, PT, PT, RZ, -0x1, RZ, P3, !PT ;  /* 0xffffffffff117810 */ /* 0x000fce0001ffe4ff */
.L_x_29:
[----:B0-----:R-:W-:Y:S01]  /*3c90*/  MOV R7, UR8 ;  /* 0x0000000800077c02 */ /* 0x001fe20008000f00 */
[----:B------:R-:W3:Y:S01]  /*3ca0*/  LDG.E R12, desc[UR16][R4.64] ;  /* 0x00000010040c7981 */ /* 0x000ee2000c1e1900 */
[----:B------:R-:W-:Y:S02]  /*3cb0*/  MOV R11, UR6 ;  /* 0x00000006000b7c02 */ /* 0x000fe40008000f00 */
[----:B------:R-:W-:Y:S02]  /*3cc0*/  LEA R6, P1, R7, R4, 0x2 ;  /* 0x0000000407067211 */ /* 0x000fe400078210ff */
[----:B------:R-:W-:Y:S02]  /*3cd0*/  IADD3 R8, P2, PT, R4, R2, RZ ;  /* 0x0000000204087210 */ /* 0x000fe40007f5e0ff */
[----:B------:R-:W-:Y:S02]  /*3ce0*/  LEA R10, P3, R11, R4, 0x2 ;  /* 0x000000040b0a7211 */ /* 0x000fe400078610ff */
[----:B------:R-:W-:-:S02]  /*3cf0*/  IADD3.X R7, PT, PT, R5, R26, RZ, P1, !PT ;  /* 0x0000001a05077210 */ /* 0x000fc40000ffe4ff */
[C---:B------:R-:W-:Y:S02]  /*3d00*/  IADD3.X R9, PT, PT, R5.reuse, R24, RZ, P2, !PT ;  /* 0x0000001805097210 */ /* 0x040fe400017fe4ff */
[----:B------:R-:W-:Y:S01]  /*3d10*/  IADD3.X R11, PT, PT, R5, R22, RZ, P3, !PT ;  /* 0x00000016050b7210 */ /* 0x000fe20001ffe4ff */
[----:B--2---:R0:W3:Y:S04]  /*3d20*/  LDG.E R13, desc[UR16][R6.64] ;  /* 0x00000010060d7981 */ /* 0x0040e8000c1e1900 */
[----:B------:R1:W2:Y:S04]  /*3d30*/  LDG.E R14, desc[UR16][R8.64] ;  /* 0x00000010080e7981 */ /* 0x0002a8000c1e1900 */
[----:B------:R-:W2:Y:S01]  /*3d40*/  LDG.E R15, desc[UR16][R10.64] ;  /* 0x000000100a0f7981 */ /* 0x000ea2000c1e1900 */
[----:B0-----:R-:W-:-:S02]  /*3d50*/  MOV R6, R18 ;  /* 0x0000001200067202 */ /* 0x001fc40000000f00 */
[----:B------:R-:W-:Y:S02]  /*3d60*/  MOV R7, R19 ;  /* 0x0000001300077202 */ /* 0x000fe40000000f00 */
[----:B-1----:R-:W-:Y:S02]  /*3d70*/  MOV R8, R20 ;  /* 0x0000001400087202 */ /* 0x002fe40000000f00 */
[----:B------:R-:W-:Y:S02]  /*3d80*/  MOV R9, R21 ;  /* 0x0000001500097202 */ /* 0x000fe40000000f00 */
[----:B------:R-:W-:-:S04]  /*3d90*/  IADD3 R16, P1, PT, R16, 0x1, RZ ;  /* 0x0000000110107810 */ /* 0x000fc80007f3e0ff */
[----:B------:R-:W-:Y:S02]  /*3da0*/  IADD3.X R17, PT, PT, RZ, R17, RZ, P1, !PT ;  /* 0x00000011ff117210 */ /* 0x000fe40000ffe4ff */
[----:B------:R-:W-:-:S04]  /*3db0*/  ISETP.NE.U32.AND P1, PT, R16, RZ, PT ;  /* 0x000000ff1000720c */ /* 0x000fc80003f25070 */
[----:B------:R-:W-:Y:S02]  /*3dc0*/  ISETP.NE.AND.EX P1, PT, R17, RZ, PT, P1 ;  /* 0x000000ff1100720c */ /* 0x000fe40003f25310 */
[----:B------:R-:W-:Y:S02]  /*3dd0*/  IADD3 R20, P3, PT, R20, 0x1400, RZ ;  /* 0x0000140014147810 */ /* 0x000fe40007f7e0ff */
[----:B------:R-:W-:Y:S02]  /*3de0*/  IADD3 R18, P4, PT, R18, 0x1400, RZ ;  /* 0x0000140012127810 */ /* 0x000fe40007f9e0ff */
[----:B------:R-:W-:Y:S02]  /*3df0*/  IADD3 R4, P2, PT, R4, 0xa00, RZ ;  /* 0x00000a0004047810 */ /* 0x000fe40007f5e0ff */
[----:B------:R-:W-:Y:S02]  /*3e00*/  IADD3.X R21, PT, PT, RZ, R21, RZ, P3, !PT ;  /* 0x00000015ff157210 */ /* 0x000fe40001ffe4ff */
[----:B------:R-:W-:-:S02]  /*3e10*/  IADD3.X R19, PT, PT, RZ, R19, RZ, P4, !PT ;  /* 0x00000013ff137210 */ /* 0x000fc400027fe4ff */
[----:B------:R-:W-:Y:S01]  /*3e20*/  IADD3.X R5, PT, PT, RZ, R5, RZ, P2, !PT ;  /* 0x00000005ff057210 */ /* 0x000fe200017fe4ff */
[----:B---3--:R0:W-:Y:S04]  /*3e30*/  STG.E.64 desc[UR16][R6.64], R12 ;  /* 0x0000000c06007986 */ /* 0x0081e8000c101b10 */
[----:B--2---:R0:W-:Y:S01]  /*3e40*/  STG.E.64 desc[UR16][R8.64], R14 ;  /* 0x0000000e08007986 */ /* 0x0041e2000c101b10 */
[----:B------:R-:W-:Y:S05]  /*3e50*/  @P1 BRA `(.L_x_29) ;  /* 0xfffffffc008c1947 */ /* 0x000fea000383ffff */
.L_x_28:
[----:B------:R-:W-:Y:S05]  /*3e60*/  BSYNC.RECONVERGENT B0 ;  /* 0x0000000000007941 */ /* 0x000fea0003800200 */
.L_x_27:
[----:B------:R-:W-:Y:S05]  /*3e70*/  @!P0 EXIT ;  /* 0x000000000000894d */ /* 0x000fea0003800000 */
[----:B------:R-:W-:Y:S01]  /*3e80*/  BSSY.RECONVERGENT B0, `(.L_x_30) ;  /* 0x000005c000007945 */ /* 0x000fe20003800200 */
[----:B------:R-:W-:Y:S02]  /*3e90*/  USHF.L.U64.HI UR5, UR10, 0x2, UR11 ;  /* 0x000000020a057899 */ /* 0x000fe4000801020b */
[----:B------:R-:W-:Y:S02]  /*3ea0*/  USHF.L.U32 UR4, UR10, 0x2, URZ ;  /* 0x000000020a047899 */ /* 0x000fe400080006ff */
[----:B------:R-:W-:Y:S01]  /*3eb0*/  USHF.L.U64.HI UR7, UR6, 0x2, UR7 ;  /* 0x0000000206077899 */ /* 0x000fe20008010207 */
[----:B------:R-:W1:Y:S01]  /*3ec0*/  LDCU.64 UR12, c[0x0][0x3d8] ;  /* 0x00007b00ff0c77ac */ /* 0x000e620008000a00 */
[----:B------:R-:W3:Y:S01]  /*3ed0*/  LDCU.64 UR14, c[0x0][0x388] ;  /* 0x00007100ff0e77ac */ /* 0x000ee20008000a00 */
[----:B------:R-:W4:Y:S01]  /*3ee0*/  LDCU.64 UR18, c[0x0][0x390] ;  /* 0x00007200ff1277ac */ /* 0x000f220008000a00 */
[----:B------:R-:W-:Y:S02]  /*3ef0*/  USHF.L.U64.HI UR10, UR8, 0x2, UR9 ;  /* 0x00000002080a7899 */ /* 0x000fe40008010209 */
[----:B------:R-:W-:-:S02]  /*3f00*/  USHF.L.U32 UR11, UR8, 0x2, URZ ;  /* 0x00000002080b7899 */ /* 0x000fc400080006ff */
[----:B------:R-:W-:-:S12]  /*3f10*/  USHF.L.U32 UR6, UR6, 0x2, URZ ;  /* 0x0000000206067899 */ /* 0x000fd800080006ff */
.L_x_31:
[C---:B-1----:R-:W-:Y:S02]  /*3f20*/  SHF.L.U32 R11, R31.reuse, 0x2, RZ ;  /* 0x000000021f0b7819 */ /* 0x042fe400000006ff */
[----:B0-2---:R-:W-:Y:S02]  /*3f30*/  SHF.L.U64.HI R13, R31, 0x2, R0 ;  /* 0x000000021f0d7819 */ /* 0x005fe40000010200 */
[----:B-1----:R-:W-:-:S04]  /*3f40*/  IADD3 R2, P0, PT, R11, UR12, RZ ;  /* 0x0000000c0b027c10 */ /* 0x002fc8000ff1e0ff */
[----:B------:R-:W-:Y:S02]  /*3f50*/  IADD3.X R3, PT, PT, R13, UR13, RZ, P0, !PT ;  /* 0x0000000d0d037c10 */ /* 0x000fe400087fe4ff */
[C---:B------:R-:W-:Y:S02]  /*3f60*/  IADD3 R4, P0, PT, R2.reuse, UR11, RZ ;  /* 0x0000000b02047c10 */ /* 0x040fe4000ff1e0ff */
[C---:B------:R-:W-:Y:S01]  /*3f70*/  IADD3 R8, P1, PT, R2.reuse, UR6, RZ ;  /* 0x0000000602087c10 */ /* 0x040fe2000ff3e0ff */
[----:B------:R0:W2:Y:S01]  /*3f80*/  LDG.E R16, desc[UR16][R2.64] ;  /* 0x0000001002107981 */ /* 0x0000a2000c1e1900 */
[C---:B------:R-:W-:Y:S02]  /*3f90*/  IADD3.X R5, PT, PT, R3.reuse, UR10, RZ, P0, !PT ;  /* 0x0000000a03057c10 */ /* 0x040fe400087fe4ff */
[----:B------:R-:W-:Y:S02]  /*3fa0*/  IADD3 R6, P0, PT, R2, UR4, RZ ;  /* 0x0000000402067c10 */ /* 0x000fe4000ff1e0ff */
[C---:B------:R-:W-:Y:S01]  /*3fb0*/  IADD3.X R9, PT, PT, R3.reuse, UR7, RZ, P1, !PT ;  /* 0x0000000703097c10 */ /* 0x040fe20008ffe4ff */
[----:B------:R1:W2:Y:S01]  /*3fc0*/  LDG.E R17, desc[UR16][R4.64] ;  /* 0x0000001004117981 */ /* 0x0002a2000c1e1900 */
[----:B------:R-:W-:-:S03]  /*3fd0*/  IADD3.X R7, PT, PT, R3, UR5, RZ, P0, !PT ;  /* 0x0000000503077c10 */ /* 0x000fc600087fe4ff */
[----:B------:R-:W5:Y:S04]  /*3fe0*/  LDG.E R19, desc[UR16][R8.64] ;  /* 0x0000001008137981 */ /* 0x000f68000c1e1900 */
[----:B------:R1:W5:Y:S01]  /*3ff0*/  LDG.E R18, desc[UR16][R6.64] ;  /* 0x0000001006127981 */ /* 0x000362000c1e1900 */
[C---:B------:R-:W-:Y:S02]  /*4000*/  SHF.L.U32 R10, R31.reuse, 0x3, RZ ;  /* 0x000000031f0a7819 */ /* 0x040fe400000006ff */
[----:B------:R-:W-:Y:S02]  /*4010*/  SHF.L.U64.HI R0, R31, 0x3, R0 ;  /* 0x000000031f007819 */ /* 0x000fe40000010200 */
[----:B------:R-:W-:Y:S02]  /*4020*/  LOP3.LUT R14, R10, 0xfffffff8, RZ, 0xc0, !PT ;  /* 0xfffffff80a0e7812 */ /* 0x000fe400078ec0ff */
[----:B------:R-:W-:-:S02]  /*4030*/  LOP3.LUT R11, R11, 0xfffffffc, RZ, 0xc0, !PT ;  /* 0xfffffffc0b0b7812 */ /* 0x000fc400078ec0ff */
[----:B0-----:R-:W-:Y:S02]  /*4040*/  LOP3.LUT R3, R0, 0x3, RZ, 0xc0, !PT ;  /* 0x0000000300037812 */ /* 0x001fe400078ec0ff */
[C---:B---3--:R-:W-:Y:S02]  /*4050*/  IADD3 R12, P0, PT, R14.reuse, UR14, RZ ;  /* 0x0000000e0e0c7c10 */ /* 0x048fe4000ff1e0ff */
[----:B------:R-:W-:Y:S02]  /*4060*/  LOP3.LUT R2, R13, 0x3, RZ, 0xc0, !PT ;  /* 0x000000030d027812 */ /* 0x000fe400078ec0ff */
[----:B----4-:R-:W-:Y:S02]  /*4070*/  IADD3 R14, P1, PT, R14, UR18, RZ ;  /* 0x000000120e0e7c10 */ /* 0x010fe4000ff3e0ff */
[----:B-1----:R-:W-:Y:S02]  /*4080*/  IADD3 R4, P2, PT, R11, UR12, RZ ;  /* 0x0000000c0b047c10 */ /* 0x002fe4000ff5e0ff */
[----:B------:R-:W-:-:S02]  /*4090*/  IADD3.X R13, PT, PT, R3, UR15, RZ, P0, !PT ;  /* 0x0000000f030d7c10 */ /* 0x000fc400087fe4ff */
[----:B------:R-:W-:Y:S02]  /*40a0*/  IADD3.X R15, PT, PT, R3, UR19, RZ, P1, !PT ;  /* 0x00000013030f7c10 */ /* 0x000fe40008ffe4ff */
[----:B------:R-:W-:Y:S02]  /*40b0*/  IADD3.X R5, PT, PT, R2, UR13, RZ, P2, !PT ;  /* 0x0000000d02057c10 */ /* 0x000fe400097fe4ff */
[C---:B------:R-:W-:Y:S02]  /*40c0*/  IADD3 R6, P0, PT, R4.reuse, UR11, RZ ;  /* 0x0000000b04067c10 */ /* 0x040fe4000ff1e0ff */
[C---:B------:R-:W-:Y:S02]  /*40d0*/  IADD3 R8, P1, PT, R4.reuse, UR4, RZ ;  /* 0x0000000404087c10 */ /* 0x040fe4000ff3e0ff */
[----:B------:R-:W-:Y:S02]  /*40e0*/  IADD3 R2, P2, PT, R4, UR6, RZ ;  /* 0x0000000604027c10 */ /* 0x000fe4000ff5e0ff */
[----:B------:R-:W-:-:S02]  /*40f0*/  IADD3.X R7, PT, PT, R5, UR10, RZ, P0, !PT ;  /* 0x0000000a05077c10 */ /* 0x000fc400087fe4ff */
[C---:B------:R-:W-:Y:S02]  /*4100*/  IADD3.X R9, PT, PT, R5.reuse, UR5, RZ, P1, !PT ;  /* 0x0000000505097c10 */ /* 0x040fe40008ffe4ff */
[----:B------:R-:W-:Y:S01]  /*4110*/  IADD3.X R3, PT, PT, R5, UR7, RZ, P2, !PT ;  /* 0x0000000705037c10 */ /* 0x000fe200097fe4ff */
[----:B--2---:R0:W-:Y:S04]  /*4120*/  STG.E.64 desc[UR16][R12.64], R16 ;  /* 0x000000100c007986 */ /* 0x0041e8000c101b10 */
[----:B-----5:R1:W-:Y:S04]  /*4130*/  STG.E.64 desc[UR16][R14.64], R18 ;  /* 0x000000120e007986 */ /* 0x0203e8000c101b10 */
[----:B------:R-:W2:Y:S04]  /*4140*/  LDG.E R20, desc[UR16][R4.64+0xa00] ;  /* 0x000a001004147981 */ /* 0x000ea8000c1e1900 */
[----:B------:R-:W2:Y:S04]  /*4150*/  LDG.E R21, desc[UR16][R6.64+0xa00] ;  /* 0x000a001006157981 */ /* 0x000ea8000c1e1900 */
[----:B------:R-:W3:Y:S04]  /*4160*/  LDG.E R22, desc[UR16][R8.64+0xa00] ;  /* 0x000a001008167981 */ /* 0x000ee8000c1e1900 */
[----:B------:R-:W3:Y:S01]  /*4170*/  LDG.E R23, desc[UR16][R2.64+0xa00] ;  /* 0x000a001002177981 */ /* 0x000ee2000c1e1900 */
[----:B0-----:R-:W-:-:S04]  /*4180*/  IADD3 R16, P0, PT, R10, 0x1400, RZ ;  /* 0x000014000a107810 */ /* 0x001fc80007f1e0ff */
[----:B------:R-:W-:Y:S02]  /*4190*/  IADD3.X R11, PT, PT, RZ, R0, RZ, P0, !PT ;  /* 0x00000000ff0b7210 */ /* 0x000fe400007fe4ff */
[----:B------:R-:W-:Y:S02]  /*41a0*/  LOP3.LUT R16, R16, 0xfffffff8, RZ, 0xc0, !PT ;  /* 0xfffffff810107812 */ /* 0x000fe400078ec0ff */
[----:B------:R-:W-:Y:S02]  /*41b0*/  LOP3.LUT R11, R11, 0x3, RZ, 0xc0, !PT ;  /* 0x000000030b0b7812 */ /* 0x000fe400078ec0ff */
[C---:B------:R-:W-:Y:S02]  /*41c0*/  IADD3 R12, P0, PT, R16.reuse, UR14, RZ ;  /* 0x0000000e100c7c10 */ /* 0x040fe4000ff1e0ff */
[----:B------:R-:W-:Y:S02]  /*41d0*/  IADD3 R16, P1, PT, R16, UR18, RZ ;  /* 0x0000001210107c10 */ /* 0x000fe4000ff3e0ff */
[----:B------:R-:W-:-:S02]  /*41e0*/  IADD3.X R13, PT, PT, R11, UR15, RZ, P0, !PT ;  /* 0x0000000f0b0d7c10 */ /* 0x000fc400087fe4ff */
[----:B------:R-:W-:-:S03]  /*41f0*/  IADD3.X R17, PT, PT, R11, UR19, RZ, P1, !PT ;  /* 0x000000130b117c10 */ /* 0x000fc60008ffe4ff */
[----:B--2---:R0:W-:Y:S04]  /*4200*/  STG.E.64 desc[UR16][R12.64], R20 ;  /* 0x000000140c007986 */ /* 0x0041e8000c101b10 */
[----:B---3--:R2:W-:Y:S04]  /*4210*/  STG.E.64 desc[UR16][R16.64], R22 ;  /* 0x0000001610007986 */ /* 0x0085e8000c101b10 */
[----:B-1----:R-:W3:Y:S04]  /*4220*/  LDG.E R18, desc[UR16][R4.64+0x1400] ;  /* 0x0014001004127981 */ /* 0x002ee8000c1e1900 */
[----:B------:R-:W3:Y:S04]  /*4230*/  LDG.E R19, desc[UR16][R6.64+0x1400] ;  /* 0x0014001006137981 */ /* 0x000ee8000c1e1900 */
[----:B------:R-:W4:Y:S04]  /*4240*/  LDG.E R24, desc[UR16][R8.64+0x1400] ;  /* 0x0014001008187981 */ /* 0x000f28000c1e1900 */
[----:B------:R-:W4:Y:S01]  /*4250*/  LDG.E R25, desc[UR16][R2.64+0x1400] ;  /* 0x0014001002197981 */ /* 0x000f22000c1e1900 */
[----:B------:R-:W-:-:S04]  /*4260*/  IADD3 R11, P0, PT, R10, 0x2800, RZ ;  /* 0x000028000a0b7810 */ /* 0x000fc80007f1e0ff */
[----:B------:R-:W-:Y:S02]  /*4270*/  IADD3.X R26, PT, PT, RZ, R0, RZ, P0, !PT ;  /* 0x00000000ff1a7210 */ /* 0x000fe400007fe4ff */
[----:B------:R-:W-:Y:S02]  /*4280*/  LOP3.LUT R11, R11, 0xfffffff8, RZ, 0xc0, !PT ;  /* 0xfffffff80b0b7812 */ /* 0x000fe400078ec0ff */
[----:B------:R-:W-:Y:S02]  /*4290*/  LOP3.LUT R26, R26, 0x3, RZ, 0xc0, !PT ;  /* 0x000000031a1a7812 */ /* 0x000fe400078ec0ff */
[C---:B------:R-:W-:Y:S02]  /*42a0*/  IADD3 R14, P0, PT, R11.reuse, UR14, RZ ;  /* 0x0000000e0b0e7c10 */ /* 0x040fe4000ff1e0ff */
[----:B0-----:R-:W-:Y:S02]  /*42b0*/  IADD3 R12, P1, PT, R11, UR18, RZ ;  /* 0x000000120b0c7c10 */ /* 0x001fe4000ff3e0ff */
[----:B------:R-:W-:-:S02]  /*42c0*/  IADD3.X R15, PT, PT, R26, UR15, RZ, P0, !PT ;  /* 0x0000000f1a0f7c10 */ /* 0x000fc400087fe4ff */
[----:B------:R-:W-:-:S03]  /*42d0*/  IADD3.X R13, PT, PT, R26, UR19, RZ, P1, !PT ;  /* 0x000000131a0d7c10 */ /* 0x000fc60008ffe4ff */
[----:B---3--:R0:W-:Y:S04]  /*42e0*/  STG.E.64 desc[UR16][R14.64], R18 ;  /* 0x000000120e007986 */ /* 0x0081e8000c101b10 */
[----:B----4-:R1:W-:Y:S04]  /*42f0*/  STG.E.64 desc[UR16][R12.64], R24 ;  /* 0x000000180c007986 */ /* 0x0103e8000c101b10 */
[----:B--2---:R-:W2:Y:S04]  /*4300*/  LDG.E R16, desc[UR16][R4.64+0x1e00] ;  /* 0x001e001004107981 */ /* 0x004ea8000c1e1900 */
[----:B------:R-:W2:Y:S04]  /*4310*/  LDG.E R17, desc[UR16][R6.64+0x1e00] ;  /* 0x001e001006117981 */ /* 0x000ea8000c1e1900 */
[----:B------:R-:W3:Y:S04]  /*4320*/  LDG.E R20, desc[UR16][R8.64+0x1e00] ;  /* 0x001e001008147981 */ /* 0x000ee8000c1e1900 */
[----:B------:R-:W3:Y:S01]  /*4330*/  LDG.E R21, desc[UR16][R2.64+0x1e00] ;  /* 0x001e001002157981 */ /* 0x000ee2000c1e1900 */
[----:B------:R-:W-:-:S04]  /*4340*/  IADD3 R10, P0, PT, R10, 0x3c00, RZ ;  /* 0x00003c000a0a7810 */ /* 0x000fc80007f1e0ff */
[----:B------:R-:W-:Y:S02]  /*4350*/  IADD3.X R22, PT, PT, RZ, R0, RZ, P0, !PT ;  /* 0x00000000ff167210 */ /* 0x000fe400007fe4ff */
[----:B------:R-:W-:Y:S02]  /*4360*/  LOP3.LUT R0, R10, 0xfffffff8, RZ, 0xc0, !PT ;  /* 0xfffffff80a007812 */ /* 0x000fe400078ec0ff */
[----:B------:R-:W-:Y:S02]  /*4370*/  LOP3.LUT R22, R22, 0x3, RZ, 0xc0, !PT ;  /* 0x0000000316167812 */ /* 0x000fe400078ec0ff */
[C---:B------:R-:W-:Y:S02]  /*4380*/  IADD3 R10, P0, PT, R0.reuse, UR14, RZ ;  /* 0x0000000e000a7c10 */ /* 0x040fe4000ff1e0ff */
[----:B0-----:R-:W-:Y:S02]  /*4390*/  IADD3 R14, P1, PT, R0, UR18, RZ ;  /* 0x00000012000e7c10 */ /* 0x001fe4000ff3e0ff */
[----:B------:R-:W-:-:S02]  /*43a0*/  IADD3.X R11, PT, PT, R22, UR15, RZ, P0, !PT ;  /* 0x0000000f160b7c10 */ /* 0x000fc400087fe4ff */
[----:B------:R-:W-:Y:S02]  /*43b0*/  IADD3.X R15, PT, PT, R22, UR19, RZ, P1, !PT ;  /* 0x00000013160f7c10 */ /* 0x000fe40008ffe4ff */
[----:B------:R-:W-:Y:S02]  /*43c0*/  IADD3 R31, PT, PT, R31, 0xa00, RZ ;  /* 0x00000a001f1f7810 */ /* 0x000fe40007ffe0ff */
[----:B------:R-:W-:Y:S02]  /*43d0*/  MOV R0, UR9 ;  /* 0x0000000900007c02 */ /* 0x000fe40008000f00 */
[----:B------:R-:W-:-:S04]  /*43e0*/  ISETP.LT.U32.AND P0, PT, R31, UR8, PT ;  /* 0x000000081f007c0c */ /* 0x000fc8000bf01070 */
[----:B------:R-:W-:Y:S01]  /*43f0*/  ISETP.GT.AND.EX P0, PT, R0, RZ, PT, P0 ;  /* 0x000000ff0000720c */ /* 0x000fe20003f04300 */
[----:B------:R-:W-:Y:S01]  /*4400*/  HFMA2 R0, -RZ, RZ, 0, 0 ;  /* 0x00000000ff007431 */ /* 0x000fe200000001ff */
[----:B--2---:R1:W-:Y:S04]  /*4410*/  STG.E.64 desc[UR16][R10.64], R16 ;  /* 0x000000100a007986 */ /* 0x0043e8000c101b10 */
[----:B---3--:R1:W-:Y:S07]  /*4420*/  STG.E.64 desc[UR16][R14.64], R20 ;  /* 0x000000140e007986 */ /* 0x0083ee000c101b10 */
[----:B------:R-:W-:Y:S05]  /*4430*/  @P0 BRA `(.L_x_31) ;  /* 0xfffffff800b80947 */ /* 0x000fea000383ffff */
[----:B------:R-:W-:Y:S05]  /*4440*/  BSYNC.RECONVERGENT B0 ;  /* 0x0000000000007941 */ /* 0x000fea0003800200 */
.L_x_30:
[----:B------:R-:W-:Y:S05]  /*4450*/  EXIT ;  /* 0x000000000000794d */ /* 0x000fea0003800000 */
.L_x_32:
        /* <DEDUP_REMOVED lines=10> */
.L_x_2465:


//--------------------- .text._Z35group_norm_nhwc_bwd_one_pass_kernelI11Bf16IOFp32WLi128ELi20ELi640EEv26Group_norm_nhwc_bwd_params --------------------------
	.section	.text._Z35group_norm_nhwc_bwd_one_pass_kernelI11Bf16IOFp32WLi128ELi20ELi640EEv26Group_norm_nhwc_bwd_params,"ax",@progbits
	.align	128
        .global         _Z35group_norm_nhwc_bwd_one_pass_kernelI11Bf16IOFp32WLi128ELi20ELi640EEv26Group_norm_nhwc_bwd_params
        .type           _Z35group_norm_nhwc_bwd_one_pass_kernelI11Bf16IOFp32WLi128ELi20ELi640EEv26Group_norm_nhwc_bwd_params,@function
        .size           _Z35group_norm_nhwc_bwd_one_pass_kernelI11Bf16IOFp32WLi128ELi20ELi640EEv26Group_norm_nhwc_bwd_params,(.L_x_2466 - _Z35group_norm_nhwc_bwd_one_pass_kernelI11Bf16IOFp32WLi128ELi20ELi640EEv26Group_norm_nhwc_bwd_params)
        .other          _Z35group_norm_nhwc_bwd_one_pass_kernelI11Bf16IOFp32WLi128ELi20ELi640EEv26Group_norm_nhwc_bwd_params,@"STO_CUDA_ENTRY STV_DEFAULT"
_Z35group_norm_nhwc_bwd_one_pass_kernelI11Bf16IOFp32WLi128ELi20ELi640EEv26Group_norm_nhwc_bwd_params:
.text._Z35group_norm_nhwc_bwd_one_pass_kernelI11Bf16IOFp32WLi128ELi20ELi640EEv26Group_norm_nhwc_bwd_params:
[----:B------:R-:W-:Y:S01]  /*0000*/  LDC R1, c[0x0][0x37c] ;  /* 0x0000df00ff017b82 */ /* 0x000fe20000000800 */
[----:B------:R-:W0:Y:S01]  /*0010*/  S2R R25, SR_CTAID.Y ;  /* 0x0000000000197919 */ /* 0x000e220000002600 */
[----:B------:R-:W1:Y:S06]  /*0020*/  LDCU UR4, c[0x0][0x410] ;  /* 0x00008200ff0477ac */ /* 0x000e6c0008000800 */
[----:B------:R-:W2:Y:S01]  /*0030*/  S2UR UR9, SR_CTAID.X ;  /* 0x00000000000979c3 */ /* 0x000ea20000002500 */
[----:B------:R-:W3:Y:S01]  /*0040*/  S2R R24, SR_TID.X ;  /* 0x0000000000187919 */ /* 0x000ee20000002100 */
[----:B------:R-:W1:Y:S01]  /*0050*/  LDCU UR5, c[0x0][0x3e0] ;  /* 0x00007c00ff0577ac */ /* 0x000e620008000800 */
[----:B------:R-:W4:Y:S01]  /*0060*/  LDCU.64 UR6, c[0x0][0x358] ;  /* 0x00006b00ff0677ac */ /* 0x000f220008000a00 */
[----:B-1----:R-:W-:-:S06]  /*0070*/  UIMAD UR4, UR4, UR5, URZ ;  /* 0x00000005040472a4 */ /* 0x002fcc000f8e02ff */
[----:B0-----:R-:W-:-:S13]  /*0080*/  ISETP.GE.AND P0, PT, R25, UR4, PT ;  /* 0x0000000419007c0c */ /* 0x001fda000bf06270 */
[----:B--234-:R-:W-:Y:S05]  /*0090*/  @P0 BRA `(.L_x_33) ;  /* 0x0000003800fc0947 */ /* 0x01cfea0003800000 */
[----:B------:R-:W-:Y:S01]  /*00a0*/  LOP3.LUT R0, R24, 0xffff, RZ, 0xc0, !PT ;  /* 0x0000ffff18007812 */ /* 0x000fe200078ec0ff */
[----:B------:R-:W0:Y:S01]  /*00b0*/  LDC R2, c[0x0][0x374] ;  /* 0x0000dd00ff027b82 */ /* 0x000e220000000800 */
[----:B------:R-:W-:Y:S01]  /*00c0*/  HFMA2 R30, -RZ, RZ, 0, 0 ;  /* 0x00000000ff1e7431 */ /* 0x000fe200000001ff */
[----:B------:R-:W-:Y:S02]  /*00d0*/  MOV R31, R25 ;  /* 0x00000019001f7202 */ /* 0x000fe40000000f00 */
[----:B------:R-:W-:-:S05]  /*00e0*/  IMAD R0, R0, 0x199a, RZ ;  /* 0x0000199a00007824 */ /* 0x000fca00078e02ff */
[----:B------:R-:W-:Y:S02]  /*00f0*/  SHF.R.U32.HI R33, RZ, 0x10, R0 ;  /* 0x00000010ff217819 */ /* 0x000fe40000011600 */
[----:B------:R-:W1:Y:S02]  /*0100*/  S2R R0, SR_LANEID ;  /* 0x0000000000007919 */ /* 0x000e640000000000 */
[----:B------:R-:W-:-:S05]  /*0110*/  PRMT R3, R33, 0x9910, RZ ;  /* 0x0000991021037816 */ /* 0x000fca00000000ff */
[----:B------:R-:W-:-:S05]  /*0120*/  IMAD R3, R3, 0xa, RZ ;  /* 0x0000000a03037824 */ /* 0x000fca00078e02ff */
[----:B------:R-:W-:-:S04]  /*0130*/  IADD3 R3, PT, PT, RZ, -R3, RZ ;  /* 0x80000003ff037210 */ /* 0x000fc80007ffe0ff */
[----:B------:R-:W-:-:S04]  /*0140*/  PRMT R3, R3, 0x7710, RZ ;  /* 0x0000771003037816 */ /* 0x000fc800000000ff */
[----:B------:R-:W-:-:S04]  /*0150*/  IADD3 R32, PT, PT, R3, R24, RZ ;  /* 0x0000001803207210 */ /* 0x000fc80007ffe0ff */
[----:B------:R-:W-:-:S04]  /*0160*/  SHF.L.U32 R32, R32, 0x1, RZ ;  /* 0x0000000120207819 */ /* 0x000fc800000006ff */
[----:B------:R-:W-:-:S07]  /*0170*/  LOP3.LUT R3, R32, 0xffff, RZ, 0xc0, !PT ;  /* 0x0000ffff20037812 */ /* 0x000fce00078ec0ff */
.L_x_58:
[----:B------:R-:W2:Y:S01]  /*0180*/  LDC R12, c[0x0][0x410] ;  /* 0x00010400ff0c7b82 */ /* 0x000ea20000000800 */
[----:B------:R-:W3:Y:S01]  /*0190*/  LDCU.128 UR12, c[0x0][0x400] ;  /* 0x00008000ff0c77ac */ /* 0x000ee20008000c00 */
[----:B------:R-:W-:Y:S01]  /*01a0*/  ISETP.GE.AND P3, PT, R31, RZ, PT ;  /* 0x000000ff1f00720c */ /* 0x000fe20003f66270 */
[----:B------:R-:W4:Y:S05]  /*01b0*/  LDCU.U8 UR4, c[0x0][0x414] ;  /* 0x00008280ff0477ac */ /* 0x000f2a0008000000 */
[----:B01----:R-:W1:Y:S01]  /*01c0*/  LDC R10, c[0x0][0x41c] ;  /* 0x00010700ff0a7b82 */ /* 0x003e620000000800 */
[----:B--2---:R-:W-:-:S04]  /*01d0*/  IABS R9, R12 ;  /* 0x0000000c00097213 */ /* 0x004fc80000000000 */
[----:B------:R-:W2:Y:S01]  /*01e0*/  I2F.RP R6, R9 ;  /* 0x0000000900067306 */ /* 0x000ea20000209400 */
[----:B-1----:R-:W-:-:S05]  /*01f0*/  IMAD R13, R10, UR9, R33 ;  /* 0x000000090a0d7c24 */ /* 0x002fca000f8e0221 */
[C---:B---3--:R-:W-:Y:S02]  /*0200*/  ISETP.GE.U32.AND P0, PT, R13.reuse, UR12, PT ;  /* 0x0000000c0d007c0c */ /* 0x048fe4000bf06070 */
[----:B------:R-:W-:Y:S02]  /*0210*/  SHF.R.S32.HI R15, RZ, 0x1f, R13 ;  /* 0x0000001fff0f7819 */ /* 0x000fe4000001140d */
[----:B------:R-:W-:Y:S01]  /*0220*/  IADD3 R18, PT, PT, R13, 0x40, RZ ;  /* 0x000000400d127810 */ /* 0x000fe20007ffe0ff */
[----:B--2---:R-:W1:Y:S01]  /*0230*/  MUFU.RCP R6, R6 ;  /* 0x0000000600067308 */ /* 0x004e620000001000 */
[----:B------:R-:W-:Y:S02]  /*0240*/  ISETP.GE.AND.EX P0, PT, R15, UR13, PT, P0 ;  /* 0x0000000d0f007c0c */ /* 0x000fe4000bf06300 */
[----:B------:R-:W-:-:S11]  /*0250*/  SHF.R.S32.HI R19, RZ, 0x1f, R18 ;  /* 0x0000001fff137819 */ /* 0x000fd60000011412 */
[----:B------:R-:W2:Y:S01]  /*0260*/  @!P0 LDC.64 R10, c[0x0][0x3f8] ;  /* 0x0000fe00ff0a8b82 */ /* 0x000ea20000000a00 */
[----:B-1----:R-:W-:-:S04]  /*0270*/  IADD3 R4, PT, PT, R6, 0xffffffe, RZ ;  /* 0x0ffffffe06047810 */ /* 0x002fc80007ffe0ff */
[----:B------:R1:W3:Y:S03]  /*0280*/  F2I.FTZ.U32.TRUNC.NTZ R5, R4 ;  /* 0x0000000400057305 */ /* 0x0002e6000021f000 */
[----:B------:R-:W0:Y:S01]  /*0290*/  @!P0 LDC.64 R16, c[0x0][0x398] ;  /* 0x0000e600ff108b82 */ /* 0x000e220000000a00 */
[----:B-1----:R-:W-:Y:S02]  /*02a0*/  MOV R4, RZ ;  /* 0x000000ff00047202 */ /* 0x002fe40000000f00 */
[----:B---3--:R-:W-:-:S05]  /*02b0*/  IADD3 R8, PT, PT, RZ, -R5, RZ ;  /* 0x80000005ff087210 */ /* 0x008fca0007ffe0ff */
[----:B------:R-:W-:Y:S01]  /*02c0*/  IMAD R7, R8, R9, RZ ;  /* 0x0000000908077224 */ /* 0x000fe200078e02ff */
[----:B------:R-:W-:-:S03]  /*02d0*/  IABS R8, R31 ;  /* 0x0000001f00087213 */ /* 0x000fc60000000000 */
[----:B------:R-:W-:-:S06]  /*02e0*/  IMAD.HI.U32 R5, R5, R7, R4 ;  /* 0x0000000705057227 */ /* 0x000fcc00078e0004 */
[----:B------:R-:W-:Y:S02]  /*02f0*/  IMAD.HI.U32 R7, R5, R8, RZ ;  /* 0x0000000805077227 */ /* 0x000fe400078e00ff */
[----:B------:R-:W1:Y:S03]  /*0300*/  LDC.64 R4, c[0x0][0x3b8] ;  /* 0x0000ee00ff047b82 */ /* 0x000e660000000a00 */
[----:B------:R-:W-:-:S05]  /*0310*/  IADD3 R6, PT, PT, -R7, RZ, RZ ;  /* 0x000000ff07067210 */ /* 0x000fca0007ffe1ff */
[----:B------:R-:W-:Y:S01]  /*0320*/  IMAD R6, R9, R6, R8 ;  /* 0x0000000609067224 */ /* 0x000fe200078e0208 */
[----:B------:R-:W-:-:S04]  /*0330*/  LOP3.LUT R8, R31, R12, RZ, 0x3c, !PT ;  /* 0x0000000c1f087212 */ /* 0x000fc800078e3cff */
[----:B------:R-:W-:Y:S02]  /*0340*/  ISETP.GT.U32.AND P1, PT, R9, R6, PT ;  /* 0x000000060900720c */ /* 0x000fe40003f24070 */
[----:B------:R-:W-:Y:S01]  /*0350*/  ISETP.GE.AND P5, PT, R8, RZ, PT ;  /* 0x000000ff0800720c */ /* 0x000fe20003fa6270 */
[----:B-1----:R-:W-:-:S10]  /*0360*/  IMAD.WIDE R4, R31, 0x8, R4 ;  /* 0x000000081f047825 */ /* 0x002fd400078e0204 */
[-C--:B------:R-:W-:Y:S02]  /*0370*/  @!P1 IADD3 R6, PT, PT, R6, -R9.reuse, RZ ;  /* 0x8000000906069210 */ /* 0x080fe40007ffe0ff */
[----:B------:R-:W-:Y:S02]  /*0380*/  @!P1 IADD3 R7, PT, PT, R7, 0x1, RZ ;  /* 0x0000000107079810 */ /* 0x000fe40007ffe0ff */
[CC--:B------:R-:W-:Y:S01]  /*0390*/  ISETP.GE.U32.AND P2, PT, R6.reuse, R9.reuse, PT ;  /* 0x000000090600720c */ /* 0x0c0fe20003f46070 */
[----:B------:R-:W3:Y:S01]  /*03a0*/  LDG.E.64 R4, desc[UR6][R4.64] ;  /* 0x0000000604047981 */ /* 0x000ee2000c1e1b00 */
[----:B------:R-:W-:Y:S02]  /*03b0*/  ISETP.GT.U32.AND P4, PT, R9, R6, PT ;  /* 0x000000060900720c */ /* 0x000fe40003f84070 */
[----:B------:R-:W-:Y:S02]  /*03c0*/  IADD3 R9, PT, PT, R6, -R9, RZ ;  /* 0x8000000906097210 */ /* 0x000fe40007ffe0ff */
[----:B------:R-:W-:-:S02]  /*03d0*/  ISETP.GE.U32.AND P1, PT, R18, UR12, PT ;  /* 0x0000000c12007c0c */ /* 0x000fc4000bf26070 */
[----:B------:R-:W-:Y:S02]  /*03e0*/  SEL R6, R9, R6, !P4 ;  /* 0x0000000609067207 */ /* 0x000fe40006000000 */
[----:B------:R-:W-:Y:S02]  /*03f0*/  ISETP.NE.AND P4, PT, R12, RZ, PT ;  /* 0x000000ff0c00720c */ /* 0x000fe40003f85270 */
[----:B------:R-:W-:Y:S02]  /*0400*/  LOP3.LUT R9, RZ, R12, RZ, 0x33, !PT ;  /* 0x0000000cff097212 */ /* 0x000fe400078e33ff */
[----:B------:R-:W-:Y:S02]  /*0410*/  @!P3 IADD3 R6, PT, PT, -R6, RZ, RZ ;  /* 0x000000ff0606b210 */ /* 0x000fe40007ffe1ff */
[----:B------:R-:W-:Y:S02]  /*0420*/  @P2 IADD3 R7, PT, PT, R7, 0x1, RZ ;  /* 0x0000000107072810 */ /* 0x000fe40007ffe0ff */
[----:B------:R-:W-:-:S02]  /*0430*/  SEL R38, R9, R6, !P4 ;  /* 0x0000000609267207 */ /* 0x000fc40006000000 */
[----:B------:R-:W-:Y:S02]  /*0440*/  @!P5 IADD3 R7, PT, PT, -R7, RZ, RZ ;  /* 0x000000ff0707d210 */ /* 0x000fe40007ffe1ff */
[----:B------:R-:W-:Y:S01]  /*0450*/  ISETP.GE.AND.EX P1, PT, R19, UR13, PT, P1 ;  /* 0x0000000d13007c0c */ /* 0x000fe2000bf26310 */
[----:B------:R-:W-:Y:S01]  /*0460*/  IMAD R6, R38, 0x14, RZ ;  /* 0x0000001426067824 */ /* 0x000fe200078e02ff */
[----:B------:R-:W-:-:S04]  /*0470*/  SEL R21, R9, R7, !P4 ;  /* 0x0000000709157207 */ /* 0x000fc80006000000 */
[C---:B------:R-:W-:Y:S02]  /*0480*/  IADD3 R40, P2, PT, R6.reuse, R3, RZ ;  /* 0x0000000306287210 */ /* 0x040fe40007f5e0ff */
[----:B------:R-:W-:Y:S02]  /*0490*/  SHF.R.S32.HI R3, RZ, 0x1f, R21 ;  /* 0x0000001fff037819 */ /* 0x000fe40000011415 */
[----:B------:R-:W-:Y:S02]  /*04a0*/  LEA.HI.X.SX32 R41, R6, RZ, 0x1, P2 ;  /* 0x000000ff06297211 */ /* 0x000fe400010f0eff */
[----:B------:R-:W1:Y:S01]  /*04b0*/  @!P0 LDC.64 R6, c[0x0][0x3a0] ;  /* 0x0000e800ff068b82 */ /* 0x000e620000000a00 */
[----:B------:R-:W-:Y:S02]  /*04c0*/  IMAD R12, R3, UR14, RZ ;  /* 0x0000000e030c7c24 */ /* 0x000fe4000f8e02ff */
[----:B------:R-:W-:-:S04]  /*04d0*/  IMAD.WIDE.U32 R40, R21, UR14, R40 ;  /* 0x0000000e15287c25 */ /* 0x000fc8000f8e0028 */
[----:B------:R-:W-:Y:S01]  /*04e0*/  IMAD R43, R21, UR15, R12 ;  /* 0x0000000f152b7c24 */ /* 0x000fe2000f8e020c */
[----:B------:R-:W0:Y:S01]  /*04f0*/  @!P1 LDC.64 R8, c[0x0][0x3f8] ;  /* 0x0000fe00ff089b82 */ /* 0x000e220000000a00 */
[----:B--2---:R-:W-:Y:S01]  /*0500*/  @!P0 IMAD R12, R15, R10, RZ ;  /* 0x0000000a0f0c8224 */ /* 0x004fe200078e02ff */
[----:B------:R-:W-:Y:S02]  /*0510*/  @!P0 MOV R42, R40 ;  /* 0x00000028002a8202 */ /* 0x000fe40000000f00 */
[----:B------:R-:W-:Y:S01]  /*0520*/  IADD3 R43, PT, PT, R41, R43, RZ ;  /* 0x0000002b292b7210 */ /* 0x000fe20007ffe0ff */
[C---:B------:R-:W-:Y:S01]  /*0530*/  @!P0 IMAD R3, R13.reuse, R11, R12 ;  /* 0x0000000b0d038224 */ /* 0x040fe200078e020c */
[----:B----4-:R-:W-:Y:S02]  /*0540*/  ISETP.NE.AND P2, PT, RZ, UR4, PT ;  /* 0x00000004ff007c0c */ /* 0x010fe4000bf45270 */
[----:B------:R-:W2:Y:S01]  /*0550*/  @!P1 LDC.64 R14, c[0x0][0x398] ;  /* 0x0000e600ff0e9b82 */ /* 0x000ea20000000a00 */
[----:B------:R-:W-:-:S05]  /*0560*/  @!P0 IMAD.WIDE.U32 R10, R13, R10, R42 ;  /* 0x0000000a0d0a8225 */ /* 0x000fca00078e002a */
[----:B------:R-:W-:Y:S02]  /*0570*/  @!P0 IADD3 R11, PT, PT, R11, R3, RZ ;  /* 0x000000030b0b8210 */ /* 0x000fe40007ffe0ff */
[C---:B------:R-:W-:Y:S01]  /*0580*/  @!P0 SHF.L.U32 R3, R10.reuse, 0x1, RZ ;  /* 0x000000010a038819 */ /* 0x040fe200000006ff */
[----:B------:R-:W4:Y:S01]  /*0590*/  @!P1 LDC.64 R12, c[0x0][0x3a0] ;  /* 0x0000e800ff0c9b82 */ /* 0x000f220000000a00 */
[----:B------:R-:W-:Y:S02]  /*05a0*/  @!P0 SHF.L.U64.HI R10, R10, 0x1, R11 ;  /* 0x000000010a0a8819 */ /* 0x000fe4000001020b */
[C---:B-1----:R-:W-:Y:S02]  /*05b0*/  @!P0 IADD3 R6, P3, PT, R3.reuse, R6, RZ ;  /* 0x0000000603068210 */ /* 0x042fe40007f7e0ff */
[----:B0-----:R-:W-:Y:S02]  /*05c0*/  @!P0 IADD3 R16, P4, PT, R3, R16, RZ ;  /* 0x0000001003108210 */ /* 0x001fe40007f9e0ff */
[C---:B------:R-:W-:Y:S01]  /*05d0*/  @!P0 IADD3.X R7, PT, PT, R10.reuse, R7, RZ, P3, !PT ;  /* 0x000000070a078210 */ /* 0x040fe20001ffe4ff */
[----:B------:R-:W-:Y:S01]  /*05e0*/  @!P1 IMAD R19, R19, R8, RZ ;  /* 0x0000000813139224 */ /* 0x000fe200078e02ff */
[----:B------:R-:W-:-:S02]  /*05f0*/  @!P0 IADD3.X R17, PT, PT, R10, R17, RZ, P4, !PT ;  /* 0x000000110a118210 */ /* 0x000fc400027fe4ff */
[----:B------:R-:W-:Y:S02]  /*0600*/  @!P1 MOV R10, R40 ;  /* 0x00000028000a9202 */ /* 0x000fe40000000f00 */
[----:B------:R-:W-:Y:S01]  /*0610*/  @!P1 MOV R11, R43 ;  /* 0x0000002b000b9202 */ /* 0x000fe20000000f00 */
[C---:B------:R-:W-:Y:S02]  /*0620*/  @!P1 IMAD R3, R18.reuse, R9, R19 ;  /* 0x0000000912039224 */ /* 0x040fe400078e0213 */
[----:B------:R-:W-:Y:S02]  /*0630*/  @!P1 IMAD.WIDE.U32 R18, R18, R8, R10 ;  /* 0x0000000812129225 */ /* 0x000fe400078e000a */
[----:B------:R-:W0:Y:S01]  /*0640*/  @P2 LDC.64 R8, c[0x0][0x3b0] ;  /* 0x0000ec00ff082b82 */ /* 0x000e220000000a00 */
[----:B------:R-:W-:-:S07]  /*0650*/  CS2R R28, SRZ ;  /* 0x00000000001c7805 */ /* 0x000fce000001ff00 */
[----:B------:R-:W1:Y:S01]  /*0660*/  LDC.64 R10, c[0x0][0x3a8] ;  /* 0x0000ea00ff0a7b82 */ /* 0x000e620000000a00 */
[----:B------:R-:W-:Y:S01]  /*0670*/  @!P1 IADD3 R19, PT, PT, R19, R3, RZ ;  /* 0x0000000313139210 */ /* 0x000fe20007ffe0ff */
[----:B------:R-:W3:Y:S01]  /*0680*/  @!P0 LDG.E R29, desc[UR6][R6.64] ;  /* 0x00000006061d8981 */ /* 0x000ee2000c1e1900 */
[----:B------:R-:W-:-:S03]  /*0690*/  @!P1 SHF.L.U32 R3, R18, 0x1, RZ ;  /* 0x0000000112039819 */ /* 0x000fc600000006ff */
[----:B------:R0:W3:Y:S01]  /*06a0*/  @!P0 LDG.E R28, desc[UR6][R16.64] ;  /* 0x00000006101c8981 */ /* 0x0000e2000c1e1900 */
[C---:B----4-:R-:W-:Y:S02]  /*06b0*/  @!P1 IADD3 R12, P3, PT, R3.reuse, R12, RZ ;  /* 0x0000000c030c9210 */ /* 0x050fe40007f7e0ff */
[----:B--2---:R-:W-:Y:S02]  /*06c0*/  @!P1 IADD3 R14, P0, PT, R3, R14, RZ ;  /* 0x0000000e030e9210 */ /* 0x004fe40007f1e0ff */
[----:B------:R-:W-:Y:S02]  /*06d0*/  LOP3.LUT R3, R32, 0xffff, RZ, 0xc0, !PT ;  /* 0x0000ffff20037812 */ /* 0x000fe400078ec0ff */
[----:B------:R-:W-:Y:S02]  /*06e0*/  @!P1 SHF.L.U64.HI R18, R18, 0x1, R19 ;  /* 0x0000000112129819 */ /* 0x000fe40000010213 */
[----:B------:R-:W-:Y:S01]  /*06f0*/  CS2R R26, SRZ ;  /* 0x00000000001a7805 */ /* 0x000fe2000001ff00 */
[----:B------:R-:W-:Y:S01]  /*0700*/  IMAD R19, R38, 0x14, R3 ;  /* 0x0000001426137824 */ /* 0x000fe200078e0203 */
[----:B------:R-:W-:-:S02]  /*0710*/  @!P1 IADD3.X R13, PT, PT, R18, R13, RZ, P3, !PT ;  /* 0x0000000d120d9210 */ /* 0x000fc40001ffe4ff */
[----:B------:R-:W-:Y:S01]  /*0720*/  @!P1 IADD3.X R15, PT, PT, R18, R15, RZ, P0, !PT ;  /* 0x0000000f120f9210 */ /* 0x000fe200007fe4ff */
[C---:B0-----:R-:W-:Y:S01]  /*0730*/  @P2 IMAD.WIDE R16, R19.reuse, 0x4, R8 ;  /* 0x0000000413102825 */ /* 0x041fe200078e0208 */
[----:B------:R-:W-:Y:S01]  /*0740*/  CS2R R6, SRZ ;  /* 0x0000000000067805 */ /* 0x000fe2000001ff00 */
[----:B------:R-:W2:Y:S02]  /*0750*/  @!P1 LDG.E R27, desc[UR6][R12.64] ;  /* 0x000000060c1b9981 */ /* 0x000ea4000c1e1900 */
[----:B-1----:R-:W-:Y:S02]  /*0760*/  IMAD.WIDE R8, R19, 0x4, R10 ;  /* 0x0000000413087825 */ /* 0x002fe400078e020a */
[----:B------:R-:W4:Y:S04]  /*0770*/  @!P1 LDG.E R26, desc[UR6][R14.64] ;  /* 0x000000060e1a9981 */ /* 0x000f28000c1e1900 */
[----:B------:R0:W5:Y:S04]  /*0780*/  @P2 LDG.E.64 R6, desc[UR6][R16.64] ;  /* 0x0000000610062981 */ /* 0x000168000c1e1b00 */
[----:B------:R-:W5:Y:S01]  /*0790*/  LDG.E.64 R8, desc[UR6][R8.64] ;  /* 0x0000000608087981 */ /* 0x000f62000c1e1b00 */
[----:B------:R-:W-:Y:S01]  /*07a0*/  MOV R37, 0x3f800000 ;  /* 0x3f80000000257802 */ /* 0x000fe20000000f00 */
[----:B------:R-:W-:Y:S01]  /*07b0*/  UISETP.NE.AND UP0, UPT, UR4, URZ, UPT ;  /* 0x000000ff0400728c */ /* 0x000fe2000bf05270 */
[----:B---3--:R-:W-:-:S05]  /*07c0*/  FFMA.FTZ R5, -R4, R4, R5 ;  /* 0x0000000404057223 */ /* 0x008fca0000010105 */
[----:B------:R-:W-:-:S13]  /*07d0*/  FSETP.GTU.FTZ.AND P0, PT, R5, RZ, PT ;  /* 0x000000ff0500720b */ /* 0x000fda0003f1c000 */
[----:B------:R-:W1:Y:S02]  /*07e0*/  @P0 LDC R10, c[0x0][0x3c0] ;  /* 0x0000f000ff0a0b82 */ /* 0x000e640000000800 */
[----:B-1----:R-:W-:-:S04]  /*07f0*/  @P0 FADD.FTZ R10, R5, R10 ;  /* 0x0000000a050a0221 */ /* 0x002fc80000010000 */
[----:B------:R0:W1:Y:S01]  /*0800*/  @P0 MUFU.RSQ R37, R10 ;  /* 0x0000000a00250308 */ /* 0x0000620000001400 */
[----:B------:R-:W-:Y:S02]  /*0810*/  PRMT R35, R29, 0x7632, R35 ;  /* 0x000076321d237816 */ /* 0x000fe40000000023 */
[----:B------:R-:W-:Y:S02]  /*0820*/  PRMT R36, R28, 0x7632, R36 ;  /* 0x000076321c247816 */ /* 0x000fe40000000024 */
[----:B--2---:R-:W-:Y:S02]  /*0830*/  PRMT R5, R27, 0x7632, R5 ;  /* 0x000076321b057816 */ /* 0x004fe40000000005 */
[----:B----4-:R-:W-:Y:S01]  /*0840*/  PRMT R34, R26, 0x7632, R34 ;  /* 0x000076321a227816 */ /* 0x010fe20000000022 */
[----:B01----:R-:W-:Y:S06]  /*0850*/  BRA.U UP0, `(.L_x_34) ;  /* 0x0000000100947547 */ /* 0x003fec000b800000 */
[----:B------:R-:W-:Y:S02]  /*0860*/  SHF.L.U32 R13, R29, 0x10, RZ ;  /* 0x000000101d0d7819 */ /* 0x000fe400000006ff */
[----:B------:R-:W-:Y:S02]  /*0870*/  SHF.L.U32 R15, R35, 0x10, RZ ;  /* 0x00000010230f7819 */ /* 0x000fe400000006ff */
[----:B------:R-:W-:Y:S01]  /*0880*/  SHF.L.U32 R11, R28, 0x10, RZ ;  /* 0x000000101c0b7819 */ /* 0x000fe200000006ff */
[----:B------:R-:W-:Y:S01]  /*0890*/  FADD.FTZ R12, -R4, R13 ;  /* 0x0000000d040c7221 */ /* 0x000fe20000010100 */
[----:B------:R-:W-:Y:S01]  /*08a0*/  SHF.L.U32 R10, R36, 0x10, RZ ;  /* 0x00000010240a7819 */ /* 0x000fe200000006ff */
[----:B------:R-:W-:Y:S01]  /*08b0*/  FADD.FTZ R14, -R4, R15 ;  /* 0x0000000f040e7221 */ /* 0x000fe20000010100 */
[----:B------:R-:W-:Y:S01]  /*08c0*/  SHF.L.U32 R19, R27, 0x10, RZ ;  /* 0x000000101b137819 */ /* 0x000fe200000006ff */
[----:B-----5:R-:W-:Y:S01]  /*08d0*/  FMUL.FTZ R13, R8, R11 ;  /* 0x0000000b080d7220 */ /* 0x020fe20000410000 */
[-C--:B------:R-:W-:Y:S01]  /*08e0*/  FMUL.FTZ R12, R12, R37.reuse ;  /* 0x000000250c0c7220 */ /* 0x080fe20000410000 */
[----:B------:R-:W-:Y:S01]  /*08f0*/  FMUL.FTZ R15, R14, R37 ;  /* 0x000000250e0f7220 */ /* 0x000fe20000410000 */
[----:B------:R-:W-:Y:S01]  /*0900*/  FMUL.FTZ R16, R9, R10 ;  /* 0x0000000a09107220 */ /* 0x000fe20000410000 */
[----:B------:R-:W-:Y:S01]  /*0910*/  FADD.FTZ R17, RZ, R13 ;  /* 0x0000000dff117221 */ /* 0x000fe20000010000 */
[----:B------:R-:W-:Y:S01]  /*0920*/  FFMA.FTZ R14, R12, R13, RZ ;  /* 0x0000000d0c0e7223 */ /* 0x000fe200000100ff */
[----:B------:R-:W-:Y:S01]  /*0930*/  SHF.L.U32 R13, R26, 0x10, RZ ;  /* 0x000000101a0d7819 */ /* 0x000fe200000006ff */
[----:B------:R-:W-:Y:S01]  /*0940*/  FADD.FTZ R20, -R4, R19 ;  /* 0x0000001304147221 */ /* 0x000fe20000010100 */
[----:B------:R-:W-:Y:S01]  /*0950*/  SHF.L.U32 R21, R5, 0x10, RZ ;  /* 0x0000001005157819 */ /* 0x000fe200000006ff */
[----:B------:R-:W-:Y:S01]  /*0960*/  FADD.FTZ R19, R16, R17 ;  /* 0x0000001110137221 */ /* 0x000fe20000010000 */
[----:B------:R-:W-:Y:S01]  /*0970*/  FFMA.FTZ R17, R15, R16, R14 ;  /* 0x000000100f117223 */ /* 0x000fe2000001000e */
[----:B------:R-:W-:Y:S01]  /*0980*/  SHF.L.U32 R18, R34, 0x10, RZ ;  /* 0x0000001022127819 */ /* 0x000fe200000006ff */
[----:B------:R-:W-:Y:S01]  /*0990*/  FMUL.FTZ R16, R8, R13 ;  /* 0x0000000d08107220 */ /* 0x000fe20000410000 */
[----:B------:R-:W-:Y:S01]  /*09a0*/  FMUL.FTZ R20, R20, R37 ;  /* 0x0000002514147220 */ /* 0x000fe20000410000 */
[----:B------:R-:W-:Y:S01]  /*09b0*/  FADD.FTZ R22, -R4, R21 ;  /* 0x0000001504167221 */ /* 0x000fe20000010100 */
[----:B------:R-:W-:Y:S01]  /*09c0*/  FFMA.FTZ R12, R11, R12, RZ ;  /* 0x0000000c0b0c7223 */ /* 0x000fe200000100ff */
[----:B------:R-:W-:Y:S01]  /*09d0*/  FADD.FTZ R14, R19, R16 ;  /* 0x00000010130e7221 */ /* 0x000fe20000010000 */
[----:B------:R-:W-:Y:S01]  /*09e0*/  FMUL.FTZ R21, R9, R18 ;  /* 0x0000001209157220 */ /* 0x000fe20000410000 */
[----:B------:R-:W-:Y:S01]  /*09f0*/  FFMA.FTZ R16, R20, R16, R17 ;  /* 0x0000001014107223 */ /* 0x000fe20000010011 */
[----:B------:R-:W-:Y:S01]  /*0a00*/  FADD.FTZ R44, RZ, R11 ;  /* 0x0000000bff2c7221 */ /* 0x000fe20000010000 */
[----:B------:R-:W-:Y:S01]  /*0a10*/  FFMA.FTZ R19, R10, R15, RZ ;  /* 0x0000000f0a137223 */ /* 0x000fe200000100ff */
[----:B------:R-:W-:Y:S01]  /*0a20*/  FMUL.FTZ R17, R22, R37 ;  /* 0x0000002516117220 */ /* 0x000fe20000410000 */
[----:B------:R-:W-:Y:S01]  /*0a30*/  FADD.FTZ R15, RZ, R10 ;  /* 0x0000000aff0f7221 */ /* 0x000fe20000010000 */
[----:B------:R-:W-:Y:S01]  /*0a40*/  FADD.FTZ R11, R21, R14 ;  /* 0x0000000e150b7221 */ /* 0x000fe20000010000 */
[C---:B------:R-:W-:Y:S01]  /*0a50*/  FADD.FTZ R14, R13.reuse, R44 ;  /* 0x0000002c0d0e7221 */ /* 0x040fe20000010000 */
[----:B------:R-:W-:Y:S01]  /*0a60*/  FFMA.FTZ R12, R13, R20, R12 ;  /* 0x000000140d0c7223 */ /* 0x000fe2000001000c */
[----:B------:R-:W-:Y:S01]  /*0a70*/  FFMA.FTZ R16, R17, R21, R16 ;  /* 0x0000001511107223 */ /* 0x000fe20000010010 */
[C---:B------:R-:W-:Y:S01]  /*0a80*/  FADD.FTZ R15, R18.reuse, R15 ;  /* 0x0000000f120f7221 */ /* 0x040fe20000010000 */
[----:B------:R-:W-:Y:S01]  /*0a90*/  FFMA.FTZ R13, R18, R17, R19 ;  /* 0x00000011120d7223 */ /* 0x000fe20000010013 */
[----:B------:R-:W-:Y:S06]  /*0aa0*/  BRA `(.L_x_35) ;  /* 0x0000000400207947 */ /* 0x000fec0003800000 */
.L_x_34:
[----:B------:R-:W-:Y:S02]  /*0ab0*/  SHF.L.U32 R11, R29, 0x10, RZ ;  /* 0x000000101d0b7819 */ /* 0x000fe400000006ff */
[----:B------:R-:W-:Y:S02]  /*0ac0*/  SHF.L.U32 R13, R35, 0x10, RZ ;  /* 0x00000010230d7819 */ /* 0x000fe400000006ff */
[----:B------:R-:W-:Y:S01]  /*0ad0*/  SHF.L.U32 R15, R27, 0x10, RZ ;  /* 0x000000101b0f7819 */ /* 0x000fe200000006ff */
[----:B------:R-:W-:Y:S01]  /*0ae0*/  FADD.FTZ R10, -R4, R11 ;  /* 0x0000000b040a7221 */ /* 0x000fe20000010100 */
[----:B------:R-:W-:Y:S02]  /*0af0*/  SHF.L.U32 R19, R5, 0x10, RZ ;  /* 0x0000001005137819 */ /* 0x000fe400000006ff */
[----:B------:R-:W-:Y:S01]  /*0b00*/  SHF.L.U32 R44, R36, 0x10, RZ ;  /* 0x00000010242c7819 */ /* 0x000fe200000006ff */
[----:B------:R-:W-:Y:S01]  /*0b10*/  FMUL.FTZ R11, R10, R37 ;  /* 0x000000250a0b7220 */ /* 0x000fe20000410000 */
[C---:B------:R-:W-:Y:S01]  /*0b20*/  FADD.FTZ R10, -R4.reuse, R13 ;  /* 0x0000000d040a7221 */ /* 0x040fe20000010100 */
[----:B------:R-:W-:-:S02]  /*0b30*/  FADD.FTZ R18, -R4, R15 ;  /* 0x0000000f04127221 */ /* 0x000fc40000010100 */
[--C-:B-----5:R-:W-:Y:S01]  /*0b40*/  FFMA.FTZ R12, R8, R11, R6.reuse ;  /* 0x0000000b080c7223 */ /* 0x120fe20000010006 */
[-C--:B------:R-:W-:Y:S01]  /*0b50*/  FMUL.FTZ R10, R10, R37.reuse ;  /* 0x000000250a0a7220 */ /* 0x080fe20000410000 */
[----:B------:R-:W-:Y:S01]  /*0b60*/  FMUL.FTZ R13, R18, R37 ;  /* 0x00000025120d7220 */ /* 0x000fe20000410000 */
[----:B------:R-:W-:Y:S01]  /*0b70*/  FADD.FTZ R18, -R4, R19 ;  /* 0x0000001304127221 */ /* 0x000fe20000010100 */
[----:B------:R-:W-:Y:S01]  /*0b80*/  FMUL.FTZ R14, R12, -1.4426950216293334961 ;  /* 0xbfb8aa3b0c0e7820 */ /* 0x000fe20000410000 */
[----:B------:R-:W-:Y:S01]  /*0b90*/  FFMA.FTZ R16, R9, R10, R7 ;  /* 0x0000000a09107223 */ /* 0x000fe20000010007 */
[----:B------:R-:W-:Y:S01]  /*0ba0*/  FFMA.FTZ R15, R8, R13, R6 ;  /* 0x0000000d080f7223 */ /* 0x000fe20000010006 */
[----:B------:R-:W-:Y:S02]  /*0bb0*/  FMUL.FTZ R18, R18, R37 ;  /* 0x0000002512127220 */ /* 0x000fe40000410000 */
[----:B------:R-:W-:Y:S01]  /*0bc0*/  FMUL.FTZ R17, R16, -1.4426950216293334961 ;  /* 0xbfb8aa3b10117820 */ /* 0x000fe20000410000 */
[----:B------:R-:W0:Y:S01]  /*0bd0*/  MUFU.EX2 R14, R14 ;  /* 0x0000000e000e7308 */ /* 0x000e220000000800 */
[----:B------:R-:W-:-:S07]  /*0be0*/  FMUL.FTZ R22, R15, -1.4426950216293334961 ;  /* 0xbfb8aa3b0f167820 */ /* 0x000fce0000410000 */
[----:B------:R-:W1:Y:S08]  /*0bf0*/  MUFU.EX2 R17, R17 ;  /* 0x0000001100117308 */ /* 0x000e700000000800 */
[----:B------:R-:W2:Y:S01]  /*0c00*/  MUFU.EX2 R22, R22 ;  /* 0x0000001600167308 */ /* 0x000ea20000000800 */
[----:B0-----:R-:W-:Y:S01]  /*0c10*/  FADD.FTZ R21, R14, 1 ;  /* 0x3f8000000e157421 */ /* 0x001fe20000010000 */
[----:B------:R-:W-:-:S04]  /*0c20*/  FFMA.FTZ R14, R9, R18, R7 ;  /* 0x00000012090e7223 */ /* 0x000fc80000010007 */
[----:B------:R-:W-:Y:S02]  /*0c30*/  FMUL.FTZ R39, R14, -1.4426950216293334961 ;  /* 0xbfb8aa3b0e277820 */ /* 0x000fe40000410000 */
[----:B------:R-:W0:Y:S01]  /*0c40*/  MUFU.RCP R21, R21 ;  /* 0x0000001500157308 */ /* 0x000e220000001000 */
[----:B-1----:R-:W-:-:S07]  /*0c50*/  FADD.FTZ R19, R17, 1 ;  /* 0x3f80000011137421 */ /* 0x002fce0000010000 */
[----:B------:R-:W1:Y:S01]  /*0c60*/  MUFU.EX2 R20, R39 ;  /* 0x0000002700147308 */ /* 0x000e620000000800 */
[----:B--2---:R-:W-:-:S07]  /*0c70*/  FADD.FTZ R17, R22, 1 ;  /* 0x3f80000016117421 */ /* 0x004fce0000010000 */
[----:B------:R-:W2:Y:S01]  /*0c80*/  MUFU.RCP R19, R19 ;  /* 0x0000001300137308 */ /* 0x000ea20000001000 */
[----:B0-----:R-:W-:-:S04]  /*0c90*/  FADD.FTZ R23, -R21, 1 ;  /* 0x3f80000015177421 */ /* 0x001fc80000010100 */
[----:B------:R-:W-:Y:S01]  /*0ca0*/  FFMA.FTZ R23, R12, R23, 1 ;  /* 0x3f8000000c177423 */ /* 0x000fe20000010017 */
[----:B------:R-:W-:Y:S02]  /*0cb0*/  SHF.L.U32 R12, R28, 0x10, RZ ;  /* 0x000000101c0c7819 */ /* 0x000fe400000006ff */
[----:B------:R-:W0:Y:S01]  /*0cc0*/  MUFU.RCP R17, R17 ;  /* 0x0000001100117308 */ /* 0x000e220000001000 */
[----:B-1----:R-:W-:Y:S02]  /*0cd0*/  FADD.FTZ R20, R20, 1 ;  /* 0x3f80000014147421 */ /* 0x002fe40000010000 */
[----:B------:R-:W-:-:S04]  /*0ce0*/  FMUL.FTZ R12, R12, R21 ;  /* 0x000000150c0c7220 */ /* 0x000fc80000410000 */
[----:B------:R-:W-:Y:S01]  /*0cf0*/  FMUL.FTZ R12, R12, R23 ;  /* 0x000000170c0c7220 */ /* 0x000fe20000410000 */
[----:B------:R-:W1:Y:S01]  /*0d00*/  MUFU.RCP R20, R20 ;  /* 0x0000001400147308 */ /* 0x000e620000001000 */
[----:B--2---:R-:W-:-:S04]  /*0d10*/  FADD.FTZ R21, -R19, 1 ;  /* 0x3f80000013157421 */ /* 0x004fc80000010100 */
[----:B------:R-:W-:Y:S01]  /*0d20*/  FFMA.FTZ R16, R16, R21, 1 ;  /* 0x3f80000010107423 */ /* 0x000fe20000010015 */
[----:B------:R-:W-:Y:S01]  /*0d30*/  FMUL.FTZ R21, R44, R19 ;  /* 0x000000132c157220 */ /* 0x000fe20000410000 */
[----:B------:R-:W-:Y:S01]  /*0d40*/  SHF.L.U32 R44, R26, 0x10, RZ ;  /* 0x000000101a2c7819 */ /* 0x000fe200000006ff */
[----:B0-----:R-:W-:-:S04]  /*0d50*/  FADD.FTZ R22, -R17, 1 ;  /* 0x3f80000011167421 */ /* 0x001fc80000010100 */
[----:B------:R-:W-:Y:S01]  /*0d60*/  FFMA.FTZ R19, R15, R22, 1 ;  /* 0x3f8000000f137423 */ /* 0x000fe20000010016 */
[----:B------:R-:W-:Y:S01]  /*0d70*/  SHF.L.U32 R15, R34, 0x10, RZ ;  /* 0x00000010220f7819 */ /* 0x000fe200000006ff */
[----:B------:R-:W-:Y:S01]  /*0d80*/  FMUL.FTZ R22, R44, R17 ;  /* 0x000000112c167220 */ /* 0x000fe20000410000 */
[----:B-1----:R-:W-:-:S03]  /*0d90*/  FADD.FTZ R23, -R20, 1 ;  /* 0x3f80000014177421 */ /* 0x002fc60000010100 */
[----:B------:R-:W-:Y:S01]  /*0da0*/  FMUL.FTZ R17, R15, R20 ;  /* 0x000000140f117220 */ /* 0x000fe20000410000 */
[----:B------:R-:W-:Y:S01]  /*0db0*/  FMUL.FTZ R15, R21, R16 ;  /* 0x00000010150f7220 */ /* 0x000fe20000410000 */
[----:B------:R-:W-:Y:S01]  /*0dc0*/  FMUL.FTZ R16, R8, R12 ;  /* 0x0000000c08107220 */ /* 0x000fe20000410000 */
[----:B------:R-:W-:Y:S01]  /*0dd0*/  FFMA.FTZ R44, R14, R23, 1 ;  /* 0x3f8000000e2c7423 */ /* 0x000fe20000010017 */
[----:B------:R-:W-:Y:S01]  /*0de0*/  FMUL.FTZ R14, R22, R19 ;  /* 0x00000013160e7220 */ /* 0x000fe20000410000 */
[----:B------:R-:W-:Y:S01]  /*0df0*/  FMUL.FTZ R19, R9, R15 ;  /* 0x0000000f09137220 */ /* 0x000fe20000410000 */
[----:B------:R-:W-:Y:S01]  /*0e00*/  FFMA.FTZ R21, R11, R16, RZ ;  /* 0x000000100b157223 */ /* 0x000fe200000100ff */
[----:B------:R-:W-:Y:S01]  /*0e10*/  FADD.FTZ R20, RZ, R16 ;  /* 0x00000010ff147221 */ /* 0x000fe20000010000 */
[----:B------:R-:W-:Y:S01]  /*0e20*/  FMUL.FTZ R17, R17, R44 ;  /* 0x0000002c11117220 */ /* 0x000fe20000410000 */
[----:B------:R-:W-:Y:S01]  /*0e30*/  FMUL.FTZ R23, R8, R14 ;  /* 0x0000000e08177220 */ /* 0x000fe20000410000 */
[----:B------:R-:W-:Y:S01]  /*0e40*/  FFMA.FTZ R16, R10, R19, R21 ;  /* 0x000000130a107223 */ /* 0x000fe20000010015 */
[----:B------:R-:W-:Y:S01]  /*0e50*/  FADD.FTZ R20, R19, R20 ;  /* 0x0000001413147221 */ /* 0x000fe20000010000 */
[----:B------:R-:W-:-:S02]  /*0e60*/  FMUL.FTZ R19, R9, R17 ;  /* 0x0000001109137220 */ /* 0x000fc40000410000 */
[----:B------:R-:W-:Y:S01]  /*0e70*/  FFMA.FTZ R21, R13, R23, R16 ;  /* 0x000000170d157223 */ /* 0x000fe20000010010 */
[----:B------:R-:W-:Y:S01]  /*0e80*/  FADD.FTZ R22, R20, R23 ;  /* 0x0000001714167221 */ /* 0x000fe20000010000 */
[----:B------:R-:W-:Y:S02]  /*0e90*/  FFMA.FTZ R20, R11, R12, RZ ;  /* 0x0000000c0b147223 */ /* 0x000fe400000100ff */
[----:B------:R-:W-:Y:S01]  /*0ea0*/  FFMA.FTZ R16, R18, R19, R21 ;  /* 0x0000001312107223 */ /* 0x000fe20000010015 */
[----:B------:R-:W-:Y:S01]  /*0eb0*/  FADD.FTZ R11, R19, R22 ;  /* 0x00000016130b7221 */ /* 0x000fe20000010000 */
[----:B------:R-:W-:Y:S01]  /*0ec0*/  FFMA.FTZ R21, R10, R15, RZ ;  /* 0x0000000f0a157223 */ /* 0x000fe200000100ff */
[----:B------:R-:W-:Y:S01]  /*0ed0*/  FADD.FTZ R19, RZ, R12 ;  /* 0x0000000cff137221 */ /* 0x000fe20000010000 */
[----:B------:R-:W-:Y:S01]  /*0ee0*/  FADD.FTZ R10, RZ, R15 ;  /* 0x0000000fff0a7221 */ /* 0x000fe20000010000 */
[----:B------:R-:W-:Y:S01]  /*0ef0*/  FFMA.FTZ R12, R13, R14, R20 ;  /* 0x0000000e0d0c7223 */ /* 0x000fe20000010014 */
[----:B------:R-:W-:Y:S01]  /*0f00*/  FFMA.FTZ R13, R18, R17, R21 ;  /* 0x00000011120d7223 */ /* 0x000fe20000010015 */
[----:B------:R-:W-:Y:S01]  /*0f10*/  FADD.FTZ R14, R19, R14 ;  /* 0x0000000e130e7221 */ /* 0x000fe20000010000 */
[----:B------:R-:W-:-:S07]  /*0f20*/  FADD.FTZ R15, R10, R17 ;  /* 0x000000110a0f7221 */ /* 0x000fce0000010000 */
.L_x_35:
[----:B------:R-:W0:Y:S01]  /*0f30*/  SHFL.DOWN PT, R17, R16, 0x1, 0x1f ;  /* 0x08201f0010117f89 */ /* 0x000e2200000e0000 */
[C---:B------:R-:W-:Y:S01]  /*0f40*/  ISETP.GT.AND P0, PT, R0.reuse, 0x1e, PT ;  /* 0x0000001e0000780c */ /* 0x040fe20003f04270 */
[----:B------:R-:W1:Y:S01]  /*0f50*/  S2UR UR8, SR_CgaCtaId ;  /* 0x00000000000879c3 */ /* 0x000e620000008800 */
[----:B------:R-:W-:Y:S01]  /*0f60*/  UMOV UR5, 0x400 ;  /* 0x0000040000057882 */ /* 0x000fe20000000000 */
[----:B------:R-:W2:Y:S01]  /*0f70*/  SHFL.DOWN PT, R10, R11, 0x1, 0x1f ;  /* 0x08201f000b0a7f89 */ /* 0x000ea200000e0000 */
[----:B------:R-:W-:Y:S01]  /*0f80*/  UIADD3 UR4, UPT, UPT, UR5, 0xd0, URZ ;  /* 0x000000d005047890 */ /* 0x000fe2000fffe0ff */
[----:B------:R-:W-:Y:S01]  /*0f90*/  ISETP.GT.AND P2, PT, R0, 0xf, PT ;  /* 0x0000000f0000780c */ /* 0x000fe20003f44270 */
[----:B------:R-:W-:Y:S01]  /*0fa0*/  BSSY.RECONVERGENT B0, `(.L_x_36) ;  /* 0x0000024000007945 */ /* 0x000fe20003800200 */
[C---:B------:R-:W-:Y:S02]  /*0fb0*/  ISETP.NE.AND P1, PT, R24.reuse, RZ, PT ;  /* 0x000000ff1800720c */ /* 0x040fe40003f25270 */
[----:B------:R-:W-:-:S04]  /*0fc0*/  ISETP.GT.U32.AND P3, PT, R24, 0x9, PT ;  /* 0x000000091800780c */ /* 0x000fc80003f64070 */
[----:B0-----:R-:W-:Y:S01]  /*0fd0*/  @!P0 FADD.FTZ R16, R17, R16 ;  /* 0x0000001011108221 */ /* 0x001fe20000010000 */
[----:B-1----:R-:W-:Y:S01]  /*0fe0*/  ULEA UR4, UR8, UR4, 0x18 ;  /* 0x0000000408047291 */ /* 0x002fe2000f8ec0ff */
[----:B--2---:R-:W-:-:S03]  /*0ff0*/  @!P0 FADD.FTZ R11, R10, R11 ;  /* 0x0000000b0a0b8221 */ /* 0x004fc60000010000 */
[----:B------:R-:W0:Y:S01]  /*1000*/  SHFL.DOWN PT, R17, R16, 0x2, 0x1f ;  /* 0x08401f0010117f89 */ /* 0x000e2200000e0000 */
[----:B------:R-:W-:Y:S02]  /*1010*/  ISETP.GT.AND P0, PT, R0, 0x1d, PT ;  /* 0x0000001d0000780c */ /* 0x000fe40003f04270 */
[----:B------:R-:W-:Y:S01]  /*1020*/  LEA R39, R24, UR4, 0x4 ;  /* 0x0000000418277c11 */ /* 0x000fe2000f8e20ff */
[----:B------:R-:W1:Y:S04]  /*1030*/  SHFL.DOWN PT, R10, R11, 0x2, 0x1f ;  /* 0x08401f000b0a7f89 */ /* 0x000e6800000e0000 */
[----:B------:R-:W-:Y:S06]  /*1040*/  STS.128 [R39], R12 ;  /* 0x0000000c27007388 */ /* 0x000fec0000000c00 */
        /* <DEDUP_REMOVED lines=20> */
[----:B------:R-:W-:Y:S01]  /*1190*/  VOTEU.ALL UP0, P0 ;  /* 0x0000000000ff7886 */ /* 0x000fe20000000000 */
[----:B------:R-:W-:-:S04]  /*11a0*/  @!P0 SHF.R.U32.HI R16, RZ, 0x2, R24 ;  /* 0x00000002ff108819 */ /* 0x000fc80000011618 */
[----:B------:R-:W-:Y:S01]  /*11b0*/  @!UP0 ULEA UR4, UR8, UR5, 0x18 ;  /* 0x0000000508048291 */ /* 0x000fe2000f8ec0ff */
[----:B------:R-:W-:-:S08]  /*11c0*/  @!P0 LOP3.LUT R16, R16, 0xf8, RZ, 0xc0, !PT ;  /* 0x000000f810108812 */ /* 0x000fd000078ec0ff */
[----:B------:R3:W-:Y:S03]  /*11d0*/  @!P0 STS.64 [R16+UR4+0x18], R10 ;  /* 0x0000180a10008988 */ /* 0x0007e60008000a04 */
.L_x_37:
[----:B------:R-:W-:Y:S05]  /*11e0*/  BSYNC.RECONVERGENT B0 ;  /* 0x0000000000007941 */ /* 0x000fea0003800200 */
.L_x_36:
[----:B------:R-:W-:Y:S06]  /*11f0*/  BAR.SYNC.DEFER_BLOCKING 0x0 ;  /* 0x0000000000007b1d */ /* 0x000fec0000010000 */
[----:B------:R-:W-:Y:S04]  /*1200*/  BSSY.RECONVERGENT B0, `(.L_x_38) ;  /* 0x0000033000007945 */ /* 0x000fe80003800200 */
[----:B------:R-:W-:Y:S05]  /*1210*/  @P1 BRA `(.L_x_39) ;  /* 0x0000000000c41947 */ /* 0x000fea0003800000 */
[----:B------:R-:W-:-:S09]  /*1220*/  ULEA UR4, UR8, UR5, 0x18 ;  /* 0x0000000508047291 */ /* 0x000fd2000f8ec0ff */
[----:B--23--:R-:W2:Y:S04]  /*1230*/  LDS.128 R16, [UR4+0x20] ;  /* 0x00002004ff107984 */ /* 0x00cea80008000c00 */
[----:B-1----:R-:W1:Y:S01]  /*1240*/  LDS.128 R20, [UR4+0x30] ;  /* 0x00003004ff147984 */ /* 0x002e620008000c00 */
[----:B--2---:R-:W-:Y:S01]  /*1250*/  FADD.FTZ R45, R10, R16 ;  /* 0x000000100a2d7221 */ /* 0x004fe20000010000 */
[----:B0-----:R-:W-:-:S03]  /*1260*/  FADD.FTZ R10, R11, R17 ;  /* 0x000000110b0a7221 */ /* 0x001fc60000010000 */
        /* <DEDUP_REMOVED lines=34> */
[----:B------:R-:W-:Y:S02]  /*1490*/  FADD.FTZ R20, R10, R21 ;  /* 0x000000150a147221 */ /* 0x000fe40000010000 */
[----:B------:R-:W1:Y:S01]  /*14a0*/  LDS.64 R10, [UR4+0xb0] ;  /* 0x0000b004ff0a7984 */ /* 0x000e620008000a00 */
[----:B------:R-:W-:Y:S01]  /*14b0*/  FADD.FTZ R45, R45, R22 ;  /* 0x000000162d2d7221 */ /* 0x000fe20000010000 */
[----:B------:R-:W-:-:S03]  /*14c0*/  FADD.FTZ R20, R20, R23 ;  /* 0x0000001714147221 */ /* 0x000fc60000010000 */
[----:B0-----:R-:W-:Y:S01]  /*14d0*/  FADD.FTZ R45, R45, R16 ;  /* 0x000000102d2d7221 */ /* 0x001fe20000010000 */
[----:B------:R-:W-:-:S03]  /*14e0*/  FADD.FTZ R20, R20, R17 ;  /* 0x0000001114147221 */ /* 0x000fc60000010000 */
[----:B------:R-:W-:Y:S01]  /*14f0*/  FADD.FTZ R45, R45, R18 ;  /* 0x000000122d2d7221 */ /* 0x000fe20000010000 */
[----:B------:R-:W-:-:S03]  /*1500*/  FADD.FTZ R20, R20, R19 ;  /* 0x0000001314147221 */ /* 0x000fc60000010000 */
[----:B-1----:R-:W-:Y:S01]  /*1510*/  FADD.FTZ R10, R45, R10 ;  /* 0x0000000a2d0a7221 */ /* 0x002fe20000010000 */
[----:B------:R-:W-:-:S07]  /*1520*/  FADD.FTZ R11, R20, R11 ;  /* 0x0000000b140b7221 */ /* 0x000fce0000010000 */
.L_x_39:
[----:B------:R-:W-:Y:S05]  /*1530*/  BSYNC.RECONVERGENT B0 ;  /* 0x0000000000007941 */ /* 0x000fea0003800200 */
.L_x_38:
[----:B------:R-:W-:Y:S06]  /*1540*/  BAR.SYNC.DEFER_BLOCKING 0x0 ;  /* 0x0000000000007b1d */ /* 0x000fec0000010000 */
[----:B------:R-:W-:Y:S04]  /*1550*/  BSSY.RECONVERGENT B0, `(.L_x_40) ;  /* 0x000013d000007945 */ /* 0x000fe80003800200 */
[----:B------:R-:W-:Y:S05]  /*1560*/  @P3 BRA `(.L_x_41) ;  /* 0x0000001000ec3947 */ /* 0x000fea0003800000 */
[----:B-1----:R-:W1:Y:S04]  /*1570*/  LDS.128 R20, [R39+0xa0] ;  /* 0x0000a00027147984 */ /* 0x002e680000000c00 */
[----:B--23--:R-:W2:Y:S01]  /*1580*/  LDS.128 R16, [R39+0x140] ;  /* 0x0001400027107984 */ /* 0x00cea20000000c00 */
[----:B-1----:R-:W-:Y:S01]  /*1590*/  FADD.FTZ R45, R12, R20 ;  /* 0x000000140c2d7221 */ /* 0x002fe20000010000 */
[----:B------:R-:W-:Y:S01]  /*15a0*/  FADD.FTZ R20, R13, R21 ;  /* 0x000000150d147221 */ /* 0x000fe20000010000 */
[----:B------:R-:W-:Y:S01]  /*15b0*/  FADD.FTZ R21, R14, R22 ;  /* 0x000000160e157221 */ /* 0x000fe20000010000 */
[----:B------:R-:W-:Y:S01]  /*15c0*/  FADD.FTZ R22, R15, R23 ;  /* 0x000000170f167221 */ /* 0x000fe20000010000 */
[----:B--2---:R-:W-:Y:S01]  /*15d0*/  FADD.FTZ R45, R45, R16 ;  /* 0x000000102d2d7221 */ /* 0x004fe20000010000 */
[----:B------:R-:W1:Y:S01]  /*15e0*/  LDS.128 R12, [R39+0x1e0] ;  /* 0x0001e000270c7984 */ /* 0x000e620000000c00 */
[----:B------:R-:W-:Y:S01]  /*15f0*/  FADD.FTZ R20, R20, R17 ;  /* 0x0000001114147221 */ /* 0x000fe20000010000 */
[----:B------:R-:W-:Y:S01]  /*1600*/  FADD.FTZ R23, R21, R18 ;  /* 0x0000001215177221 */ /* 0x000fe20000010000 */
[----:B------:R-:W-:-:S02]  /*1610*/  FADD.FTZ R22, R22, R19 ;  /* 0x0000001316167221 */ /* 0x000fc40000010000 */
[----:B------:R-:W2:Y:S01]  /*1620*/  LDS.128 R16, [R39+0x280] ;  /* 0x0002800027107984 */ /* 0x000ea20000000c00 */
        /* <DEDUP_REMOVED lines=293> */
[----:B------:R-:W-:Y:S01]  /*2880*/  FADD.FTZ R44, R44, R15 ;  /* 0x0000000f2c2c7221 */ /* 0x000fe20000010000 */
[----:B------:R-:W1:Y:S01]  /*2890*/  LDS.128 R20, [R39+0x2760] ;  /* 0x0027600027147984 */ /* 0x000e620000000c00 */
[----:B--2---:R-:W-:Y:S01]  /*28a0*/  FADD.FTZ R14, R12, R17 ;  /* 0x000000110c0e7221 */ /* 0x004fe20000010000 */
[----:B------:R-:W-:Y:S01]  /*28b0*/  FADD.FTZ R15, R13, R18 ;  /* 0x000000120d0f7221 */ /* 0x000fe20000010000 */
[----:B------:R-:W-:Y:S01]  /*28c0*/  FADD.FTZ R45, R45, R16 ;  /* 0x000000102d2d7221 */ /* 0x000fe20000010000 */
[----:B------:R-:W-:Y:S01]  /*28d0*/  FADD.FTZ R44, R44, R19 ;  /* 0x000000132c2c7221 */ /* 0x000fe20000010000 */
[----:B-1----:R-:W-:Y:S01]  /*28e0*/  FADD.FTZ R13, R14, R21 ;  /* 0x000000150e0d7221 */ /* 0x002fe20000010000 */
[----:B------:R-:W-:Y:S01]  /*28f0*/  FADD.FTZ R14, R15, R22 ;  /* 0x000000160f0e7221 */ /* 0x000fe20000010000 */
[----:B------:R-:W-:Y:S01]  /*2900*/  FADD.FTZ R12, R45, R20 ;  /* 0x000000142d0c7221 */ /* 0x000fe20000010000 */
[----:B------:R-:W-:-:S07]  /*2910*/  FADD.FTZ R15, R44, R23 ;  /* 0x000000172c0f7221 */ /* 0x000fce0000010000 */
.L_x_41:
[----:B------:R-:W-:Y:S05]  /*2920*/  BSYNC.RECONVERGENT B0 ;  /* 0x0000000000007941 */ /* 0x000fea0003800200 */
.L_x_40:
[----:B------:R-:W4:Y:S01]  /*2930*/  LDC R22, c[0x0][0x370] ;  /* 0x0000dc00ff167b82 */ /* 0x000f220000000800 */
[----:B------:R-:W-:Y:S01]  /*2940*/  BSSY.RECONVERGENT B0, `(.L_x_42) ;  /* 0x000001e000007945 */ /* 0x000fe20003800200 */
[----:B----4-:R-:W-:-:S03]  /*2950*/  ISETP.GE.U32.AND P0, PT, R22, 0x2, PT ;  /* 0x000000021600780c */ /* 0x010fc60003f06070 */
[----:B------:R-:W-:Y:S10]  /*2960*/  @P3 BRA `(.L_x_43) ;  /* 0x00000000006c3947 */ /* 0x000ff40003800000 */
[----:B---3--:R-:W1:Y:S01]  /*2970*/  LDC.64 R16, c[0x0][0x3f8] ;  /* 0x0000fe00ff107b82 */ /* 0x008e620000000a00 */
[----:B------:R-:W-:-:S07]  /*2980*/  IMAD R39, R38, 0xa, R24 ;  /* 0x0000000a26277824 */ /* 0x000fce00078e0218 */
[----:B--2---:R-:W2:Y:S01]  /*2990*/  LDC.64 R18, c[0x0][0x3d8] ;  /* 0x0000f600ff127b82 */ /* 0x004ea20000000a00 */
[----:B-1----:R-:W-:Y:S01]  /*29a0*/  IMAD.WIDE.U32 R20, R16, 0x3, RZ ;  /* 0x0000000310147825 */ /* 0x002fe200078e00ff */
[----:B------:R-:W-:-:S04]  /*29b0*/  LEA R23, R17, R17, 0x1 ;  /* 0x0000001111177211 */ /* 0x000fc800078e08ff */
[----:B------:R-:W-:Y:S01]  /*29c0*/  IADD3 R21, PT, PT, R21, R23, RZ ;  /* 0x0000001715157210 */ /* 0x000fe20007ffe0ff */
[----:B--2---:R-:W-:-:S03]  /*29d0*/  IMAD.WIDE R38, R39, 0x4, R18 ;  /* 0x0000000427267825 */ /* 0x004fc600078e0212 */
[----:B------:R-:W-:-:S04]  /*29e0*/  LEA.HI R20, P2, R21, R20, RZ, 0x1 ;  /* 0x0000001415147211 */ /* 0x000fc800078508ff */
[----:B------:R-:W-:Y:S01]  /*29f0*/  IADD3.X R23, PT, PT, RZ, R21, RZ, P2, !PT ;  /* 0x00000015ff177210 */ /* 0x000fe200017fe4ff */
[----:B------:R4:W-:Y:S01]  /*2a00*/  REDG.E.ADD.F32.FTZ.RN.STRONG.GPU desc[UR6][R38.64], R12 ;  /* 0x0000000c260079a6 */ /* 0x0009e2000c12f306 */
[----:B------:R-:W-:Y:S02]  /*2a10*/  LEA.HI R21, P2, R17, R16, RZ, 0x1 ;  /* 0x0000001011157211 */ /* 0x000fe400078508ff */
[----:B------:R-:W-:Y:S02]  /*2a20*/  SHF.L.U32 R45, R20, 0x1, RZ ;  /* 0x00000001142d7819 */ /* 0x000fe400000006ff */
[----:B------:R-:W-:Y:S02]  /*2a30*/  IADD3.X R18, PT, PT, RZ, R17, RZ, P2, !PT ;  /* 0x00000011ff127210 */ /* 0x000fe400017fe4ff */
[C---:B------:R-:W-:Y:S02]  /*2a40*/  SHF.L.U32 R19, R21.reuse, 0x1, RZ ;  /* 0x0000000115137819 */ /* 0x040fe400000006ff */
[----:B------:R-:W-:-:S02]  /*2a50*/  SHF.L.U64.HI R21, R21, 0x1, R18 ;  /* 0x0000000115157819 */ /* 0x000fc40000010212 */
[----:B------:R-:W-:Y:S02]  /*2a60*/  LOP3.LUT R19, R19, 0xfffffffc, RZ, 0xc0, !PT ;  /* 0xfffffffc13137812 */ /* 0x000fe400078ec0ff */
[----:B------:R-:W-:Y:S02]  /*2a70*/  LEA R18, P3, R16, R38, 0x2 ;  /* 0x0000002610127211 */ /* 0x000fe400078610ff */
[----:B------:R-:W-:Y:S02]  /*2a80*/  LOP3.LUT R45, R45, 0xfffffffc, RZ, 0xc0, !PT ;  /* 0xfffffffc2d2d7812 */ /* 0x000fe400078ec0ff */
[----:B------:R-:W-:Y:S02]  /*2a90*/  SHF.L.U64.HI R23, R20, 0x1, R23 ;  /* 0x0000000114177819 */ /* 0x000fe40000010217 */
[----:B------:R-:W-:Y:S02]  /*2aa0*/  IADD3 R20, P2, PT, R38, R19, RZ ;  /* 0x0000001326147210 */ /* 0x000fe40007f5e0ff */
[----:B------:R-:W-:-:S02]  /*2ab0*/  LEA.HI.X R19, R16, R39, R17, 0x2, P3 ;  /* 0x0000002710137211 */ /* 0x000fc400018f1411 */
[----:B------:R-:W-:Y:S02]  /*2ac0*/  IADD3 R16, P3, PT, R38, R45, RZ ;  /* 0x0000002d26107210 */ /* 0x000fe40007f7e0ff */
[C---:B------:R-:W-:Y:S02]  /*2ad0*/  IADD3.X R21, PT, PT, R39.reuse, R21, RZ, P2, !PT ;  /* 0x0000001527157210 */ /* 0x040fe400017fe4ff */
[----:B------:R-:W-:-:S03]  /*2ae0*/  IADD3.X R17, PT, PT, R39, R23, RZ, P3, !PT ;  /* 0x0000001727117210 */ /* 0x000fc60001ffe4ff */
[----:B------:R4:W-:Y:S04]  /*2af0*/  REDG.E.ADD.F32.FTZ.RN.STRONG.GPU desc[UR6][R20.64], R13 ;  /* 0x0000000d140079a6 */ /* 0x0009e8000c12f306 */
[----:B------:R4:W-:Y:S04]  /*2b00*/  REDG.E.ADD.F32.FTZ.RN.STRONG.GPU desc[UR6][R18.64], R14 ;  /* 0x0000000e120079a6 */ /* 0x0009e8000c12f306 */
[----:B------:R4:W-:Y:S02]  /*2b10*/  REDG.E.ADD.F32.FTZ.RN.STRONG.GPU desc[UR6][R16.64], R15 ;  /* 0x0000000f100079a6 */ /* 0x0009e4000c12f306 */
.L_x_43:
[----:B------:R-:W-:Y:S05]  /*2b20*/  BSYNC.RECONVERGENT B0 ;  /* 0x0000000000007941 */ /* 0x000fea0003800200 */
.L_x_42:
[----:B------:R-:W-:Y:S05]  /*2b30*/  @!P0 BRA `(.L_x_44) ;  /* 0x0000000800688947 */ /* 0x000fea0003800000 */
[----:B------:R-:W5:Y:S01]  /*2b40*/  LDC.64 R44, c[0x0][0x3d0] ;  /* 0x0000f400ff2c7b82 */ /* 0x000f620000000a00 */
[----:B----4-:R-:W-:Y:S02]  /*2b50*/  LOP3.LUT R13, R30, 0x1, RZ, 0xc0, !PT ;  /* 0x000000011e0d7812 */ /* 0x010fe400078ec0ff */
[----:B------:R-:W-:-:S03]  /*2b60*/  ISETP.GE.U32.AND P2, PT, R22, 0x8, PT ;  /* 0x000000081600780c */ /* 0x000fc60003f46070 */
[----:B------:R-:W-:-:S04]  /*2b70*/  IMAD R15, R13, R2, RZ ;  /* 0x000000020d0f7224 */ /* 0x000fc800078e02ff */
[----:B------:R-:W-:-:S05]  /*2b80*/  IMAD R12, R15, R22, RZ ;  /* 0x000000160f0c7224 */ /* 0x000fca00078e02ff */
[----:B------:R-:W-:-:S05]  /*2b90*/  SHF.L.U32 R13, R12, 0x1, RZ ;  /* 0x000000010c0d7819 */ /* 0x000fca00000006ff */
[----:B-----5:R-:W-:Y:S01]  /*2ba0*/  IMAD.WIDE R44, R13, 0x4, R44 ;  /* 0x000000040d2c7825 */ /* 0x020fe200078e022c */
[----:B------:R-:W-:Y:S06]  /*2bb0*/  @P1 BRA `(.L_x_45) ;  /* 0x0000000000501947 */ /* 0x000fec0003800000 */
[----:B------:R-:W4:Y:S01]  /*2bc0*/  LDC.64 R12, c[0x0][0x3c8] ;  /* 0x0000f200ff0c7b82 */ /* 0x000f220000000a00 */
[----:B---3--:R-:W-:Y:S01]  /*2bd0*/  LOP3.LUT P0, R16, R30, 0x2, RZ, 0xc0, !PT ;  /* 0x000000021e107812 */ /* 0x008fe2000780c0ff */
[----:B------:R-:W-:Y:S01]  /*2be0*/  IMAD R17, R2, UR9, R25 ;  /* 0x0000000902117c24 */ /* 0x000fe2000f8e0219 */
[----:B------:R-:W-:Y:S02]  /*2bf0*/  IADD3 R15, PT, PT, R15, R25, RZ ;  /* 0x000000190f0f7210 */ /* 0x000fe40007ffe0ff */
[----:B--2---:R-:W-:-:S04]  /*2c00*/  SEL R19, R22, RZ, !P0 ;  /* 0x000000ff16137207 */ /* 0x004fc80004000000 */
[----:B------:R-:W-:Y:S01]  /*2c10*/  ISETP.NE.AND P0, PT, R19, -0x1, PT ;  /* 0xffffffff1300780c */ /* 0x000fe20003f05270 */
[----:B----4-:R-:W-:-:S04]  /*2c20*/  IMAD.WIDE.U32 R12, R15, 0x4, R12 ;  /* 0x000000040f0c7825 */ /* 0x010fc800078e000c */
[----:B------:R-:W-:Y:S01]  /*2c30*/  IMAD.WIDE.U32 R14, R17, 0x8, R44 ;  /* 0x00000008110e7825 */ /* 0x000fe200078e002c */
[----:B------:R-:W-:-:S04]  /*2c40*/  IADD3 R17, PT, PT, -R16, 0x1, RZ ;  /* 0x0000000110117810 */ /* 0x000fc80007ffe1ff */
[----:B------:R4:W-:Y:S01]  /*2c50*/  STG.E.64 desc[UR6][R14.64], R10 ;  /* 0x0000000a0e007986 */ /* 0x0009e2000c101b06 */
[----:B------:R-:W-:Y:S06]  /*2c60*/  MEMBAR.ALL.GPU ;  /* 0x0000000000007992 */ /* 0x000fec000000a000 */
[----:B------:R-:W-:-:S00]  /*2c70*/  ERRBAR ;  /* 0x00000000000079ab */ /* 0x000fc00000000000 */
[----:B------:R-:W-:Y:S06]  /*2c80*/  CGAERRBAR ;  /* 0x00000000000075ab */ /* 0x000fec0000000000 */
[----:B------:R4:W-:Y:S01]  /*2c90*/  REDG.E.ADD.S32.STRONG.GPU desc[UR6][R12.64], R17 ;  /* 0x000000110c00798e */ /* 0x0009e2000c12e306 */
[----:B------:R-:W-:Y:S05]  /*2ca0*/  @!P0 BRA `(.L_x_45) ;  /* 0x0000000000148947 */ /* 0x000fea0003800000 */
.L_x_46:
[----:B----4-:R-:W2:Y:S04]  /*2cb0*/  LDG.E.STRONG.GPU R14, desc[UR6][R12.64] ;  /* 0x000000060c0e7981 */ /* 0x010ea8000c1ef900 */
[----:B--2---:R-:W-:Y:S01]  /*2cc0*/  CCTL.IVALL ;  /* 0x00000000ff00798f */ /* 0x004fe20002000000 */
[----:B------:R-:W-:Y:S05]  /*2cd0*/  YIELD ;  /* 0x0000000000007946 */ /* 0x000fea0003800000 */
[----:B------:R-:W-:-:S13]  /*2ce0*/  ISETP.NE.AND P0, PT, R14, R19, PT ;  /* 0x000000130e00720c */ /* 0x000fda0003f05270 */
[----:B------:R-:W-:Y:S05]  /*2cf0*/  @P0 BRA `(.L_x_46) ;  /* 0xfffffffc00ec0947 */ /* 0x000fea000383ffff */
.L_x_45:
[----:B------:R-:W-:Y:S05]  /*2d00*/  WARPSYNC.ALL ;  /* 0x0000000000007948 */ /* 0x000fea0003800000 */
[----:B------:R-:W-:Y:S01]  /*2d10*/  BAR.SYNC.DEFER_BLOCKING 0x0 ;  /* 0x0000000000007b1d */ /* 0x000fe20000010000 */
[----:B------:R-:W-:-:S05]  /*2d20*/  HFMA2 R23, -RZ, RZ, 0, 0 ;  /* 0x00000000ff177431 */ /* 0x000fca00000001ff */
[----:B------:R-:W-:Y:S05]  /*2d30*/  @!P2 BRA `(.L_x_47) ;  /* 0x0000000000f0a947 */ /* 0x000fea0003800000 */
[----:B------:R-:W-:Y:S02]  /*2d40*/  MOV R38, RZ ;  /* 0x000000ff00267202 */ /* 0x000fe40000000f00 */
[----:B------:R-:W-:-:S07]  /*2d50*/  LOP3.LUT R23, R22, 0x7ffffff8, RZ, 0xc0, !PT ;  /* 0x7ffffff816177812 */ /* 0x000fce00078ec0ff */
.L_x_48:
[C---:B----4-:R-:W-:Y:S02]  /*2d60*/  IADD3 R17, PT, PT, R38.reuse, 0x1, RZ ;  /* 0x0000000126117810 */ /* 0x050fe40007ffe0ff */
[C---:B------:R-:W-:Y:S02]  /*2d70*/  ISETP.EQ.OR P0, PT, R38.reuse, UR9, P1 ;  /* 0x0000000926007c0c */ /* 0x040fe40008f02670 */
[----:B------:R-:W-:Y:S02]  /*2d80*/  ISETP.EQ.OR P2, PT, R17, UR9, P1 ;  /* 0x0000000911007c0c */ /* 0x000fe40008f42670 */
[C---:B------:R-:W-:Y:S02]  /*2d90*/  IADD3 R13, PT, PT, R38.reuse, 0x2, RZ ;  /* 0x00000002260d7810 */ /* 0x040fe40007ffe0ff */
[----:B------:R-:W-:Y:S02]  /*2da0*/  IADD3 R12, PT, PT, R38, 0x3, RZ ;  /* 0x00000003260c7810 */ /* 0x000fe40007ffe0ff */
[----:B------:R-:W-:-:S05]  /*2db0*/  ISETP.EQ.OR P5, PT, R13, UR9, P1 ;  /* 0x000000090d007c0c */ /* 0x000fca0008fa2670 */
[--C-:B------:R-:W-:Y:S02]  /*2dc0*/  @!P0 IMAD R15, R2, R38, R25.reuse ;  /* 0x00000026020f8224 */ /* 0x100fe400078e0219 */
[----:B------:R-:W-:Y:S02]  /*2dd0*/  @!P2 IMAD R17, R17, R2, R25 ;  /* 0x000000021111a224 */ /* 0x000fe400078e0219 */
[----:B------:R-:W-:-:S04]  /*2de0*/  @!P0 IMAD.WIDE.U32 R14, R15, 0x8, R44 ;  /* 0x000000080f0e8825 */ /* 0x000fc800078e002c */
[----:B---3--:R-:W-:Y:S02]  /*2df0*/  @!P2 IMAD.WIDE.U32 R16, R17, 0x8, R44 ;  /* 0x000000081110a825 */ /* 0x008fe400078e002c */
[----:B------:R-:W0:Y:S01]  /*2e00*/  @!P0 LDG.E.64 R14, desc[UR6][R14.64] ;  /* 0x000000060e0e8981 */ /* 0x000e22000c1e1b00 */
[----:B------:R-:W-:-:S03]  /*2e10*/  ISETP.EQ.OR P4, PT, R12, UR9, P1 ;  /* 0x000000090c007c0c */ /* 0x000fc60008f82670 */
[----:B------:R-:W3:Y:S01]  /*2e20*/  @!P2 LDG.E.64 R16, desc[UR6][R16.64] ;  /* 0x000000061010a981 */ /* 0x000ee2000c1e1b00 */
[----:B--2---:R-:W-:-:S04]  /*2e30*/  @!P5 IMAD R19, R13, R2, R25 ;  /* 0x000000020d13d224 */ /* 0x004fc800078e0219 */
[----:B------:R-:W-:-:S06]  /*2e40*/  @!P5 IMAD.WIDE.U32 R18, R19, 0x8, R44 ;  /* 0x000000081312d825 */ /* 0x000fcc00078e002c */
[----:B------:R-:W2:Y:S01]  /*2e50*/  @!P5 LDG.E.64 R18, desc[UR6][R18.64] ;  /* 0x000000061212d981 */ /* 0x000ea2000c1e1b00 */
[----:B------:R-:W-:Y:S01]  /*2e60*/  @!P4 IMAD R13, R12, R2, R25 ;  /* 0x000000020c0dc224 */ /* 0x000fe200078e0219 */
[----:B------:R-:W-:-:S03]  /*2e70*/  IADD3 R21, PT, PT, R38, 0x7, RZ ;  /* 0x0000000726157810 */ /* 0x000fc60007ffe0ff */
[----:B------:R-:W-:-:S06]  /*2e80*/  @!P4 IMAD.WIDE.U32 R12, R13, 0x8, R44 ;  /* 0x000000080d0cc825 */ /* 0x000fcc00078e002c */
[----:B------:R-:W4:Y:S01]  /*2e90*/  @!P4 LDG.E.64 R12, desc[UR6][R12.64] ;  /* 0x000000060c0cc981 */ /* 0x000f22000c1e1b00 */
[----:B0-----:R-:W-:Y:S01]  /*2ea0*/  @!P0 FADD.FTZ R11, R11, R15 ;  /* 0x0000000f0b0b8221 */ /* 0x001fe20000010000 */
[----:B------:R-:W-:Y:S01]  /*2eb0*/  IADD3 R15, PT, PT, R38, 0x4, RZ ;  /* 0x00000004260f7810 */ /* 0x000fe20007ffe0ff */
[----:B------:R-:W-:Y:S02]  /*2ec0*/  @!P0 FADD.FTZ R10, R10, R14 ;  /* 0x0000000e0a0a8221 */ /* 0x000fe40000010000 */
[----:B---3--:R-:W-:Y:S01]  /*2ed0*/  @!P2 FADD.FTZ R11, R11, R17 ;  /* 0x000000110b0ba221 */ /* 0x008fe20000010000 */
[----:B------:R-:W-:Y:S01]  /*2ee0*/  IADD3 R17, PT, PT, R38, 0x5, RZ ;  /* 0x0000000526117810 */ /* 0x000fe20007ffe0ff */
[----:B------:R-:W-:Y:S01]  /*2ef0*/  @!P2 FADD.FTZ R10, R10, R16 ;  /* 0x000000100a0aa221 */ /* 0x000fe20000010000 */
[----:B------:R-:W-:Y:S02]  /*2f00*/  ISETP.EQ.OR P3, PT, R15, UR9, P1 ;  /* 0x000000090f007c0c */ /* 0x000fe40008f62670 */
[----:B------:R-:W-:-:S02]  /*2f10*/  IADD3 R16, PT, PT, R38, 0x6, RZ ;  /* 0x0000000626107810 */ /* 0x000fc40007ffe0ff */
[----:B------:R-:W-:Y:S02]  /*2f20*/  ISETP.EQ.OR P2, PT, R17, UR9, P1 ;  /* 0x0000000911007c0c */ /* 0x000fe40008f42670 */
[----:B------:R-:W-:Y:S01]  /*2f30*/  ISETP.EQ.OR P0, PT, R16, UR9, P1 ;  /* 0x0000000910007c0c */ /* 0x000fe20008f02670 */
[----:B--2---:R-:W-:Y:S01]  /*2f40*/  @!P5 FADD.FTZ R10, R10, R18 ;  /* 0x000000120a0ad221 */ /* 0x004fe20000010000 */
[----:B------:R-:W-:Y:S01]  /*2f50*/  @!P5 FADD.FTZ R11, R11, R19 ;  /* 0x000000130b0bd221 */ /* 0x000fe20000010000 */
[----:B------:R-:W-:-:S04]  /*2f60*/  ISETP.EQ.OR P5, PT, R21, UR9, P1 ;  /* 0x0000000915007c0c */ /* 0x000fc80008fa2670 */
[----:B------:R-:W-:-:S04]  /*2f70*/  @!P3 IMAD R15, R15, R2, R25 ;  /* 0x000000020f0fb224 */ /* 0x000fc800078e0219 */
[----:B------:R-:W-:Y:S02]  /*2f80*/  @!P2 IMAD R17, R17, R2, R25 ;  /* 0x000000021111a224 */ /* 0x000fe400078e0219 */
[----:B------:R-:W-:-:S04]  /*2f90*/  @!P3 IMAD.WIDE.U32 R14, R15, 0x8, R44 ;  /* 0x000000080f0eb825 */ /* 0x000fc800078e002c */
[----:B----4-:R-:W-:Y:S01]  /*2fa0*/  @!P4 FADD.FTZ R10, R10, R12 ;  /* 0x0000000c0a0ac221 */ /* 0x010fe20000010000 */
[-C--:B------:R-:W-:Y:S02]  /*2fb0*/  @!P0 IMAD R19, R16, R2.reuse, R25 ;  /* 0x0000000210138224 */ /* 0x080fe400078e0219 */
[--C-:B------:R-:W-:Y:S01]  /*2fc0*/  @!P2 IMAD.WIDE.U32 R16, R17, 0x8, R44.reuse ;  /* 0x000000081110a825 */ /* 0x100fe200078e002c */
[----:B------:R-:W2:Y:S03]  /*2fd0*/  @!P3 LDG.E.64 R14, desc[UR6][R14.64] ;  /* 0x000000060e0eb981 */ /* 0x000ea6000c1e1b00 */
[----:B------:R-:W-:Y:S02]  /*2fe0*/  @!P0 IMAD.WIDE.U32 R18, R19, 0x8, R44 ;  /* 0x0000000813128825 */ /* 0x000fe400078e002c */
[----:B------:R-:W3:Y:S02]  /*2ff0*/  @!P2 LDG.E.64 R16, desc[UR6][R16.64] ;  /* 0x000000061010a981 */ /* 0x000ee4000c1e1b00 */
[----:B------:R-:W-:-:S02]  /*3000*/  @!P5 IMAD R21, R21, R2, R25 ;  /* 0x000000021515d224 */ /* 0x000fc400078e0219 */
[----:B------:R-:W4:Y:S02]  /*3010*/  @!P0 LDG.E.64 R18, desc[UR6][R18.64] ;  /* 0x0000000612128981 */ /* 0x000f24000c1e1b00 */
[----:B-1----:R-:W-:-:S06]  /*3020*/  @!P5 IMAD.WIDE.U32 R20, R21, 0x8, R44 ;  /* 0x000000081514d825 */ /* 0x002fcc00078e002c */
[----:B------:R-:W5:Y:S01]  /*3030*/  @!P5 LDG.E.64 R20, desc[UR6][R20.64] ;  /* 0x000000061414d981 */ /* 0x000f62000c1e1b00 */
[----:B------:R-:W-:Y:S01]  /*3040*/  @!P4 FADD.FTZ R11, R11, R13 ;  /* 0x0000000d0b0bc221 */ /* 0x000fe20000010000 */
[----:B------:R-:W-:Y:S01]  /*3050*/  IADD3 R38, PT, PT, R38, 0x8, RZ ;  /* 0x0000000826267810 */ /* 0x000fe20007ffe0ff */
[----:B--2---:R-:W-:Y:S02]  /*3060*/  @!P3 FADD.FTZ R10, R10, R14 ;  /* 0x0000000e0a0ab221 */ /* 0x004fe40000010000 */
[----:B------:R-:W-:Y:S02]  /*3070*/  @!P3 FADD.FTZ R11, R11, R15 ;  /* 0x0000000f0b0bb221 */ /* 0x000fe40000010000 */
[----:B---3--:R-:W-:Y:S02]  /*3080*/  @!P2 FADD.FTZ R10, R10, R16 ;  /* 0x000000100a0aa221 */ /* 0x008fe40000010000 */
[----:B------:R-:W-:Y:S01]  /*3090*/  @!P2 FADD.FTZ R11, R11, R17 ;  /* 0x000000110b0ba221 */ /* 0x000fe20000010000 */
[----:B------:R-:W-:Y:S01]  /*30a0*/  ISETP.NE.AND P2, PT, R38, R23, PT ;  /* 0x000000172600720c */ /* 0x000fe20003f45270 */
[----:B----4-:R-:W-:-:S02]  /*30b0*/  @!P0 FADD.FTZ R10, R10, R18 ;  /* 0x000000120a0a8221 */ /* 0x010fc40000010000 */
[----:B------:R-:W-:Y:S02]  /*30c0*/  @!P0 FADD.FTZ R11, R11, R19 ;  /* 0x000000130b0b8221 */ /* 0x000fe40000010000 */
[----:B-----5:R-:W-:Y:S02]  /*30d0*/  @!P5 FADD.FTZ R10, R10, R20 ;  /* 0x000000140a0ad221 */ /* 0x020fe40000010000 */
[----:B------:R-:W-:-:S06]  /*30e0*/  @!P5 FADD.FTZ R11, R11, R21 ;  /* 0x000000150b0bd221 */ /* 0x000fcc0000010000 */
[----:B------:R-:W-:Y:S05]  /*30f0*/  @P2 BRA `(.L_x_48) ;  /* 0xfffffffc00182947 */ /* 0x000fea000383ffff */
.L_x_47:
[----:B----4-:R-:W-:-:S13]  /*3100*/  LOP3.LUT P0, R12, R22, 0x7, RZ, 0xc0, !PT ;  /* 0x00000007160c7812 */ /* 0x010fda000780c0ff */
[----:B------:R-:W-:Y:S05]  /*3110*/  @!P0 BRA `(.L_x_44) ;  /* 0x0000000000f08947 */ /* 0x000fea0003800000 */
[----:B------:R-:W-:-:S04]  /*3120*/  IADD3 R12, PT, PT, R12, -0x1, RZ ;  /* 0xffffffff0c0c7810 */ /* 0x000fc80007ffe0ff */
[----:B------:R-:W-:-:S13]  /*3130*/  ISETP.GE.U32.AND P0, PT, R12, 0x3, PT ;  /* 0x000000030c00780c */ /* 0x000fda0003f06070 */
[----:B------:R-:W-:Y:S05]  /*3140*/  @!P0 BRA `(.L_x_49) ;  /* 0x0000000000708947 */ /* 0x000fea0003800000 */
[C---:B------:R-:W-:Y:S02]  /*3150*/  IADD3 R15, PT, PT, R23.reuse, 0x1, RZ ;  /* 0x00000001170f7810 */ /* 0x040fe40007ffe0ff */
[C---:B------:R-:W-:Y:S02]  /*3160*/  ISETP.EQ.OR P0, PT, R23.reuse, UR9, P1 ;  /* 0x0000000917007c0c */ /* 0x040fe40008f02670 */
[----:B------:R-:W-:Y:S02]  /*3170*/  IADD3 R17, PT, PT, R23, 0x2, RZ ;  /* 0x0000000217117810 */ /* 0x000fe40007ffe0ff */
[----:B------:R-:W-:Y:S02]  /*3180*/  ISETP.EQ.OR P2, PT, R15, UR9, P1 ;  /* 0x000000090f007c0c */ /* 0x000fe40008f42670 */
[----:B--2---:R-:W-:Y:S02]  /*3190*/  IADD3 R19, PT, PT, R23, 0x3, RZ ;  /* 0x0000000317137810 */ /* 0x004fe40007ffe0ff */
[----:B------:R-:W-:-:S02]  /*31a0*/  ISETP.EQ.OR P3, PT, R17, UR9, P1 ;  /* 0x0000000911007c0c */ /* 0x000fc40008f62670 */
[----:B------:R-:W-:-:S03]  /*31b0*/  ISETP.EQ.OR P4, PT, R19, UR9, P1 ;  /* 0x0000000913007c0c */ /* 0x000fc60008f82670 */
[----:B------:R-:W-:-:S04]  /*31c0*/  @!P0 IMAD R13, R23, R2, R25 ;  /* 0x00000002170d8224 */ /* 0x000fc800078e0219 */
[----:B------:R-:W-:Y:S02]  /*31d0*/  @!P2 IMAD R15, R15, R2, R25 ;  /* 0x000000020f0fa224 */ /* 0x000fe400078e0219 */
[----:B------:R-:W-:-:S04]  /*31e0*/  @!P0 IMAD.WIDE.U32 R12, R13, 0x8, R44 ;  /* 0x000000080d0c8825 */ /* 0x000fc800078e002c */
[-C--:B------:R-:W-:Y:S02]  /*31f0*/  @!P3 IMAD R17, R17, R2.reuse, R25 ;  /* 0x000000021111b224 */ /* 0x080fe400078e0219 */
[----:B------:R-:W-:Y:S01]  /*3200*/  @!P2 IMAD.WIDE.U32 R14, R15, 0x8, R44 ;  /* 0x000000080f0ea825 */ /* 0x000fe200078e002c */
[----:B------:R-:W0:Y:S03]  /*3210*/  @!P0 LDG.E.64 R12, desc[UR6][R12.64] ;  /* 0x000000060c0c8981 */ /* 0x000e26000c1e1b00 */
[----:B------:R-:W-:Y:S02]  /*3220*/  @!P4 IMAD R19, R19, R2, R25 ;  /* 0x000000021313c224 */ /* 0x000fe400078e0219 */
[--C-:B---3--:R-:W-:Y:S01]  /*3230*/  @!P3 IMAD.WIDE.U32 R16, R17, 0x8, R44.reuse ;  /* 0x000000081110b825 */ /* 0x108fe200078e002c */
[----:B------:R-:W2:Y:S03]  /*3240*/  @!P2 LDG.E.64 R14, desc[UR6][R14.64] ;  /* 0x000000060e0ea981 */ /* 0x000ea6000c1e1b00 */
[----:B------:R-:W-:-:S02]  /*3250*/  @!P4 IMAD.WIDE.U32 R18, R19, 0x8, R44 ;  /* 0x000000081312c825 */ /* 0x000fc400078e002c */
[----:B------:R-:W3:Y:S04]  /*3260*/  @!P3 LDG.E.64 R16, desc[UR6][R16.64] ;  /* 0x000000061010b981 */ /* 0x000ee8000c1e1b00 */
[----:B------:R-:W4:Y:S01]  /*3270*/  @!P4 LDG.E.64 R18, desc[UR6][R18.64] ;  /* 0x000000061212c981 */ /* 0x000f22000c1e1b00 */
[----:B------:R-:W-:Y:S01]  /*3280*/  IADD3 R23, PT, PT, R23, 0x4, RZ ;  /* 0x0000000417177810 */ /* 0x000fe20007ffe0ff */
[----:B0-----:R-:W-:Y:S01]  /*3290*/  @!P0 FADD.FTZ R10, R10, R12 ;  /* 0x0000000c0a0a8221 */ /* 0x001fe20000010000 */
[----:B------:R-:W-:-:S03]  /*32a0*/  @!P0 FADD.FTZ R11, R11, R13 ;  /* 0x0000000d0b0b8221 */ /* 0x000fc60000010000 */
[----:B--2---:R-:W-:Y:S01]  /*32b0*/  @!P2 FADD.FTZ R10, R10, R14 ;  /* 0x0000000e0a0aa221 */ /* 0x004fe20000010000 */
[----:B------:R-:W-:-:S03]  /*32c0*/  @!P2 FADD.FTZ R11, R11, R15 ;  /* 0x0000000f0b0ba221 */ /* 0x000fc60000010000 */
[----:B---3--:R-:W-:Y:S01]  /*32d0*/  @!P3 FADD.FTZ R10, R10, R16 ;  /* 0x000000100a0ab221 */ /* 0x008fe20000010000 */
[----:B------:R-:W-:-:S03]  /*32e0*/  @!P3 FADD.FTZ R11, R11, R17 ;  /* 0x000000110b0bb221 */ /* 0x000fc60000010000 */
[----:B----4-:R-:W-:Y:S01]  /*32f0*/  @!P4 FADD.FTZ R10, R10, R18 ;  /* 0x000000120a0ac221 */ /* 0x010fe20000010000 */
[----:B------:R-:W-:-:S07]  /*3300*/  @!P4 FADD.FTZ R11, R11, R19 ;  /* 0x000000130b0bc221 */ /* 0x000fce0000010000 */
.L_x_49:
[----:B------:R-:W-:-:S13]  /*3310*/  LOP3.LUT P0, R12, R22, 0x3, RZ, 0xc0, !PT ;  /* 0x00000003160c7812 */ /* 0x000fda000780c0ff */
[----:B------:R-:W-:Y:S05]  /*3320*/  @!P0 BRA `(.L_x_44) ;  /* 0x00000000006c8947 */ /* 0x000fea0003800000 */
[----:B------:R-:W-:Y:S02]  /*3330*/  ISETP.NE.AND P0, PT, R12, 0x1, PT ;  /* 0x000000010c00780c */ /* 0x000fe40003f05270 */
[----:B------:R-:W-:-:S11]  /*3340*/  LOP3.LUT R22, R22, 0x1, RZ, 0xc0, !PT ;  /* 0x0000000116167812 */ /* 0x000fd600078ec0ff */
[----:B------:R-:W-:Y:S05]  /*3350*/  @!P0 BRA `(.L_x_50) ;  /* 0x0000000000388947 */ /* 0x000fea0003800000 */
[C---:B------:R-:W-:Y:S02]  /*3360*/  IADD3 R15, PT, PT, R23.reuse, 0x1, RZ ;  /* 0x00000001170f7810 */ /* 0x040fe40007ffe0ff */
[----:B------:R-:W-:Y:S02]  /*3370*/  ISETP.EQ.OR P2, PT, R23, UR9, P1 ;  /* 0x0000000917007c0c */ /* 0x000fe40008f42670 */
[----:B------:R-:W-:-:S11]  /*3380*/  ISETP.EQ.OR P0, PT, R15, UR9, P1 ;  /* 0x000000090f007c0c */ /* 0x000fd60008f02670 */
[-CC-:B------:R-:W-:Y:S02]  /*3390*/  @!P2 IMAD R13, R23, R2.reuse, R25.reuse ;  /* 0x00000002170da224 */ /* 0x180fe400078e0219 */
[----:B------:R-:W-:Y:S02]  /*33a0*/  @!P0 IMAD R15, R15, R2, R25 ;  /* 0x000000020f0f8224 */ /* 0x000fe400078e0219 */
[----:B------:R-:W-:-:S04]  /*33b0*/  @!P2 IMAD.WIDE.U32 R12, R13, 0x8, R44 ;  /* 0x000000080d0ca825 */ /* 0x000fc800078e002c */
[----:B------:R-:W-:Y:S02]  /*33c0*/  @!P0 IMAD.WIDE.U32 R14, R15, 0x8, R44 ;  /* 0x000000080f0e8825 */ /* 0x000fe400078e002c */
[----:B------:R-:W0:Y:S04]  /*33d0*/  @!P2 LDG.E.64 R12, desc[UR6][R12.64] ;  /* 0x000000060c0ca981 */ /* 0x000e28000c1e1b00 */
[----:B------:R-:W4:Y:S01]  /*33e0*/  @!P0 LDG.E.64 R14, desc[UR6][R14.64] ;  /* 0x000000060e0e8981 */ /* 0x000f22000c1e1b00 */
[----:B------:R-:W-:Y:S01]  /*33f0*/  IADD3 R23, PT, PT, R23, 0x2, RZ ;  /* 0x0000000217177810 */ /* 0x000fe20007ffe0ff */
[----:B0--3--:R-:W-:Y:S01]  /*3400*/  @!P2 FADD.FTZ R10, R10, R12 ;  /* 0x0000000c0a0aa221 */ /* 0x009fe20000010000 */
[----:B------:R-:W-:-:S03]  /*3410*/  @!P2 FADD.FTZ R11, R11, R13 ;  /* 0x0000000d0b0ba221 */ /* 0x000fc60000010000 */
[----:B----4-:R-:W-:Y:S01]  /*3420*/  @!P0 FADD.FTZ R10, R10, R14 ;  /* 0x0000000e0a0a8221 */ /* 0x010fe20000010000 */
[----:B------:R-:W-:-:S07]  /*3430*/  @!P0 FADD.FTZ R11, R11, R15 ;  /* 0x0000000f0b0b8221 */ /* 0x000fce0000010000 */
.L_x_50:
[----:B------:R-:W-:Y:S01]  /*3440*/  ISETP.EQ.OR P0, PT, R23, UR9, P1 ;  /* 0x0000000917007c0c */ /* 0x000fe20008f02670 */
[----:B------:R-:W-:Y:S03]  /*3450*/  BSSY.RECONVERGENT B0, `(.L_x_44) ;  /* 0x0000008000007945 */ /* 0x000fe60003800200 */
[----:B------:R-:W-:-:S13]  /*3460*/  ISETP.NE.U32.OR P0, PT, R22, 0x1, P0 ;  /* 0x000000011600780c */ /* 0x000fda0000705470 */
[----:B------:R-:W-:Y:S05]  /*3470*/  @P0 BRA `(.L_x_51) ;  /* 0x0000000000140947 */ /* 0x000fea0003800000 */
[----:B------:R-:W-:-:S04]  /*3480*/  IMAD R13, R2, R23, R25 ;  /* 0x00000017020d7224 */ /* 0x000fc800078e0219 */
[----:B------:R-:W-:-:S06]  /*3490*/  IMAD.WIDE.U32 R12, R13, 0x8, R44 ;  /* 0x000000080d0c7825 */ /* 0x000fcc00078e002c */
[----:B------:R-:W0:Y:S02]  /*34a0*/  LDG.E.64 R12, desc[UR6][R12.64] ;  /* 0x000000060c0c7981 */ /* 0x000e24000c1e1b00 */
[----:B0--3--:R-:W-:Y:S01]  /*34b0*/  FADD.FTZ R10, R10, R12 ;  /* 0x0000000c0a0a7221 */ /* 0x009fe20000010000 */
[----:B------:R-:W-:-:S07]  /*34c0*/  FADD.FTZ R11, R11, R13 ;  /* 0x0000000d0b0b7221 */ /* 0x000fce0000010000 */
.L_x_51:
[----:B------:R-:W-:Y:S05]  /*34d0*/  BSYNC.RECONVERGENT B0 ;  /* 0x0000000000007941 */ /* 0x000fea0003800200 */
.L_x_44:
[----:B------:R-:W5:Y:S01]  /*34e0*/  S2UR UR5, SR_CgaCtaId ;  /* 0x00000000000579c3 */ /* 0x000f620000008800 */
[----:B------:R-:W-:Y:S01]  /*34f0*/  UMOV UR4, 0x400 ;  /* 0x0000040000047882 */ /* 0x000fe20000000000 */
[----:B------:R-:W2:Y:S01]  /*3500*/  LDCU.64 UR10, c[0x0][0x400] ;  /* 0x00008000ff0a77ac */ /* 0x000ea20008000a00 */
[----:B------:R-:W-:Y:S02]  /*3510*/  SHF.L.U32 R29, R29, 0x10, RZ ;  /* 0x000000101d1d7819 */ /* 0x000fe400000006ff */
[----:B------:R-:W-:Y:S02]  /*3520*/  SHF.L.U32 R35, R35, 0x10, RZ ;  /* 0x0000001023237819 */ /* 0x000fe400000006ff */
[----:B------:R-:W-:Y:S01]  /*3530*/  SHF.L.U32 R27, R27, 0x10, RZ ;  /* 0x000000101b1b7819 */ /* 0x000fe200000006ff */
[----:B---34-:R-:W3:Y:S01]  /*3540*/  LDC R16, c[0x0][0x41c] ;  /* 0x00010700ff107b82 */ /* 0x018ee20000000800 */
[----:B------:R-:W-:Y:S01]  /*3550*/  SHF.L.U32 R5, R5, 0x10, RZ ;  /* 0x0000001005057819 */ /* 0x000fe200000006ff */
[----:B------:R-:W-:Y:S01]  /*3560*/  FADD.FTZ R14, -R4, R35 ;  /* 0x00000023040e7221 */ /* 0x000fe20000010100 */
[----:B------:R-:W-:Y:S01]  /*3570*/  SHF.L.U32 R28, R28, 0x10, RZ ;  /* 0x000000101c1c7819 */ /* 0x000fe200000006ff */
[----:B------:R-:W-:Y:S01]  /*3580*/  FADD.FTZ R18, -R4, R27 ;  /* 0x0000001b04127221 */ /* 0x000fe20000010100 */
[----:B------:R-:W-:Y:S01]  /*3590*/  SHF.L.U32 R36, R36, 0x10, RZ ;  /* 0x0000001024247819 */ /* 0x000fe200000006ff */
[----:B------:R-:W-:Y:S01]  /*35a0*/  FADD.FTZ R22, -R4, R5 ;  /* 0x0000000504167221 */ /* 0x000fe20000010100 */
[----:B-1----:R-:W-:-:S03]  /*35b0*/  FMUL.FTZ R20, R14, R37 ;  /* 0x000000250e147220 */ /* 0x002fc60000410000 */
[----:B------:R-:W-:Y:S01]  /*35c0*/  FMUL.FTZ R14, R22, R37 ;  /* 0x00000025160e7220 */ /* 0x000fe20000410000 */
[----:B-----5:R-:W-:Y:S01]  /*35d0*/  ULEA UR4, UR5, UR4, 0x18 ;  /* 0x0000000405047291 */ /* 0x020fe2000f8ec0ff */
[----:B------:R-:W1:Y:S08]  /*35e0*/  LDCU.U8 UR5, c[0x0][0x414] ;  /* 0x00008280ff0577ac */ /* 0x000e700008000000 */
[----:B------:R0:W-:Y:S01]  /*35f0*/  @!P1 STS.64 [UR4+0xc0], R10 ;  /* 0x0000c00aff009988 */ /* 0x0001e20008000a04 */
[----:B------:R-:W-:Y:S01]  /*3600*/  BAR.SYNC.DEFER_BLOCKING 0x0 ;  /* 0x0000000000007b1d */ /* 0x000fe20000010000 */
[----:B0-----:R-:W-:Y:S01]  /*3610*/  FADD.FTZ R10, -R4, R29 ;  /* 0x0000001d040a7221 */ /* 0x001fe20000010100 */
[----:B-1----:R-:W-:Y:S01]  /*3620*/  UISETP.NE.AND UP0, UPT, UR5, URZ, UPT ;  /* 0x000000ff0500728c */ /* 0x002fe2000bf05270 */
[----:B---3--:R-:W-:-:S02]  /*3630*/  IMAD R11, R16, UR9, R33 ;  /* 0x00000009100b7c24 */ /* 0x008fc4000f8e0221 */
[----:B--2---:R-:W-:-:S03]  /*3640*/  FMUL.FTZ R19, R10, R37 ;  /* 0x000000250a137220 */ /* 0x004fc60000410000 */
[----:B------:R-:W-:Y:S02]  /*3650*/  ISETP.GE.U32.AND P0, PT, R11, UR10, PT ;  /* 0x0000000a0b007c0c */ /* 0x000fe4000bf06070 */
[----:B------:R-:W-:-:S04]  /*3660*/  SHF.R.S32.HI R4, RZ, 0x1f, R11 ;  /* 0x0000001fff047819 */ /* 0x000fc8000001140b */
[----:B------:R-:W-:Y:S01]  /*3670*/  ISETP.GE.AND.EX P0, PT, R4, UR11, PT, P0 ;  /* 0x0000000b04007c0c */ /* 0x000fe2000bf06300 */
[----:B------:R-:W0:Y:S01]  /*3680*/  LDS.64 R12, [UR4+0xc0] ;  /* 0x0000c004ff0c7984 */ /* 0x000e220008000a00 */
[----:B------:R-:W0:Y:S02]  /*3690*/  LDCU UR4, c[0x0][0x42c] ;  /* 0x00008580ff0477ac */ /* 0x000e240008000800 */
[----:B0-----:R-:W-:Y:S01]  /*36a0*/  FMUL.FTZ R17, R13, UR4 ;  /* 0x000000040d117c20 */ /* 0x001fe20008410000 */
[----:B------:R-:W-:Y:S01]  /*36b0*/  FMUL.FTZ R16, R12, UR4 ;  /* 0x000000040c107c20 */ /* 0x000fe20008410000 */
[----:B------:R-:W-:Y:S01]  /*36c0*/  FMUL.FTZ R13, R18, R37 ;  /* 0x00000025120d7220 */ /* 0x000fe20000410000 */
[----:B------:R-:W-:Y:S02]  /*36d0*/  IADD3 R12, PT, PT, R11, 0x40, RZ ;  /* 0x000000400b0c7810 */ /* 0x000fe40007ffe0ff */
[C-C-:B------:R-:W-:Y:S01]  /*36e0*/  FFMA.FTZ R5, R16.reuse, R19, R17.reuse ;  /* 0x0000001310057223 */ /* 0x140fe20000010011 */
[C-C-:B------:R-:W-:Y:S01]  /*36f0*/  FFMA.FTZ R10, R16.reuse, R20, R17.reuse ;  /* 0x00000014100a7223 */ /* 0x140fe20000010011 */
[--C-:B------:R-:W-:Y:S01]  /*3700*/  FFMA.FTZ R15, R16, R13, R17.reuse ;  /* 0x0000000d100f7223 */ /* 0x100fe20000010011 */
[----:B------:R-:W-:Y:S01]  /*3710*/  ISETP.GE.U32.AND P1, PT, R12, UR10, PT ;  /* 0x0000000a0c007c0c */ /* 0x000fe2000bf26070 */
[----:B------:R-:W-:Y:S01]  /*3720*/  FFMA.FTZ R16, R16, R14, R17 ;  /* 0x0000000e10107223 */ /* 0x000fe20000010011 */
[----:B------:R-:W-:Y:S11]  /*3730*/  BRA.U !UP0, `(.L_x_52) ;  /* 0x0000000108487547 */ /* 0x000ff6000b800000 */
[----:B------:R-:W-:Y:S01]  /*3740*/  FFMA.FTZ R17, R9, R20, R7 ;  /* 0x0000001409117223 */ /* 0x000fe20000010007 */
        /* <DEDUP_REMOVED lines=17> */
.L_x_52:
[----:B------:R-:W-:Y:S01]  /*3860*/  BSSY.RECONVERGENT B0, `(.L_x_53) ;  /* 0x0000012000007945 */ /* 0x000fe20003800200 */
[----:B------:R-:W-:Y:S01]  /*3870*/  FFMA.FTZ R28, R8, R28, -R5 ;  /* 0x0000001c081c7223 */ /* 0x000fe20000010805 */
[----:B------:R-:W-:Y:S02]  /*3880*/  FFMA.FTZ R10, R9, R36, -R10 ;  /* 0x00000024090a7223 */ /* 0x000fe4000001080a */
[----:B------:R-:W-:Y:S05]  /*3890*/  @P0 BRA `(.L_x_54) ;  /* 0x0000000000380947 */ /* 0x000fea0003800000 */
[----:B------:R-:W0:Y:S01]  /*38a0*/  LDCU.64 UR12, c[0x0][0x3f8] ;  /* 0x00007f00ff0c77ac */ /* 0x000e220008000a00 */
[----:B------:R-:W-:Y:S01]  /*38b0*/  MOV R5, R43 ;  /* 0x0000002b00057202 */ /* 0x000fe20000000f00 */
[-C--:B------:R-:W-:Y:S01]  /*38c0*/  FMUL.FTZ R28, R28, R37.reuse ;  /* 0x000000251c1c7220 */ /* 0x080fe20000410000 */
[----:B------:R-:W-:Y:S01]  /*38d0*/  FMUL.FTZ R17, R10, R37 ;  /* 0x000000250a117220 */ /* 0x000fe20000410000 */
[----:B------:R-:W1:Y:S04]  /*38e0*/  LDCU.64 UR4, c[0x0][0x380] ;  /* 0x00007000ff0477ac */ /* 0x000e680008000a00 */
[----:B------:R-:W-:Y:S01]  /*38f0*/  F2FP.BF16.F32.PACK_AB R17, R17, R28 ;  /* 0x0000001c1111723e */ /* 0x000fe200000010ff */
[----:B0-----:R-:W-:Y:S01]  /*3900*/  IMAD R18, R4, UR12, RZ ;  /* 0x0000000c04127c24 */ /* 0x001fe2000f8e02ff */
[----:B------:R-:W-:-:S05]  /*3910*/  MOV R4, R40 ;  /* 0x0000002800047202 */ /* 0x000fca0000000f00 */
[----:B------:R-:W-:-:S04]  /*3920*/  IMAD.WIDE.U32 R4, R11, UR12, R4 ;  /* 0x0000000c0b047c25 */ /* 0x000fc8000f8e0004 */
[----:B------:R-:W-:Y:S01]  /*3930*/  IMAD R11, R11, UR13, R18 ;  /* 0x0000000d0b0b7c24 */ /* 0x000fe2000f8e0212 */
[----:B-1----:R-:W-:-:S04]  /*3940*/  LEA R10, P0, R4, UR4, 0x1 ;  /* 0x00000004040a7c11 */ /* 0x002fc8000f8008ff */
[----:B------:R-:W-:-:S04]  /*3950*/  IADD3 R11, PT, PT, R5, R11, RZ ;  /* 0x0000000b050b7210 */ /* 0x000fc80007ffe0ff */
[----:B------:R-:W-:-:S05]  /*3960*/  LEA.HI.X R11, R4, UR5, R11, 0x1, P0 ;  /* 0x00000005040b7c11 */ /* 0x000fca00080f0c0b */
[----:B------:R0:W-:Y:S02]  /*3970*/  STG.E desc[UR6][R10.64], R17 ;  /* 0x000000110a007986 */ /* 0x0001e4000c101906 */
.L_x_54:
[----:B------:R-:W-:Y:S05]  /*3980*/  BSYNC.RECONVERGENT B0 ;  /* 0x0000000000007941 */ /* 0x000fea0003800200 */
.L_x_53:
[----:B------:R-:W-:Y:S02]  /*3990*/  SHF.L.U32 R26, R26, 0x10, RZ ;  /* 0x000000101a1a7819 */ /* 0x000fe400000006ff */
[----:B------:R-:W-:Y:S02]  /*39a0*/  SHF.R.S32.HI R4, RZ, 0x1f, R12 ;  /* 0x0000001fff047819 */ /* 0x000fe4000001140c */
[----:B------:R-:W-:Y:S01]  /*39b0*/  SHF.L.U32 R34, R34, 0x10, RZ ;  /* 0x0000001022227819 */ /* 0x000fe200000006ff */
[----:B------:R-:W-:Y:S06]  /*39c0*/  BRA.U !UP0, `(.L_x_55) ;  /* 0x0000000108487547 */ /* 0x000fec000b800000 */
        /* <DEDUP_REMOVED lines=18> */
.L_x_55:
[----:B------:R-:W-:Y:S01]  /*3af0*/  ISETP.GE.AND.EX P1, PT, R4, UR11, PT, P1 ;  /* 0x0000000b04007c0c */ /* 0x000fe2000bf26310 */
[----:B------:R-:W-:Y:S01]  /*3b00*/  FFMA.FTZ R8, R8, R26, -R15 ;  /* 0x0000001a08087223 */ /* 0x000fe2000001080f */
[----:B------:R-:W-:Y:S01]  /*3b10*/  FFMA.FTZ R16, R9, R34, -R16 ;  /* 0x0000002209107223 */ /* 0x000fe20000010810 */
[----:B------:R-:W-:Y:S02]  /*3b20*/  BSSY.RECONVERGENT B0, `(.L_x_56) ;  /* 0x000000f000007945 */ /* 0x000fe40003800200 */
[-C--:B------:R-:W-:Y:S01]  /*3b30*/  FMUL.FTZ R7, R8, R37.reuse ;  /* 0x0000002508077220 */ /* 0x080fe20000410000 */
[----:B------:R-:W-:-:S07]  /*3b40*/  FMUL.FTZ R16, R16, R37 ;  /* 0x0000002510107220 */ /* 0x000fce0000410000 */
[----:B------:R-:W-:Y:S05]  /*3b50*/  @P1 BRA `(.L_x_57) ;  /* 0x00000000002c1947 */ /* 0x000fea0003800000 */
[----:B------:R-:W1:Y:S01]  /*3b60*/  LDCU.64 UR4, c[0x0][0x3f8] ;  /* 0x00007f00ff0477ac */ /* 0x000e620008000a00 */
[----:B------:R-:W-:Y:S02]  /*3b70*/  MOV R41, R43 ;  /* 0x0000002b00297202 */ /* 0x000fe40000000f00 */
[----:B------:R-:W-:Y:S01]  /*3b80*/  F2FP.BF16.F32.PACK_AB R7, R16, R7 ;  /* 0x000000071007723e */ /* 0x000fe200000010ff */
[----:B------:R-:W2:Y:S01]  /*3b90*/  LDCU.64 UR10, c[0x0][0x380] ;  /* 0x00007000ff0a77ac */ /* 0x000ea20008000a00 */
[----:B-1----:R-:W-:Y:S02]  /*3ba0*/  IMAD R5, R4, UR4, RZ ;  /* 0x0000000404057c24 */ /* 0x002fe4000f8e02ff */
[----:B------:R-:W-:-:S04]  /*3bb0*/  IMAD.WIDE.U32 R40, R12, UR4, R40 ;  /* 0x000000040c287c25 */ /* 0x000fc8000f8e0028 */
[----:B------:R-:W-:Y:S01]  /*3bc0*/  IMAD R5, R12, UR5, R5 ;  /* 0x000000050c057c24 */ /* 0x000fe2000f8e0205 */
[----:B--2---:R-:W-:-:S04]  /*3bd0*/  LEA R4, P0, R40, UR10, 0x1 ;  /* 0x0000000a28047c11 */ /* 0x004fc8000f8008ff */
[----:B------:R-:W-:-:S04]  /*3be0*/  IADD3 R5, PT, PT, R41, R5, RZ ;  /* 0x0000000529057210 */ /* 0x000fc80007ffe0ff */
[----:B------:R-:W-:-:S05]  /*3bf0*/  LEA.HI.X R5, R40, UR11, R5, 0x1, P0 ;  /* 0x0000000b28057c11 */ /* 0x000fca00080f0c05 */
[----:B------:R1:W-:Y:S02]  /*3c00*/  STG.E desc[UR6][R4.64], R7 ;  /* 0x0000000704007986 */ /* 0x0003e4000c101906 */
.L_x_57:
[----:B------:R-:W-:Y:S05]  /*3c10*/  BSYNC.RECONVERGENT B0 ;  /* 0x0000000000007941 */ /* 0x000fea0003800200 */
.L_x_56:
[----:B------:R-:W2:Y:S01]  /*3c20*/  LDCU UR4, c[0x0][0x410] ;  /* 0x00008200ff0477ac */ /* 0x000ea20008000800 */
[----:B------:R-:W-:Y:S02]  /*3c30*/  IADD3 R31, PT, PT, R2, R31, RZ ;  /* 0x0000001f021f7210 */ /* 0x000fe40007ffe0ff */
[----:B------:R-:W-:Y:S01]  /*3c40*/  IADD3 R30, PT, PT, R30, 0x1, RZ ;  /* 0x000000011e1e7810 */ /* 0x000fe20007ffe0ff */
[----:B------:R-:W2:Y:S02]  /*3c50*/  LDCU UR5, c[0x0][0x3e0] ;  /* 0x00007c00ff0577ac */ /* 0x000ea40008000800 */
[----:B--2---:R-:W-:-:S06]  /*3c60*/  UIMAD UR4, UR4, UR5, URZ ;  /* 0x00000005040472a4 */ /* 0x004fcc000f8e02ff */
[----:B------:R-:W-:-:S13]  /*3c70*/  ISETP.GE.AND P0, PT, R31, UR4, PT ;  /* 0x000000041f007c0c */ /* 0x000fda000bf06270 */
[----:B------:R-:W-:Y:S05]  /*3c80*/  @!P0 BRA `(.L_x_58) ;  /* 0xffffffc4003c8947 */ /* 0x000fea000383ffff */
.L_x_33:
[----:B-1----:R-:W1:Y:S01]  /*3c90*/  LDC R4, c[0x0][0x370] ;  /* 0x0000dc00ff047b82 */ /* 0x002e620000000800 */
[----:B------:R-:W-:Y:S01]  /*3ca0*/  ISETP.NE.AND P2, PT, R24, RZ, PT ;  /* 0x000000ff1800720c */ /* 0x000fe20003f45270 */
[----:B------:R-:W-:Y:S06]  /*3cb0*/  BSSY.RECONVERGENT B0, `(.L_x_59) ;  /* 0x0000011000007945 */ /* 0x000fec0003800200 */
[----:B------:R-:W2:Y:S08]  /*3cc0*/  LDC R7, c[0x0][0x374] ;  /* 0x0000dd00ff077b82 */ /* 0x000eb00000000800 */
[----:B------:R-:W3:Y:S01]  /*3cd0*/  LDC.64 R2, c[0x0][0x3c8] ;  /* 0x0000f200ff027b82 */ /* 0x000ee20000000a00 */
[----:B-1----:R-:W-:-:S02]  /*3ce0*/  IADD3 R5, PT, PT, R4, -0x1, RZ ;  /* 0xffffffff04057810 */ /* 0x002fc40007ffe0ff */
[----:B------:R-:W-:Y:S02]  /*3cf0*/  ISETP.NE.AND P1, PT, R4, 0x1, PT ;  /* 0x000000010400780c */ /* 0x000fe40003f25270 */
[----:B--2---:R-:W-:-:S04]  /*3d00*/  IADD3 R0, PT, PT, R7, -0x1, RZ ;  /* 0xffffffff07007810 */ /* 0x004fc80007ffe0ff */
[----:B------:R-:W-:Y:S02]  /*3d10*/  ISETP.NE.AND P0, PT, R25, R0, PT ;  /* 0x000000001900720c */ /* 0x000fe40003f05270 */
[----:B------:R-:W-:Y:S02]  /*3d20*/  SHF.L.U32 R0, R7, 0x1, RZ ;  /* 0x0000000107007819 */ /* 0x000fe400000006ff */
[----:B------:R-:W-:Y:S02]  /*3d30*/  ISETP.NE.OR P0, PT, R5, UR9, P0 ;  /* 0x0000000905007c0c */ /* 0x000fe40008705670 */
[----:B------:R-:W-:-:S05]  /*3d40*/  SEL R5, R0, RZ, P1 ;  /* 0x000000ff00057207 */ /* 0x000fca0000800000 */
[----:B---3--:R-:W-:Y:S01]  /*3d50*/  IMAD.WIDE.U32 R2, R5, 0x4, R2 ;  /* 0x0000000405027825 */ /* 0x008fe200078e0002 */
[----:B------:R-:W-:Y:S06]  /*3d60*/  @P2 BRA `(.L_x_60) ;  /* 0x0000000000142947 */ /* 0x000fec0003800000 */
[----:B------:R-:W-:Y:S01]  /*3d70*/  HFMA2 R5, -RZ, RZ, 0, 5.9604644775390625e-08 ;  /* 0x00000001ff057431 */ /* 0x000fe200000001ff */
[----:B------:R-:W-:Y:S06]  /*3d80*/  MEMBAR.ALL.GPU ;  /* 0x0000000000007992 */ /* 0x000fec000000a000 */
[----:B------:R-:W-:-:S00]  /*3d90*/  ERRBAR ;  /* 0x00000000000079ab */ /* 0x000fc00000000000 */
[----:B------:R-:W-:Y:S06]  /*3da0*/  CGAERRBAR ;  /* 0x00000000000075ab */ /* 0x000fec0000000000 */
[----:B------:R1:W-:Y:S02]  /*3db0*/  REDG.E.ADD.S32.STRONG.GPU desc[UR6][R2.64], R5 ;  /* 0x000000050200798e */ /* 0x0003e4000c12e306 */
.L_x_60:
[----:B------:R-:W-:Y:S05]  /*3dc0*/  BSYNC.RECONVERGENT B0 ;  /* 0x0000000000007941 */ /* 0x000fea0003800200 */
.L_x_59:
[----:B------:R-:W-:Y:S05]  /*3dd0*/  @P0 EXIT ;  /* 0x000000000000094d */ /* 0x000fea0003800000 */
[----:B------:R-:W-:Y:S05]  /*3de0*/  @P2 BRA `(.L_x_61) ;  /* 0x0000000000202947 */ /* 0x000fea0003800000 */
[----:B------:R-:W-:-:S05]  /*3df0*/  IMAD R0, R4, R7, RZ ;  /* 0x0000000704007224 */ /* 0x000fca00078e02ff */
[----:B------:R-:W-:-:S13]  /*3e00*/  ISETP.NE.AND P0, PT, R0, -0x1, PT ;  /* 0xffffffff0000780c */ /* 0x000fda0003f05270 */
[----:B------:R-:W-:Y:S05]  /*3e10*/  @!P0 BRA `(.L_x_61) ;  /* 0x0000000000148947 */ /* 0x000fea0003800000 */
.L_x_62:
[----:B-1----:R-:W2:Y:S04]  /*3e20*/  LDG.E.STRONG.GPU R5, desc[UR6][R2.64] ;  /* 0x0000000602057981 */ /* 0x002ea8000c1ef900 */
[----:B--2---:R-:W-:Y:S01]  /*3e30*/  CCTL.IVALL ;  /* 0x00000000ff00798f */ /* 0x004fe20002000000 */
[----:B------:R-:W-:Y:S05]  /*3e40*/  YIELD ;  /* 0x0000000000007946 */ /* 0x000fea0003800000 */
[----:B------:R-:W-:-:S13]  /*3e50*/  ISETP.NE.AND P0, PT, R5, R0, PT ;  /* 0x000000000500720c */ /* 0x000fda0003f05270 */
[----:B------:R-:W-:Y:S05]  /*3e60*/  @P0 BRA `(.L_x_62) ;  /* 0xfffffffc00ec0947 */ /* 0x000fea000383ffff */
.L_x_61:
[----:B------:R-:W-:Y:S05]  /*3e70*/  WARPSYNC.ALL ;  /* 0x0000000000007948 */ /* 0x000fea0003800000 */
[----:B-1----:R-:W1:Y:S08]  /*3e80*/  LDC.64 R4, c[0x0][0x3f8] ;  /* 0x0000fe00ff047b82 */ /* 0x002e700000000a00 */
[----:B------:R-:W-:Y:S01]  /*3e90*/  BAR.SYNC.DEFER_BLOCKING 0x0 ;  /* 0x0000000000007b1d */ /* 0x000fe20000010000 */
[----:B-1----:R-:W-:-:S04]  /*3ea0*/  LEA.HI R3, P0, R5, R4, RZ, 0x1 ;  /* 0x0000000405037211 */ /* 0x002fc800078108ff */
[----:B------:R-:W-:-:S04]  /*3eb0*/  IADD3.X R0, PT, PT, RZ, R5, RZ, P0, !PT ;  /* 0x00000005ff007210 */ /* 0x000fc800007fe4ff */
[--C-:B------:R-:W-:Y:S02]  /*3ec0*/  SHF.R.S64 R3, R3, 0x1, R0.reuse ;  /* 0x0000000103037819 */ /* 0x100fe40000001000 */
[----:B------:R-:W-:Y:S02]  /*3ed0*/  SHF.R.S32.HI R0, RZ, 0x1, R0 ;  /* 0x00000001ff007819 */ /* 0x000fe40000011400 */
[----:B------:R-:W-:-:S04]  /*3ee0*/  ISETP.GT.U32.AND P0, PT, R3, R24, PT ;  /* 0x000000180300720c */ /* 0x000fc80003f04070 */
[----:B------:R-:W-:-:S13]  /*3ef0*/  ISETP.GT.AND.EX P0, PT, R0, RZ, PT, P0 ;  /* 0x000000ff0000720c */ /* 0x000fda0003f04300 */
[----:B------:R-:W-:Y:S05]  /*3f00*/  @!P0 EXIT ;  /* 0x000000000000894d */ /* 0x000fea0003800000 */
[----:B------:R-:W-:Y:S01]  /*3f10*/  IADD3 R2, P1, PT, R24, 0x280, RZ ;  /* 0x0000028018027810 */ /* 0x000fe20007f3e0ff */
[----:B------:R-:W-:Y:S01]  /*3f20*/  BSSY.RECONVERGENT B0, `(.L_x_63) ;  /* 0x0000058000007945 */ /* 0x000fe20003800200 */
[----:B------:R-:W-:Y:S02]  /*3f30*/  MOV R25, RZ ;  /* 0x000000ff00197202 */ /* 0x000fe40000000f00 */
[----:B------:R-:W-:Y:S02]  /*3f40*/  ISETP.GT.U32.AND P0, PT, R3, R2, PT ;  /* 0x000000020300720c */ /* 0x000fe40003f04070 */
[----:B------:R-:W-:-:S04]  /*3f50*/  IADD3.X R7, PT, PT, RZ, R25, RZ, P1, !PT ;  /* 0x00000019ff077210 */ /* 0x000fc80000ffe4ff */
[----:B------:R-:W-:-:S04]  /*3f60*/  ISETP.GT.AND.EX P0, PT, R0, R7, PT, P0 ;  /* 0x000000070000720c */ /* 0x000fc80003f04300 */
[----:B0-----:R-:W-:Y:S02]  /*3f70*/  SEL R11, R3, R2, P0 ;  /* 0x00000002030b7207 */ /* 0x001fe40000000000 */
[----:B------:R-:W-:Y:S02]  /*3f80*/  SEL R2, R0, R7, P0 ;  /* 0x0000000700027207 */ /* 0x000fe40000000000 */
[----:B------:R-:W-:-:S04]  /*3f90*/  IADD3 R11, P0, PT, R11, -0x280, RZ ;  /* 0xfffffd800b0b7810 */ /* 0x000fc80007f1e0ff */
        /* <DEDUP_REMOVED lines=11> */
[----:B------:R-:W-:Y:S01]  /*4050*/  IADD3 RZ, P0, PT, R7, R8, RZ ;  /* 0x0000000807ff7210 */ /* 0x000fe20007f1e0ff */
[----:B------:R-:W-:-:S04]  /*4060*/  IMAD.WIDE.U32 R8, R4, 0x3, RZ ;  /* 0x0000000304087825 */ /* 0x000fc800078e00ff */
[----:B------:R-:W-:Y:S01]  /*4070*/  IMAD.WIDE.U32.X R6, R13, -0x33333334, R10, P0 ;  /* 0xcccccccc0d067825 */ /* 0x000fe200000e040a */
[----:B------:R-:W-:-:S04]  /*4080*/  LEA R11, R5, R5, 0x1 ;  /* 0x00000005050b7211 */ /* 0x000fc800078e08ff */
[----:B------:R-:W-:Y:S02]  /*4090*/  SHF.R.U64 R2, R6, 0x9, R7 ;  /* 0x0000000906027819 */ /* 0x000fe40000001207 */
[----:B------:R-:W-:Y:S02]  /*40a0*/  IADD3 R11, PT, PT, R9, R11, RZ ;  /* 0x0000000b090b7210 */ /* 0x000fe40007ffe0ff */
[----:B------:R-:W-:-:S04]  /*40b0*/  IADD3 R15, P0, PT, R2, R15, RZ ;  /* 0x0000000f020f7210 */ /* 0x000fc80007f1e0ff */
[----:B------:R-:W-:Y:S02]  /*40c0*/  LOP3.LUT R2, R15, 0x3, RZ, 0xc0, !PT ;  /* 0x000000030f027812 */ /* 0x000fe400078ec0ff */
[----:B------:R-:W-:Y:S02]  /*40d0*/  LEA.HI.X R6, R7, RZ, RZ, 0x17, P0 ;  /* 0x000000ff07067211 */ /* 0x000fe400000fbcff */
[----:B------:R-:W-:Y:S02]  /*40e0*/  ISETP.NE.U32.AND P1, PT, R2, 0x3, PT ;  /* 0x000000030200780c */ /* 0x000fe40003f25070 */
[----:B------:R-:W-:Y:S02]  /*40f0*/  LEA.HI R2, P2, R11, R8, RZ, 0x1 ;  /* 0x000000080b027211 */ /* 0x000fe400078508ff */
[----:B------:R-:W-:Y:S02]  /*4100*/  ISETP.NE.AND.EX P1, PT, RZ, RZ, PT, P1 ;  /* 0x000000ffff00720c */ /* 0x000fe40003f25310 */
[----:B------:R-:W-:-:S02]  /*4110*/  ISETP.GE.U32.AND P0, PT, R15, 0x3, PT ;  /* 0x000000030f00780c */ /* 0x000fc40003f06070 */
[----:B------:R-:W-:Y:S02]  /*4120*/  IADD3.X R11, PT, PT, RZ, R11, RZ, P2, !PT ;  /* 0x0000000bff0b7210 */ /* 0x000fe400017fe4ff */
[----:B------:R-:W-:Y:S02]  /*4130*/  ISETP.GE.U32.AND.EX P0, PT, R6, RZ, PT, P0 ;  /* 0x000000ff0600720c */ /* 0x000fe40003f06100 */
[--C-:B------:R-:W-:Y:S02]  /*4140*/  SHF.R.S64 R2, R2, 0x1, R11.reuse ;  /* 0x0000000102027819 */ /* 0x100fe4000000100b */
[----:B------:R-:W-:-:S03]  /*4150*/  SHF.R.S32.HI R21, RZ, 0x1, R11 ;  /* 0x00000001ff157819 */ /* 0x000fc6000001140b */
[----:B------:R-:W-:Y:S06]  /*4160*/  @!P1 BRA `(.L_x_64) ;  /* 0x0000000000cc9947 */ /* 0x000fec0003800000 */
[----:B------:R-:W0:Y:S01]  /*4170*/  LDCU.64 UR4, c[0x0][0x3d8] ;  /* 0x00007b00ff0477ac */ /* 0x000e220008000a00 */
[----:B------:R-:W-:Y:S02]  /*4180*/  IADD3 R9, PT, PT, R15, 0x1, RZ ;  /* 0x000000010f097810 */ /* 0x000fe40007ffe0ff */
[C---:B------:R-:W-:Y:S01]  /*4190*/  SHF.L.U32 R23, R24.reuse, 0x3, RZ ;  /* 0x0000000318177819 */ /* 0x040fe200000006ff */
[----:B------:R-:W1:Y:S01]  /*41a0*/  LDCU.64 UR8, c[0x0][0x390] ;  /* 0x00007200ff0877ac */ /* 0x000e620008000a00 */
[----:B------:R-:W-:Y:S02]  /*41b0*/  LOP3.LUT R9, R9, 0x3, RZ, 0xc0, !PT ;  /* 0x0000000309097812 */ /* 0x000fe400078ec0ff */
[--C-:B------:R-:W-:Y:S01]  /*41c0*/  SHF.L.U64.HI R26, R24, 0x3, R25.reuse ;  /* 0x00000003181a7819 */ /* 0x100fe20000010219 */
[----:B------:R-:W2:Y:S01]  /*41d0*/  LDCU.64 UR10, c[0x0][0x388] ;  /* 0x00007100ff0a77ac */ /* 0x000ea20008000a00 */
[----:B------:R-:W-:Y:S01]  /*41e0*/  SHF.L.U64.HI R34, R3, 0x2, R0 ;  /* 0x0000000203227819 */ /* 0x000fe20000010200 */
[----:B------:R-:W-:Y:S01]  /*41f0*/  IMAD.WIDE.U32 R6, R9, 0x280, R24 ;  /* 0x0000028009067825 */ /* 0x000fe200078e0018 */
[----:B------:R-:W-:-:S02]  /*4200*/  SHF.L.U64.HI R30, R2, 0x2, R21 ;  /* 0x00000002021e7819 */ /* 0x000fc40000010215 */
[C---:B0-----:R-:W-:Y:S01]  /*4210*/  LEA R18, P1, R24.reuse, UR4, 0x2 ;  /* 0x0000000418127c11 */ /* 0x041fe2000f8210ff */
[----:B------:R-:W-:Y:S01]  /*4220*/  UMOV UR4, URZ ;  /* 0x000000ff00047c82 */ /* 0x000fe20008000000 */
[----:B-1----:R-:W-:Y:S02]  /*4230*/  IADD3 R27, P2, PT, R23, UR8, RZ ;  /* 0x00000008171b7c10 */ /* 0x002fe4000ff5e0ff */
[----:B------:R-:W-:Y:S02]  /*4240*/  LEA.HI.X R19, R24, UR5, R25, 0x2, P1 ;  /* 0x0000000518137c11 */ /* 0x000fe400088f1419 */
[----:B------:R-:W-:Y:S02]  /*4250*/  IADD3 R25, PT, PT, R7, UR4, RZ ;  /* 0x0000000407197c10 */ /* 0x000fe4000fffe0ff */
[----:B------:R-:W-:Y:S01]  /*4260*/  MOV R24, R6 ;  /* 0x0000000600187202 */ /* 0x000fe20000000f00 */
[----:B------:R-:W-:Y:S01]  /*4270*/  IMAD.WIDE.U32 R6, R4, 0x4, RZ ;  /* 0x0000000404067825 */ /* 0x000fe200078e00ff */
[----:B------:R-:W-:-:S02]  /*4280*/  IADD3.X R28, PT, PT, R26, UR9, RZ, P2, !PT ;  /* 0x000000091a1c7c10 */ /* 0x000fc400097fe4ff */
[----:B------:R-:W-:Y:S02]  /*4290*/  IADD3 R20, P2, PT, RZ, -R9, RZ ;  /* 0x80000009ff147210 */ /* 0x000fe40007f5e0ff */
[----:B--2---:R-:W-:Y:S02]  /*42a0*/  IADD3 R23, P1, PT, R23, UR10, RZ ;  /* 0x0000000a17177c10 */ /* 0x004fe4000ff3e0ff */
[----:B------:R-:W-:Y:S02]  /*42b0*/  SHF.L.U32 R9, R5, 0x2, RZ ;  /* 0x0000000205097819 */ /* 0x000fe400000006ff */
[----:B------:R-:W-:Y:S02]  /*42c0*/  IADD3.X R26, PT, PT, R26, UR11, RZ, P1, !PT ;  /* 0x0000000b1a1a7c10 */ /* 0x000fe40008ffe4ff */
[----:B------:R-:W-:Y:S02]  /*42d0*/  IADD3 R32, PT, PT, R7, R9, RZ ;  /* 0x0000000907207210 */ /* 0x000fe40007ffe0ff */
[----:B------:R-:W-:-:S07]  /*42e0*/  IADD3.X R22, PT, PT, RZ, -0x1, RZ, P2, !PT ;  /* 0xffffffffff167810 */ /* 0x000fce00017fe4ff */
.L_x_65:
[----:B0-----:R-:W-:Y:S01]  /*42f0*/  LEA R12, P1, R3, R18, 0x2 ;  /* 0x00000012030c7211 */ /* 0x001fe200078210ff */
[----:B------:R-:W2:Y:S01]  /*4300*/  LDG.E R8, desc[UR6][R18.64] ;  /* 0x0000000612087981 */ /* 0x000ea2000c1e1900 */
[----:B------:R-:W-:Y:S02]  /*4310*/  IADD3 R14, P2, PT, R18, R6, RZ ;  /* 0x00000006120e7210 */ /* 0x000fe40007f5e0ff */
[----:B------:R-:W-:Y:S02]  /*4320*/  LEA R10, P3, R2, R18, 0x2 ;  /* 0x00000012020a7211 */ /* 0x000fe400078610ff */
[C---:B------:R-:W-:Y:S02]  /*4330*/  IADD3.X R13, PT, PT, R19.reuse, R34, RZ, P1, !PT ;  /* 0x00000022130d7210 */ /* 0x040fe40000ffe4ff */
[C---:B------:R-:W-:Y:S02]  /*4340*/  IADD3.X R15, PT, PT, R19.reuse, R32, RZ, P2, !PT ;  /* 0x00000020130f7210 */ /* 0x040fe400017fe4ff */
[----:B------:R-:W-:Y:S01]  /*4350*/  IADD3.X R11, PT, PT, R19, R30, RZ, P3, !PT ;  /* 0x0000001e130b7210 */ /* 0x000fe20001ffe4ff */
[----:B------:R0:W2:Y:S04]  /*4360*/  LDG.E R9, desc[UR6][R12.64] ;  /* 0x000000060c097981 */ /* 0x0000a8000c1e1900 */
[----:B------:R-:W3:Y:S04]  /*4370*/  LDG.E R16, desc[UR6][R14.64] ;  /* 0x000000060e107981 */ /* 0x000ee8000c1e1900 */
[----:B------:R1:W3:Y:S01]  /*4380*/  LDG.E R17, desc[UR6][R10.64] ;  /* 0x000000060a117981 */ /* 0x0002e2000c1e1900 */
[----:B------:R-:W-:-:S02]  /*4390*/  IADD3 R20, P1, PT, R20, 0x1, RZ ;  /* 0x0000000114147810 */ /* 0x000fc40007f3e0ff */
[----:B0-----:R-:W-:Y:S02]  /*43a0*/  MOV R12, R27 ;  /* 0x0000001b000c7202 */ /* 0x001fe40000000f00 */
[----:B------:R-:W-:Y:S02]  /*43b0*/  MOV R13, R28 ;  /* 0x0000001c000d7202 */ /* 0x000fe40000000f00 */
[----:B-1----:R-:W-:Y:S02]  /*43c0*/  MOV R10, R23 ;  /* 0x00000017000a7202 */ /* 0x002fe40000000f00 */
[----:B------:R-:W-:Y:S02]  /*43d0*/  MOV R11, R26 ;  /* 0x0000001a000b7202 */ /* 0x000fe40000000f00 */
        /* <DEDUP_REMOVED lines=9> */
[----:B--2---:R0:W-:Y:S04]  /*4470*/  STG.E.64 desc[UR6][R10.64], R8 ;  /* 0x000000080a007986 */ /* 0x0041e8000c101b06 */
[----:B---3--:R0:W-:Y:S01]  /*4480*/  STG.E.64 desc[UR6][R12.64], R16 ;  /* 0x000000100c007986 */ /* 0x0081e2000c101b06 */
[----:B------:R-:W-:Y:S05]  /*4490*/  @P1 BRA `(.L_x_65) ;  /* 0xfffffffc00941947 */ /* 0x000fea000383ffff */
.L_x_64:
[----:B------:R-:W-:Y:S05]  /*44a0*/  BSYNC.RECONVERGENT B0 ;  /* 0x0000000000007941 */ /* 0x000fea0003800200 */
.L_x_63:
[----:B------:R-:W-:Y:S05]  /*44b0*/  @!P0 EXIT ;  /* 0x000000000000894d */ /* 0x000fea0003800000 */
[C---:B------:R-:W-:Y:S01]  /*44c0*/  SHF.L.U64.HI R5, R4.reuse, 0x2, R5 ;  /* 0x0000000204057819 */ /* 0x040fe20000010205 */
[----:B------:R-:W1:Y:S01]  /*44d0*/  LDCU.64 UR4, c[0x0][0x3d8] ;  /* 0x00007b00ff0477ac */ /* 0x000e620008000a00 */
[----:B------:R-:W-:Y:S02]  /*44e0*/  SHF.L.U32 R4, R4, 0x2, RZ ;  /* 0x0000000204047819 */ /* 0x000fe400000006ff */
[C---:B0-----:R-:W-:Y:S01]  /*44f0*/  SHF.L.U64.HI R13, R2.reuse, 0x2, R21 ;  /* 0x00000002020d7819 */ /* 0x041fe20000010215 */
[----:B------:R-:W0:Y:S01]  /*4500*/  LDCU.64 UR8, c[0x0][0x388] ;  /* 0x00007100ff0877ac */ /* 0x000e220008000a00 */
[----:B------:R-:W-:Y:S02]  /*4510*/  SHF.L.U32 R15, R2, 0x2, RZ ;  /* 0x00000002020f7819 */ /* 0x000fe400000006ff */
[C---:B------:R-:W-:Y:S01]  /*4520*/  SHF.L.U64.HI R9, R3.reuse, 0x2, R0 ;  /* 0x0000000203097819 */ /* 0x040fe20000010200 */
[----:B------:R-:W2:Y:S01]  /*4530*/  LDCU.64 UR10, c[0x0][0x390] ;  /* 0x00007200ff0a77ac */ /* 0x000ea20008000a00 */
[----:B------:R-:W-:-:S07]  /*4540*/  SHF.L.U32 R11, R3, 0x2, RZ ;  /* 0x00000002030b7819 */ /* 0x000fce00000006ff */
.L_x_66:
[C---:B------:R-:W-:Y:S02]  /*4550*/  SHF.L.U32 R8, R24.reuse, 0x2, RZ ;  /* 0x0000000218087819 */ /* 0x040fe400000006ff */
[----:B------:R-:W-:Y:S02]  /*4560*/  SHF.L.U64.HI R12, R24, 0x2, R25 ;  /* 0x00000002180c7819 */ /* 0x000fe40000010219 */
[----:B-1----:R-:W-:-:S04]  /*4570*/  IADD3 R6, P0, PT, R8, UR4, RZ ;  /* 0x0000000408067c10 */ /* 0x002fc8000ff1e0ff */
[----:B------:R-:W-:Y:S02]  /*4580*/  IADD3.X R7, PT, PT, R12, UR5, RZ, P0, !PT ;  /* 0x000000050c077c10 */ /* 0x000fe400087fe4ff */
[C---:B------:R-:W-:Y:S02]  /*4590*/  IADD3 R16, P0, PT, R6.reuse, R11, RZ ;  /* 0x0000000b06107210 */ /* 0x040fe40007f1e0ff */
[C---:B------:R-:W-:Y:S01]  /*45a0*/  IADD3 R20, P1, PT, R6.reuse, R15, RZ ;  /* 0x0000000f06147210 */ /* 0x040fe20007f3e0ff */
[----:B---3--:R1:W3:Y:S01]  /*45b0*/  LDG.E R26, desc[UR6][R6.64] ;  /* 0x00000006061a7981 */ /* 0x0082e2000c1e1900 */
[C---:B------:R-:W-:Y:S02]  /*45c0*/  IADD3.X R17, PT, PT, R7.reuse, R9, RZ, P0, !PT ;  /* 0x0000000907117210 */ /* 0x040fe400007fe4ff */
[----:B------:R-:W-:Y:S02]  /*45d0*/  IADD3 R18, P0, PT, R6, R4, RZ ;  /* 0x0000000406127210 */ /* 0x000fe40007f1e0ff */
[C---:B------:R-:W-:Y:S01]  /*45e0*/  IADD3.X R21, PT, PT, R7.reuse, R13, RZ, P1, !PT ;  /* 0x0000000d07157210 */ /* 0x040fe20000ffe4ff */
[----:B------:R-:W3:Y:S01]  /*45f0*/  LDG.E R27, desc[UR6][R16.64] ;  /* 0x00000006101b7981 */ /* 0x000ee2000c1e1900 */
[----:B------:R-:W-:-:S03]  /*4600*/  IADD3.X R19, PT, PT, R7, R5, RZ, P0, !PT ;  /* 0x0000000507137210 */ /* 0x000fc600007fe4ff */
[----:B------:R-:W4:Y:S04]  /*4610*/  LDG.E R23, desc[UR6][R20.64] ;  /* 0x0000000614177981 */ /* 0x000f28000c1e1900 */
[----:B------:R5:W4:Y:S01]  /*4620*/  LDG.E R22, desc[UR6][R18.64] ;  /* 0x0000000612167981 */ /* 0x000b22000c1e1900 */
[C---:B------:R-:W-:Y:S02]  /*4630*/  SHF.L.U32 R2, R24.reuse, 0x3, RZ ;  /* 0x0000000318027819 */ /* 0x040fe400000006ff */
[----:B------:R-:W-:Y:S02]  /*4640*/  SHF.L.U64.HI R25, R24, 0x3, R25 ;  /* 0x0000000318197819 */ /* 0x000fe40000010219 */
[----:B------:R-:W-:Y:S02]  /*4650*/  LOP3.LUT R34, R2, 0xfffffff8, RZ, 0xc0, !PT ;  /* 0xfffffff802227812 */ /* 0x000fe400078ec0ff */
[----:B------:R-:W-:-:S02]  /*4660*/  LOP3.LUT R8, R8, 0xfffffffc, RZ, 0xc0, !PT ;  /* 0xfffffffc08087812 */ /* 0x000fc400078ec0ff */
[----:B------:R-:W-:Y:S02]  /*4670*/  LOP3.LUT R10, R25, 0x3, RZ, 0xc0, !PT ;  /* 0x00000003190a7812 */ /* 0x000fe400078ec0ff */
[----:B0-----:R-:W-:Y:S02]  /*4680*/  IADD3 R32, P0, PT, R34, UR8, RZ ;  /* 0x0000000822207c10 */ /* 0x001fe4000ff1e0ff */
[----:B-1----:R-:W-:Y:S02]  /*4690*/  LOP3.LUT R7, R12, 0x3, RZ, 0xc0, !PT ;  /* 0x000000030c077812 */ /* 0x002fe400078ec0ff */
[----:B--2---:R-:W-:Y:S02]  /*46a0*/  IADD3 R34, P1, PT, R34, UR10, RZ ;  /* 0x0000000a22227c10 */ /* 0x004fe4000ff3e0ff */
[----:B------:R-:W-:Y:S02]  /*46b0*/  IADD3 R6, P2, PT, R8, UR4, RZ ;  /* 0x0000000408067c10 */ /* 0x000fe4000ff5e0ff */
[----:B------:R-:W-:-:S02]  /*46c0*/  IADD3.X R33, PT, PT, R10, UR9, RZ, P0, !PT ;  /* 0x000000090a217c10 */ /* 0x000fc400087fe4ff */
[----:B------:R-:W-:Y:S02]  /*46d0*/  IADD3.X R35, PT, PT, R10, UR11, RZ, P1, !PT ;  /* 0x0000000b0a237c10 */ /* 0x000fe40008ffe4ff */
[----:B------:R-:W-:Y:S02]  /*46e0*/  IADD3.X R7, PT, PT, R7, UR5, RZ, P2, !PT ;  /* 0x0000000507077c10 */ /* 0x000fe400097fe4ff */
[C---:B-----5:R-:W-:Y:S02]  /*46f0*/  IADD3 R18, P0, PT, R6.reuse, R11, RZ ;  /* 0x0000000b06127210 */ /* 0x060fe40007f1e0ff */
[C---:B------:R-:W-:Y:S02]  /*4700*/  IADD3 R20, P1, PT, R6.reuse, R4, RZ ;  /* 0x0000000406147210 */ /* 0x040fe40007f3e0ff */
[----:B------:R-:W-:Y:S02]  /*4710*/  IADD3 R16, P2, PT, R6, R15, RZ ;  /* 0x0000000f06107210 */ /* 0x000fe40007f5e0ff */
[----:B------:R-:W-:-:S02]  /*4720*/  IADD3.X R19, PT, PT, R7, R9, RZ, P0, !PT ;  /* 0x0000000907137210 */ /* 0x000fc400007fe4ff */
[C---:B------:R-:W-:Y:S02]  /*4730*/  IADD3.X R21, PT, PT, R7.reuse, R5, RZ, P1, !PT ;  /* 0x0000000507157210 */ /* 0x040fe40000ffe4ff */
[----:B------:R-:W-:Y:S01]  /*4740*/  IADD3.X R17, PT, PT, R7, R13, RZ, P2, !PT ;  /* 0x0000000d07117210 */ /* 0x000fe200017fe4ff */
[----:B---3--:R0:W-:Y:S04]  /*4750*/  STG.E.64 desc[UR6][R32.64], R26 ;  /* 0x0000001a20007986 */ /* 0x0081e8000c101b06 */
[----:B----4-:R1:W-:Y:S04]  /*4760*/  STG.E.64 desc[UR6][R34.64], R22 ;  /* 0x0000001622007986 */ /* 0x0103e8000c101b06 */
[----:B------:R-:W2:Y:S04]  /*4770*/  LDG.E R30, desc[UR6][R6.64+0xa00] ;  /* 0x000a0006061e7981 */ /* 0x000ea8000c1e1900 */
[----:B------:R-:W2:Y:S04]  /*4780*/  LDG.E R31, desc[UR6][R18.64+0xa00] ;  /* 0x000a0006121f7981 */ /* 0x000ea8000c1e1900 */
[----:B------:R-:W3:Y:S04]  /*4790*/  LDG.E R28, desc[UR6][R20.64+0xa00] ;  /* 0x000a0006141c7981 */ /* 0x000ee8000c1e1900 */
[----:B------:R-:W3:Y:S01]  /*47a0*/  LDG.E R29, desc[UR6][R16.64+0xa00] ;  /* 0x000a0006101d7981 */ /* 0x000ee2000c1e1900 */
[----:B------:R-:W-:-:S04]  /*47b0*/  IADD3 R36, P0, PT, R2, 0x1400, RZ ;  /* 0x0000140002247810 */ /* 0x000fc80007f1e0ff */
[----:B------:R-:W-:Y:S02]  /*47c0*/  IADD3.X R8, PT, PT, RZ, R25, RZ, P0, !PT ;  /* 0x00000019ff087210 */ /* 0x000fe400007fe4ff */
[----:B------:R-:W-:Y:S02]  /*47d0*/  LOP3.LUT R36, R36, 0xfffffff8, RZ, 0xc0, !PT ;  /* 0xfffffff824247812 */ /* 0x000fe400078ec0ff */
[----:B------:R-:W-:Y:S02]  /*47e0*/  LOP3.LUT R8, R8, 0x3, RZ, 0xc0, !PT ;  /* 0x0000000308087812 */ /* 0x000fe400078ec0ff */
[C---:B0-----:R-:W-:Y:S02]  /*47f0*/  IADD3 R32, P0, PT, R36.reuse, UR8, RZ ;  /* 0x0000000824207c10 */ /* 0x041fe4000ff1e0ff */
[----:B------:R-:W-:Y:S02]  /*4800*/  IADD3 R36, P1, PT, R36, UR10, RZ ;  /* 0x0000000a24247c10 */ /* 0x000fe4000ff3e0ff */
[----:B------:R-:W-:-:S02]  /*4810*/  IADD3.X R33, PT, PT, R8, UR9, RZ, P0, !PT ;  /* 0x0000000908217c10 */ /* 0x000fc400087fe4ff */
[----:B------:R-:W-:-:S03]  /*4820*/  IADD3.X R37, PT, PT, R8, UR11, RZ, P1, !PT ;  /* 0x0000000b08257c10 */ /* 0x000fc60008ffe4ff */
[----:B--2---:R0:W-:Y:S04]  /*4830*/  STG.E.64 desc[UR6][R32.64], R30 ;  /* 0x0000001e20007986 */ /* 0x0041e8000c101b06 */
[----:B---3--:R2:W-:Y:S04]  /*4840*/  STG.E.64 desc[UR6][R36.64], R28 ;  /* 0x0000001c24007986 */ /* 0x0085e8000c101b06 */
[----:B------:R-:W3:Y:S04]  /*4850*/  LDG.E R26, desc[UR6][R6.64+0x1400] ;  /* 0x00140006061a7981 */ /* 0x000ee8000c1e1900 */
[----:B------:R-:W3:Y:S04]  /*4860*/  LDG.E R27, desc[UR6][R18.64+0x1400] ;  /* 0x00140006121b7981 */ /* 0x000ee8000c1e1900 */
[----:B-1----:R-:W4:Y:S04]  /*4870*/  LDG.E R22, desc[UR6][R20.64+0x1400] ;  /* 0x0014000614167981 */ /* 0x002f28000c1e1900 */
        /* <DEDUP_REMOVED lines=11> */
[----:B------:R-:W4:Y:S04]  /*4930*/  LDG.E R32, desc[UR6][R6.64+0x1e00] ;  /* 0x001e000606207981 */ /* 0x000f28000c1e1900 */
[----:B------:R-:W4:Y:S04]  /*4940*/  LDG.E R33, desc[UR6][R18.64+0x1e00] ;  /* 0x001e000612217981 */ /* 0x000f28000c1e1900 */
[----:B--2---:R-:W2:Y:S04]  /*4950*/  LDG.E R36, desc[UR6][R20.64+0x1e00] ;  /* 0x001e000614247981 */ /* 0x004ea8000c1e1900 */
[----:B------:R-:W2:Y:S01]  /*4960*/  LDG.E R37, desc[UR6][R16.64+0x1e00] ;  /* 0x001e000610257981 */ /* 0x000ea2000c1e1900 */
        /* <DEDUP_REMOVED lines=8> */
[----:B------:R-:W-:-:S04]  /*49f0*/  IADD3 R24, PT, PT, R24, 0xa00, RZ ;  /* 0x00000a0018187810 */ /* 0x000fc80007ffe0ff */
[----:B------:R-:W-:-:S04]  /*4a00*/  ISETP.GT.U32.AND P0, PT, R3, R24, PT ;  /* 0x000000180300720c */ /* 0x000fc80003f04070 */
[----:B------:R-:W-:Y:S01]  /*4a10*/  ISETP.GT.AND.EX P0, PT, R0, RZ, PT, P0 ;  /* 0x000000ff0000720c */ /* 0x000fe20003f04300 */
[----:B------:R-:W-:Y:S01]  /*4a20*/  HFMA2 R25, -RZ, RZ, 0, 0 ;  /* 0x00000000ff197431 */ /* 0x000fe200000001ff */
[----:B----4-:R3:W-:Y:S04]  /*4a30*/  STG.E.64 desc[UR6][R28.64], R32 ;  /* 0x000000201c007986 */ /* 0x0107e8000c101b06 */
[----:B--2---:R3:W-:Y:S07]  /*4a40*/  STG.E.64 desc[UR6][R26.64], R36 ;  /* 0x000000241a007986 */ /* 0x0047ee000c101b06 */
[----:B------:R-:W-:Y:S05]  /*4a50*/  @P0 BRA `(.L_x_66) ;  /* 0xfffffff800bc0947 */ /* 0x000fea000383ffff */
[----:B------:R-:W-:Y:S05]  /*4a60*/  EXIT ;  /* 0x000000000000794d */ /* 0x000fea0003800000 */
.L_x_67:
        /* <DEDUP_REMOVED lines=9> */
.L_x_2466:


//--------------------- .text._Z35group_norm_nhwc_bwd_one_pass_kernelI11Bf16IOFp32WLi256ELi20ELi640EEv26Group_norm_nhwc_bwd_params --------------------------
	.section	.text._Z35group_norm_nhwc_bwd_one_pass_kernelI11Bf16IOFp32WLi256ELi20ELi640EEv26Group_norm_nhwc_bwd_params,"ax",@progbits
	.align	128
        .global         _Z35group_norm_nhwc_bwd_one_pass_kernelI11Bf16IOFp32WLi256ELi20ELi640EEv26Group_norm_nhwc_bwd_params
        .type           _Z35group_norm_nhwc_bwd_one_pass_kernelI11Bf16IOFp32WLi256ELi20ELi640EEv26Group_norm_nhwc_bwd_params,@function
        .size           _Z35group_norm_nhwc_bwd_one_pass_kernelI11Bf16IOFp32WLi256ELi20ELi640EEv26Group_norm_nhwc_bwd_params,(.L_x_2467 - _Z35group_norm_nhwc_bwd_one_pass_kernelI11Bf16IOFp32WLi256ELi20ELi640EEv26Group_norm_nhwc_bwd_params)
        .other          _Z35group_norm_nhwc_bwd_one_pass_kernelI11Bf16IOFp32WLi256ELi20ELi640EEv26Group_norm_nhwc_bwd_params,@"STO_CUDA_ENTRY STV_DEFAULT"
_Z35group_norm_nhwc_bwd_one_pass_kernelI11Bf16IOFp32WLi256ELi20ELi640EEv26Group_norm_nhwc_bwd_params:
.text._Z35group_norm_nhwc_bwd_one_pass_kernelI11Bf16IOFp32WLi256ELi20ELi640EEv26Group_norm_nhwc_bwd_params:
[----:B------:R-:W-:Y:S08]  /*0000*/  LDC R1, c[0x0][0x37c] ;  /* 0x0000df00ff017b82 */ /* 0x000ff00000000800 */
[----:B------:R-:W0:Y:S01]  /*0010*/  S2UR UR5, SR_CTAID.Y ;  /* 0x00000000000579c3 */ /* 0x000e220000002600 */
[----:B------:R-:W1:Y:S01]  /*0020*/  LDCU UR4, c[0x0][0x410] ;  /* 0x00008200ff0477ac */ /* 0x000e620008000800 */
[----:B------:R-:W1:Y:S01]  /*0030*/  LDCU UR6, c[0x0][0x3e0] ;  /* 0x00007c00ff0677ac */ /* 0x000e620008000800 */
[----:B------:R-:W2:Y:S01]  /*0040*/  LDCU.64 UR10, c[0x0][0x358] ;  /* 0x00006b00ff0a77ac */ /* 0x000ea20008000a00 */
[----:B-1----:R-:W-:-:S04]  /*0050*/  UIMAD UR4, UR4, UR6, URZ ;  /* 0x00000006040472a4 */ /* 0x002fc8000f8e02ff */
[----:B0-----:R-:W-:-:S09]  /*0060*/  UISETP.GE.AND UP0, UPT, UR5, UR4, UPT ;  /* 0x000000040500728c */ /* 0x001fd2000bf06270 */
[----:B--2---:R-:W-:Y:S05]  /*0070*/  BRA.U UP0, `(.L_x_68) ;  /* 0x0000004d00a47547 */ /* 0x004fea000b800000 */
[----:B------:R-:W0:Y:S01]  /*0080*/  S2R R3, SR_TID.X ;  /* 0x0000000000037919 */ /* 0x000e220000002100 */
[----:B------:R-:W-:Y:S01]  /*0090*/  UMOV UR4, URZ ;  /* 0x000000ff00047c82 */ /* 0x000fe20008000000 */
[----:B0-----:R-:W-:-:S05]  /*00a0*/  LOP3.LUT R0, R3, 0xffff, RZ, 0xc0, !PT ;  /* 0x0000ffff03007812 */ /* 0x001fca00078ec0ff */
[----:B------:R-:W-:-:S05]  /*00b0*/  IMAD R0, R0, 0x199a, RZ ;  /* 0x0000199a00007824 */ /* 0x000fca00078e02ff */
[----:B------:R-:W-:Y:S02]  /*00c0*/  SHF.R.U32.HI R39, RZ, 0x10, R0 ;  /* 0x00000010ff277819 */ /* 0x000fe40000011600 */
[----:B------:R-:W0:Y:S02]  /*00d0*/  S2R R0, SR_LANEID ;  /* 0x0000000000007919 */ /* 0x000e240000000000 */
[----:B------:R-:W-:-:S05]  /*00e0*/  PRMT R2, R39, 0x9910, RZ ;  /* 0x0000991027027816 */ /* 0x000fca00000000ff */
[----:B------:R-:W-:-:S05]  /*00f0*/  IMAD R2, R2, 0xa, RZ ;  /* 0x0000000a02027824 */ /* 0x000fca00078e02ff */
[----:B------:R-:W-:-:S04]  /*0100*/  IADD3 R2, PT, PT, RZ, -R2, RZ ;  /* 0x80000002ff027210 */ /* 0x000fc80007ffe0ff */
[----:B------:R-:W-:-:S04]  /*0110*/  PRMT R38, R2, 0x7710, RZ ;  /* 0x0000771002267816 */ /* 0x000fc800000000ff */
[----:B------:R-:W-:-:S04]  /*0120*/  IADD3 R38, PT, PT, R38, R3, RZ ;  /* 0x0000000326267210 */ /* 0x000fc80007ffe0ff */
[----:B------:R-:W-:-:S04]  /*0130*/  SHF.L.U32 R38, R38, 0x1, RZ ;  /* 0x0000000126267819 */ /* 0x000fc800000006ff */
[----:B------:R-:W-:-:S07]  /*0140*/  LOP3.LUT R2, R38, 0xffff, RZ, 0xc0, !PT ;  /* 0x0000ffff26027812 */ /* 0x000fce00078ec0ff */
.L_x_99:
[----:B-1----:R-:W1:Y:S01]  /*0150*/  LDC R8, c[0x0][0x410] ;  /* 0x00010400ff087b82 */ /* 0x002e620000000800 */
[----:B------:R-:W-:Y:S01]  /*0160*/  IABS R9, UR5 ;  /* 0x0000000500097c13 */ /* 0x000fe20008000000 */
[----:B--2---:R-:W2:Y:S01]  /*0170*/  LDCU.128 UR12, c[0x0][0x400] ;  /* 0x00008000ff0c77ac */ /* 0x004ea20008000c00 */
[----:B------:R-:W-:Y:S01]  /*0180*/  ISETP.LE.AND P3, PT, RZ, UR5, PT ;  /* 0x00000005ff007c0c */ /* 0x000fe2000bf63270 */
[----:B---3--:R-:W3:Y:S04]  /*0190*/  LDCU.64 UR6, c[0x0][0x3b8] ;  /* 0x00007700ff0677ac */ /* 0x008ee80008000a00 */
[----:B------:R-:W4:Y:S01]  /*01a0*/  S2UR UR8, SR_CTAID.X ;  /* 0x00000000000879c3 */ /* 0x000f220000002500 */
[----:B-1----:R-:W-:Y:S01]  /*01b0*/  IABS R6, R8 ;  /* 0x0000000800067213 */ /* 0x002fe20000000000 */
[----:B---3--:R-:W-:-:S03]  /*01c0*/  UIMAD.WIDE UR6, UR5, 0x8, UR6 ;  /* 0x00000008050678a5 */ /* 0x008fc6000f8e0206 */
[----:B------:R-:W1:Y:S08]  /*01d0*/  I2F.RP R3, R6 ;  /* 0x0000000600037306 */ /* 0x000e700000209400 */
[----:B-1----:R-:W1:Y:S02]  /*01e0*/  MUFU.RCP R3, R3 ;  /* 0x0000000300037308 */ /* 0x002e640000001000 */
[----:B-1----:R-:W-:-:S06]  /*01f0*/  IADD3 R4, PT, PT, R3, 0xffffffe, RZ ;  /* 0x0ffffffe03047810 */ /* 0x002fcc0007ffe0ff */
[----:B------:R1:W3:Y:S02]  /*0200*/  F2I.FTZ.U32.TRUNC.NTZ R5, R4 ;  /* 0x0000000400057305 */ /* 0x0002e4000021f000 */
[----:B-1----:R-:W-:Y:S01]  /*0210*/  HFMA2 R4, -RZ, RZ, 0, 0 ;  /* 0x00000000ff047431 */ /* 0x002fe200000001ff */
[----:B---3--:R-:W-:-:S05]  /*0220*/  IADD3 R7, PT, PT, RZ, -R5, RZ ;  /* 0x80000005ff077210 */ /* 0x008fca0007ffe0ff */
[----:B------:R-:W-:-:S04]  /*0230*/  IMAD R7, R7, R6, RZ ;  /* 0x0000000607077224 */ /* 0x000fc800078e02ff */
[----:B------:R-:W-:Y:S01]  /*0240*/  IMAD.HI.U32 R5, R5, R7, R4 ;  /* 0x0000000705057227 */ /* 0x000fe200078e0004 */
[----:B------:R-:W-:Y:S01]  /*0250*/  MOV R7, R9 ;  /* 0x0000000900077202 */ /* 0x000fe20000000f00 */
[----:B------:R-:W4:Y:S04]  /*0260*/  LDC R4, c[0x0][0x41c] ;  /* 0x00010700ff047b82 */ /* 0x000f280000000800 */
[----:B------:R-:W-:-:S05]  /*0270*/  IMAD.HI.U32 R5, R5, R7, RZ ;  /* 0x0000000705057227 */ /* 0x000fca00078e00ff */
[----:B------:R-:W-:-:S05]  /*0280*/  IADD3 R3, PT, PT, -R5, RZ, RZ ;  /* 0x000000ff05037210 */ /* 0x000fca0007ffe1ff */
[----:B------:R-:W-:Y:S01]  /*0290*/  IMAD R3, R6, R3, R7 ;  /* 0x0000000306037224 */ /* 0x000fe200078e0207 */
[----:B------:R-:W-:-:S04]  /*02a0*/  LOP3.LUT R7, R8, UR5, RZ, 0x3c, !PT ;  /* 0x0000000508077c12 */ /* 0x000fc8000f8e3cff */
[----:B------:R-:W-:Y:S02]  /*02b0*/  ISETP.GT.U32.AND P4, PT, R6, R3, PT ;  /* 0x000000030600720c */ /* 0x000fe40003f84070 */
[----:B------:R-:W-:Y:S01]  /*02c0*/  ISETP.GE.AND P2, PT, R7, RZ, PT ;  /* 0x000000ff0700720c */ /* 0x000fe20003f46270 */
[----:B----4-:R-:W-:-:S05]  /*02d0*/  IMAD R23, R4, UR8, R39 ;  /* 0x0000000804177c24 */ /* 0x010fca000f8e0227 */
[C---:B------:R-:W-:Y:S02]  /*02e0*/  IADD3 R14, PT, PT, R23.reuse, 0x40, RZ ;  /* 0x00000040170e7810 */ /* 0x040fe40007ffe0ff */
[----:B--2---:R-:W-:-:S03]  /*02f0*/  ISETP.GE.U32.AND P0, PT, R23, UR12, PT ;  /* 0x0000000c17007c0c */ /* 0x004fc6000bf06070 */
[-C--:B------:R-:W-:Y:S02]  /*0300*/  @!P4 IADD3 R3, PT, PT, R3, -R6.reuse, RZ ;  /* 0x800000060303c210 */ /* 0x080fe40007ffe0ff */
[----:B------:R-:W-:Y:S02]  /*0310*/  @!P4 IADD3 R5, PT, PT, R5, 0x1, RZ ;  /* 0x000000010505c810 */ /* 0x000fe40007ffe0ff */
[----:B------:R-:W-:Y:S02]  /*0320*/  ISETP.GE.U32.AND P1, PT, R3, R6, PT ;  /* 0x000000060300720c */ /* 0x000fe40003f26070 */
[----:B------:R-:W-:Y:S02]  /*0330*/  SHF.R.S32.HI R11, RZ, 0x1f, R23 ;  /* 0x0000001fff0b7819 */ /* 0x000fe40000011417 */
[----:B------:R-:W-:Y:S02]  /*0340*/  SHF.R.S32.HI R17, RZ, 0x1f, R14 ;  /* 0x0000001fff117819 */ /* 0x000fe4000001140e */
[----:B------:R-:W-:-:S02]  /*0350*/  ISETP.GE.AND.EX P0, PT, R11, UR13, PT, P0 ;  /* 0x0000000d0b007c0c */ /* 0x000fc4000bf06300 */
[-C--:B------:R-:W-:Y:S02]  /*0360*/  ISETP.GT.U32.AND P5, PT, R6, R3.reuse, PT ;  /* 0x000000030600720c */ /* 0x080fe40003fa4070 */
[----:B------:R-:W-:Y:S02]  /*0370*/  IADD3 R4, PT, PT, R3, -R6, RZ ;  /* 0x8000000603047210 */ /* 0x000fe40007ffe0ff */
[----:B------:R-:W-:Y:S02]  /*0380*/  ISETP.NE.AND P4, PT, R8, RZ, PT ;  /* 0x000000ff0800720c */ /* 0x000fe40003f85270 */
[----:B------:R-:W-:Y:S02]  /*0390*/  @P1 IADD3 R5, PT, PT, R5, 0x1, RZ ;  /* 0x0000000105051810 */ /* 0x000fe40007ffe0ff */
[----:B------:R-:W-:Y:S02]  /*03a0*/  ISETP.GE.U32.AND P1, PT, R14, UR12, PT ;  /* 0x0000000c0e007c0c */ /* 0x000fe4000bf26070 */
[----:B------:R-:W-:Y:S01]  /*03b0*/  SEL R3, R4, R3, !P5 ;  /* 0x0000000304037207 */ /* 0x000fe20006800000 */
[----:B------:R-:W1:Y:S01]  /*03c0*/  @!P0 LDC.64 R6, c[0x0][0x3f8] ;  /* 0x0000fe00ff068b82 */ /* 0x000e620000000a00 */
[----:B------:R-:W-:-:S02]  /*03d0*/  ISETP.GE.AND.EX P1, PT, R17, UR13, PT, P1 ;  /* 0x0000000d11007c0c */ /* 0x000fc4000bf26310 */
[----:B------:R-:W-:Y:S02]  /*03e0*/  LOP3.LUT R4, RZ, R8, RZ, 0x33, !PT ;  /* 0x00000008ff047212 */ /* 0x000fe400078e33ff */
[----:B------:R-:W-:Y:S02]  /*03f0*/  @!P3 IADD3 R3, PT, PT, -R3, RZ, RZ ;  /* 0x000000ff0303b210 */ /* 0x000fe40007ffe1ff */
[----:B------:R-:W-:Y:S01]  /*0400*/  @!P2 IADD3 R5, PT, PT, -R5, RZ, RZ ;  /* 0x000000ff0505a210 */ /* 0x000fe20007ffe1ff */
[----:B------:R-:W2:Y:S01]  /*0410*/  @!P0 LDC.64 R18, c[0x0][0x398] ;  /* 0x0000e600ff128b82 */ /* 0x000ea20000000a00 */
[C---:B------:R-:W-:Y:S02]  /*0420*/  SEL R41, R4.reuse, R3, !P4 ;  /* 0x0000000304297207 */ /* 0x040fe40006000000 */
[----:B------:R-:W-:Y:S02]  /*0430*/  SEL R3, R4, R5, !P4 ;  /* 0x0000000504037207 */ /* 0x000fe40006000000 */
[----:B------:R-:W-:Y:S01]  /*0440*/  IADD3 R21, PT, PT, R23, 0x80, RZ ;  /* 0x0000008017157810 */ /* 0x000fe20007ffe0ff */
[----:B------:R-:W-:Y:S01]  /*0450*/  IMAD R9, R41, 0x14, RZ ;  /* 0x0000001429097824 */ /* 0x000fe200078e02ff */
[----:B------:R-:W-:Y:S01]  /*0460*/  MOV R4, UR6 ;  /* 0x0000000600047c02 */ /* 0x000fe20008000f00 */
[----:B0-----:R-:W3:Y:S01]  /*0470*/  @!P1 LDC.64 R12, c[0x0][0x3f8] ;  /* 0x0000fe00ff0c9b82 */ /* 0x001ee20000000a00 */
[----:B------:R-:W-:-:S02]  /*0480*/  MOV R5, UR7 ;  /* 0x0000000700057c02 */ /* 0x000fc40008000f00 */
[----:B------:R-:W-:Y:S02]  /*0490*/  CS2R R36, SRZ ;  /* 0x0000000000247805 */ /* 0x000fe4000001ff00 */
[----:B------:R-:W-:Y:S01]  /*04a0*/  IADD3 R42, P3, PT, R9, R2, RZ ;  /* 0x00000002092a7210 */ /* 0x000fe20007f7e0ff */
[----:B------:R-:W4:Y:S01]  /*04b0*/  LDCU.U8 UR7, c[0x0][0x414] ;  /* 0x00008280ff0777ac */ /* 0x000f220008000000 */
[----:B------:R-:W-:Y:S02]  /*04c0*/  SHF.R.S32.HI R2, RZ, 0x1f, R3 ;  /* 0x0000001fff027819 */ /* 0x000fe40000011403 */
[----:B------:R-:W-:Y:S01]  /*04d0*/  ISETP.GE.U32.AND P2, PT, R21, UR12, PT ;  /* 0x0000000c15007c0c */ /* 0x000fe2000bf46070 */
[----:B------:R-:W4:Y:S01]  /*04e0*/  LDG.E.64 R4, desc[UR10][R4.64] ;  /* 0x0000000a04047981 */ /* 0x000f22000c1e1b00 */
[----:B------:R-:W-:Y:S01]  /*04f0*/  SHF.R.S32.HI R15, RZ, 0x1f, R21 ;  /* 0x0000001fff0f7819 */ /* 0x000fe20000011415 */
[----:B------:R-:W-:Y:S01]  /*0500*/  IMAD R2, R2, UR14, RZ ;  /* 0x0000000e02027c24 */ /* 0x000fe2000f8e02ff */
[----:B------:R-:W-:-:S02]  /*0510*/  LEA.HI.X.SX32 R43, R9, RZ, 0x1, P3 ;  /* 0x000000ff092b7211 */ /* 0x000fc400018f0eff */
[----:B------:R-:W0:Y:S01]  /*0520*/  @!P0 LDC.64 R8, c[0x0][0x3a0] ;  /* 0x0000e800ff088b82 */ /* 0x000e220000000a00 */
[----:B------:R-:W-:Y:S01]  /*0530*/  ISETP.GE.AND.EX P2, PT, R15, UR13, PT, P2 ;  /* 0x0000000d0f007c0c */ /* 0x000fe2000bf46320 */
[C---:B------:R-:W-:Y:S02]  /*0540*/  IMAD R45, R3.reuse, UR15, R2 ;  /* 0x0000000f032d7c24 */ /* 0x040fe4000f8e0202 */
[----:B------:R-:W-:-:S04]  /*0550*/  IMAD.WIDE.U32 R42, R3, UR14, R42 ;  /* 0x0000000e032a7c25 */ /* 0x000fc8000f8e002a */
[----:B-1----:R-:W-:Y:S01]  /*0560*/  @!P0 IMAD R2, R11, R6, RZ ;  /* 0x000000060b028224 */ /* 0x002fe200078e02ff */
[----:B------:R-:W-:Y:S02]  /*0570*/  IADD3 R45, PT, PT, R43, R45, RZ ;  /* 0x0000002d2b2d7210 */ /* 0x000fe40007ffe0ff */
[----:B------:R-:W-:Y:S01]  /*0580*/  @!P0 MOV R44, R42 ;  /* 0x0000002a002c8202 */ /* 0x000fe20000000f00 */
[----:B---3--:R-:W-:Y:S01]  /*0590*/  @!P1 IMAD R17, R17, R12, RZ ;  /* 0x0000000c11119224 */ /* 0x008fe200078e02ff */
[C---:B------:R-:W-:Y:S01]  /*05a0*/  IADD3 R10, PT, PT, R23.reuse, 0xc0, RZ ;  /* 0x000000c0170a7810 */ /* 0x040fe20007ffe0ff */
[C---:B------:R-:W-:Y:S02]  /*05b0*/  @!P0 IMAD R25, R23.reuse, R7, R2 ;  /* 0x0000000717198224 */ /* 0x040fe400078e0202 */
[----:B------:R-:W-:Y:S01]  /*05c0*/  @!P0 IMAD.WIDE.U32 R22, R23, R6, R44 ;  /* 0x0000000617168225 */ /* 0x000fe200078e002c */
[----:B------:R-:W1:Y:S01]  /*05d0*/  @!P2 LDC.64 R2, c[0x0][0x3f8] ;  /* 0x0000fe00ff02ab82 */ /* 0x000e620000000a00 */
[----:B------:R-:W-:-:S02]  /*05e0*/  @!P1 MOV R16, R42 ;  /* 0x0000002a00109202 */ /* 0x000fc40000000f00 */
[----:B------:R-:W-:Y:S01]  /*05f0*/  @!P1 IMAD R27, R14, R13, R17 ;  /* 0x0000000d0e1b9224 */ /* 0x000fe200078e0211 */
[----:B------:R-:W-:Y:S02]  /*0600*/  @!P1 MOV R17, R45 ;  /* 0x0000002d00119202 */ /* 0x000fe40000000f00 */
[----:B------:R-:W-:Y:S02]  /*0610*/  ISETP.GE.U32.AND P3, PT, R10, UR12, PT ;  /* 0x0000000c0a007c0c */ /* 0x000fe4000bf66070 */
[----:B------:R-:W-:Y:S01]  /*0620*/  SHF.R.S32.HI R11, RZ, 0x1f, R10 ;  /* 0x0000001fff0b7819 */ /* 0x000fe2000001140a */
[----:B------:R-:W3:Y:S01]  /*0630*/  @!P1 LDC.64 R6, c[0x0][0x3a0] ;  /* 0x0000e800ff069b82 */ /* 0x000ee20000000a00 */
[----:B------:R-:W-:Y:S01]  /*0640*/  @!P0 IADD3 R23, PT, PT, R23, R25, RZ ;  /* 0x0000001917178210 */ /* 0x000fe20007ffe0ff */
[----:B------:R-:W-:Y:S01]  /*0650*/  @!P1 IMAD.WIDE.U32 R12, R14, R12, R16 ;  /* 0x0000000c0e0c9225 */ /* 0x000fe200078e0010 */
[----:B------:R-:W-:Y:S02]  /*0660*/  @!P0 SHF.L.U32 R25, R22, 0x1, RZ ;  /* 0x0000000116198819 */ /* 0x000fe400000006ff */
[----:B------:R-:W-:-:S02]  /*0670*/  ISETP.GE.AND.EX P3, PT, R11, UR13, PT, P3 ;  /* 0x0000000d0b007c0c */ /* 0x000fc4000bf66330 */
[----:B------:R-:W-:Y:S01]  /*0680*/  @!P0 SHF.L.U64.HI R20, R22, 0x1, R23 ;  /* 0x0000000116148819 */ /* 0x000fe20000010217 */
[----:B------:R-:W3:Y:S01]  /*0690*/  @!P1 LDC.64 R16, c[0x0][0x398] ;  /* 0x0000e600ff109b82 */ /* 0x000ee20000000a00 */
[----:B0-----:R-:W-:-:S04]  /*06a0*/  @!P0 IADD3 R22, P4, PT, R25, R8, RZ ;  /* 0x0000000819168210 */ /* 0x001fc80007f9e0ff */
[----:B------:R-:W-:Y:S02]  /*06b0*/  @!P0 IADD3.X R23, PT, PT, R20, R9, RZ, P4, !PT ;  /* 0x0000000914178210 */ /* 0x000fe400027fe4ff */
[----:B------:R-:W-:Y:S02]  /*06c0*/  @!P1 IADD3 R9, PT, PT, R13, R27, RZ ;  /* 0x0000001b0d099210 */ /* 0x000fe40007ffe0ff */
[----:B--2---:R-:W-:Y:S01]  /*06d0*/  @!P0 IADD3 R18, P4, PT, R25, R18, RZ ;  /* 0x0000001219128210 */ /* 0x004fe20007f9e0ff */
[----:B------:R0:W2:Y:S01]  /*06e0*/  @!P0 LDG.E R37, desc[UR10][R22.64] ;  /* 0x0000000a16258981 */ /* 0x0000a2000c1e1900 */
[----:B------:R-:W-:Y:S02]  /*06f0*/  @!P1 SHF.L.U64.HI R24, R12, 0x1, R9 ;  /* 0x000000010c189819 */ /* 0x000fe40000010209 */
[----:B------:R-:W4:Y:S01]  /*0700*/  @!P3 LDC.64 R8, c[0x0][0x3f8] ;  /* 0x0000fe00ff08bb82 */ /* 0x000f220000000a00 */
[----:B------:R-:W-:Y:S01]  /*0710*/  @!P0 IADD3.X R19, PT, PT, R20, R19, RZ, P4, !PT ;  /* 0x0000001314138210 */ /* 0x000fe200027fe4ff */
[----:B-1----:R-:W-:Y:S01]  /*0720*/  @!P2 IMAD R20, R15, R2, RZ ;  /* 0x000000020f14a224 */ /* 0x002fe200078e02ff */
[----:B------:R-:W-:-:S02]  /*0730*/  @!P1 SHF.L.U32 R25, R12, 0x1, RZ ;  /* 0x000000010c199819 */ /* 0x000fc400000006ff */
[----:B0-----:R-:W-:Y:S02]  /*0740*/  @!P2 MOV R22, R42 ;  /* 0x0000002a0016a202 */ /* 0x001fe40000000f00 */
[----:B------:R-:W-:Y:S01]  /*0750*/  @!P2 MOV R23, R45 ;  /* 0x0000002d0017a202 */ /* 0x000fe20000000f00 */
[C---:B------:R-:W-:Y:S01]  /*0760*/  @!P2 IMAD R27, R21.reuse, R3, R20 ;  /* 0x00000003151ba224 */ /* 0x040fe200078e0214 */
[----:B------:R-:W0:Y:S01]  /*0770*/  @!P2 LDC.64 R12, c[0x0][0x3a0] ;  /* 0x0000e800ff0cab82 */ /* 0x000e220000000a00 */
[----:B------:R1:W2:Y:S01]  /*0780*/  @!P0 LDG.E R36, desc[UR10][R18.64] ;  /* 0x0000000a12248981 */ /* 0x0002a2000c1e1900 */
[----:B------:R-:W-:Y:S01]  /*0790*/  @!P2 IMAD.WIDE.U32 R2, R21, R2, R22 ;  /* 0x000000021502a225 */ /* 0x000fe200078e0016 */
[----:B---3--:R-:W-:-:S05]  /*07a0*/  @!P1 IADD3 R16, P0, PT, R25, R16, RZ ;  /* 0x0000001019109210 */ /* 0x008fca0007f1e0ff */
[----:B------:R-:W3:Y:S01]  /*07b0*/  @!P2 LDC.64 R14, c[0x0][0x398] ;  /* 0x0000e600ff0eab82 */ /* 0x000ee20000000a00 */
[----:B------:R-:W-:Y:S02]  /*07c0*/  @!P2 IADD3 R3, PT, PT, R3, R27, RZ ;  /* 0x0000001b0303a210 */ /* 0x000fe40007ffe0ff */
[----:B------:R-:W-:Y:S02]  /*07d0*/  @!P1 IADD3.X R17, PT, PT, R24, R17, RZ, P0, !PT ;  /* 0x0000001118119210 */ /* 0x000fe400007fe4ff */
[----:B----4-:R-:W-:Y:S02]  /*07e0*/  ISETP.NE.AND P0, PT, RZ, UR7, PT ;  /* 0x00000007ff007c0c */ /* 0x010fe4000bf05270 */
[----:B------:R-:W-:Y:S02]  /*07f0*/  @!P1 IADD3 R20, P4, PT, R25, R6, RZ ;  /* 0x0000000619149210 */ /* 0x000fe40007f9e0ff */
[C---:B------:R-:W-:Y:S02]  /*0800*/  @!P2 SHF.L.U32 R23, R2.reuse, 0x1, RZ ;  /* 0x000000010217a819 */ /* 0x040fe400000006ff */
[----:B------:R-:W-:-:S02]  /*0810*/  @!P2 SHF.L.U64.HI R22, R2, 0x1, R3 ;  /* 0x000000010216a819 */ /* 0x000fc40000010203 */
[----:B------:R-:W4:Y:S01]  /*0820*/  @!P3 LDC.64 R2, c[0x0][0x398] ;  /* 0x0000e600ff02bb82 */ /* 0x000f220000000a00 */
[----:B------:R-:W-:Y:S02]  /*0830*/  CS2R R34, SRZ ;  /* 0x0000000000227805 */ /* 0x000fe4000001ff00 */
[----:B------:R-:W-:Y:S01]  /*0840*/  @!P1 IADD3.X R21, PT, PT, R24, R7, RZ, P4, !PT ;  /* 0x0000000718159210 */ /* 0x000fe200027fe4ff */
[----:B------:R-:W-:Y:S01]  /*0850*/  @!P3 IMAD R11, R11, R8, RZ ;  /* 0x000000080b0bb224 */ /* 0x000fe200078e02ff */
[----:B-1----:R-:W-:Y:S02]  /*0860*/  @!P3 MOV R18, R42 ;  /* 0x0000002a0012b202 */ /* 0x002fe40000000f00 */
[----:B------:R-:W-:Y:S01]  /*0870*/  @!P3 MOV R19, R45 ;  /* 0x0000002d0013b202 */ /* 0x000fe20000000f00 */
[----:B------:R1:W2:Y:S01]  /*0880*/  @!P1 LDG.E R35, desc[UR10][R20.64] ;  /* 0x0000000a14239981 */ /* 0x0002a2000c1e1900 */
[----:B------:R-:W4:Y:S01]  /*0890*/  @!P3 LDC.64 R6, c[0x0][0x3a0] ;  /* 0x0000e800ff06bb82 */ /* 0x000f220000000a00 */
[----:B------:R-:W-:-:S04]  /*08a0*/  @!P3 IMAD.WIDE.U32 R18, R10, R8, R18 ;  /* 0x000000080a12b225 */ /* 0x000fc800078e0012 */
[----:B------:R-:W-:Y:S01]  /*08b0*/  HFMA2 R32, -RZ, RZ, 0, 0 ;  /* 0x00000000ff207431 */ /* 0x000fe200000001ff */
[C---:B---3--:R-:W-:Y:S01]  /*08c0*/  @!P2 IADD3 R14, P5, PT, R23.reuse, R14, RZ ;  /* 0x0000000e170ea210 */ /* 0x048fe20007fbe0ff */
[----:B------:R3:W2:Y:S01]  /*08d0*/  @!P1 LDG.E R34, desc[UR10][R16.64] ;  /* 0x0000000a10229981 */ /* 0x0006a2000c1e1900 */
[----:B-1----:R-:W-:Y:S02]  /*08e0*/  @!P3 IMAD R21, R10, R9, R11 ;  /* 0x000000090a15b224 */ /* 0x002fe400078e020b */
[----:B------:R-:W1:Y:S01]  /*08f0*/  @P0 LDC.64 R8, c[0x0][0x3b0] ;  /* 0x0000ec00ff080b82 */ /* 0x000e620000000a00 */
[----:B0-----:R-:W-:-:S07]  /*0900*/  @!P2 IADD3 R12, P4, PT, R23, R12, RZ ;  /* 0x0000000c170ca210 */ /* 0x001fce0007f9e0ff */
[----:B------:R-:W0:Y:S01]  /*0910*/  LDC.64 R10, c[0x0][0x3a8] ;  /* 0x0000ea00ff0a7b82 */ /* 0x000e220000000a00 */
[----:B------:R-:W-:Y:S02]  /*0920*/  MOV R31, RZ ;  /* 0x000000ff001f7202 */ /* 0x000fe40000000f00 */
[C---:B------:R-:W-:Y:S02]  /*0930*/  @!P2 IADD3.X R13, PT, PT, R22.reuse, R13, RZ, P4, !PT ;  /* 0x0000000d160da210 */ /* 0x040fe400027fe4ff */
[----:B------:R-:W-:Y:S02]  /*0940*/  @!P2 IADD3.X R15, PT, PT, R22, R15, RZ, P5, !PT ;  /* 0x0000000f160fa210 */ /* 0x000fe40002ffe4ff */
[----:B------:R-:W-:Y:S01]  /*0950*/  @!P3 IADD3 R21, PT, PT, R19, R21, RZ ;  /* 0x000000151315b210 */ /* 0x000fe20007ffe0ff */
[----:B------:R1:W2:Y:S01]  /*0960*/  @!P2 LDG.E R32, desc[UR10][R12.64] ;  /* 0x0000000a0c20a981 */ /* 0x0002a2000c1e1900 */
[C---:B------:R-:W-:Y:S02]  /*0970*/  @!P3 SHF.L.U32 R19, R18.reuse, 0x1, RZ ;  /* 0x000000011213b819 */ /* 0x040fe400000006ff */
[----:B------:R-:W-:Y:S01]  /*0980*/  @!P3 SHF.L.U64.HI R20, R18, 0x1, R21 ;  /* 0x000000011214b819 */ /* 0x000fe20000010215 */
[----:B------:R-:W2:Y:S01]  /*0990*/  @!P2 LDG.E R31, desc[UR10][R14.64] ;  /* 0x0000000a0e1fa981 */ /* 0x000ea2000c1e1900 */
[----:B----4-:R-:W-:-:S02]  /*09a0*/  @!P3 IADD3 R18, P2, PT, R19, R2, RZ ;  /* 0x000000021312b210 */ /* 0x010fc40007f5e0ff */
[----:B------:R-:W-:Y:S02]  /*09b0*/  LOP3.LUT R2, R38, 0xffff, RZ, 0xc0, !PT ;  /* 0x0000ffff26027812 */ /* 0x000fe400078ec0ff */
[----:B---3--:R-:W-:Y:S02]  /*09c0*/  @!P3 IADD3 R16, P1, PT, R19, R6, RZ ;  /* 0x000000061310b210 */ /* 0x008fe40007f3e0ff */
[C---:B------:R-:W-:Y:S01]  /*09d0*/  @!P3 IADD3.X R19, PT, PT, R20.reuse, R3, RZ, P2, !PT ;  /* 0x000000031413b210 */ /* 0x040fe200017fe4ff */
[----:B------:R-:W-:Y:S01]  /*09e0*/  IMAD R3, R41, 0x14, R2 ;  /* 0x0000001429037824 */ /* 0x000fe200078e0202 */
[----:B------:R-:W-:Y:S02]  /*09f0*/  CS2R R28, SRZ ;  /* 0x00000000001c7805 */ /* 0x000fe4000001ff00 */
[----:B------:R-:W-:Y:S01]  /*0a00*/  @!P3 IADD3.X R17, PT, PT, R20, R7, RZ, P1, !PT ;  /* 0x000000071411b210 */ /* 0x000fe20000ffe4ff */
[----:B-1----:R-:W-:-:S04]  /*0a10*/  @P0 IMAD.WIDE R12, R3, 0x4, R8 ;  /* 0x00000004030c0825 */ /* 0x002fc800078e0208 */
[----:B------:R-:W3:Y:S01]  /*0a20*/  @!P3 LDG.E R29, desc[UR10][R16.64] ;  /* 0x0000000a101db981 */ /* 0x000ee2000c1e1900 */
[----:B0-----:R-:W-:-:S03]  /*0a30*/  IMAD.WIDE R8, R3, 0x4, R10 ;  /* 0x0000000403087825 */ /* 0x001fc600078e020a */
[----:B------:R-:W4:Y:S04]  /*0a40*/  @!P3 LDG.E R28, desc[UR10][R18.64] ;  /* 0x0000000a121cb981 */ /* 0x000f28000c1e1900 */
[----:B------:R-:W5:Y:S01]  /*0a50*/  LDG.E.64 R8, desc[UR10][R8.64] ;  /* 0x0000000a08087981 */ /* 0x000f62000c1e1b00 */
[----:B------:R-:W-:-:S06]  /*0a60*/  CS2R R6, SRZ ;  /* 0x0000000000067805 */ /* 0x000fcc000001ff00 */
[----:B------:R0:W5:Y:S01]  /*0a70*/  @P0 LDG.E.64 R6, desc[UR10][R12.64] ;  /* 0x0000000a0c060981 */ /* 0x000162000c1e1b00 */
[----:B------:R-:W-:Y:S01]  /*0a80*/  UISETP.NE.AND UP1, UPT, UR7, URZ, UPT ;  /* 0x000000ff0700728c */ /* 0x000fe2000bf25270 */
[----:B------:R-:W-:Y:S01]  /*0a90*/  UMOV UR9, 0x3f800000 ;  /* 0x3f80000000097882 */ /* 0x000fe20000000000 */
[----:B------:R-:W-:-:S13]  /*0aa0*/  R2UR UR13, R4 ;  /* 0x00000000040d72ca */ /* 0x000fda00000e0000 */
[----:B------:R-:W-:-:S05]  /*0ab0*/  MOV R4, UR13 ;  /* 0x0000000d00047c02 */ /* 0x000fca0008000f00 */
[----:B------:R-:W-:-:S05]  /*0ac0*/  FFMA.FTZ R5, -R4, UR13, R5 ;  /* 0x0000000d04057c23 */ /* 0x000fca0008010105 */
[----:B------:R-:W-:-:S13]  /*0ad0*/  FSETP.GTU.FTZ.AND P0, PT, R5, RZ, PT ;  /* 0x000000ff0500720b */ /* 0x000fda0003f1c000 */
[----:B------:R-:W-:-:S05]  /*0ae0*/  VOTEU.ANY UP0, P0 ;  /* 0x0000000000ff7886 */ /* 0x000fca0000000100 */
[----:B------:R-:W1:Y:S01]  /*0af0*/  @UP0 LDCU UR6, c[0x0][0x3c0] ;  /* 0x00007800ff0607ac */ /* 0x000e620008000800 */
[----:B------:R-:W-:-:S13]  /*0b00*/  PLOP3.LUT P0, PT, PT, PT, UP0, 0x80, 0x8 ;  /* 0x000000000008781c */ /* 0x000fda0003f0f008 */
[----:B-1----:R-:W-:-:S06]  /*0b10*/  @P0 FADD.FTZ R4, R5, UR6 ;  /* 0x0000000605040e21 */ /* 0x002fcc0008010000 */
[----:B------:R-:W1:Y:S01]  /*0b20*/  @P0 MUFU.RSQ R4, R4 ;  /* 0x0000000400040308 */ /* 0x000e620000001400 */
[----:B--2---:R-:W-:Y:S02]  /*0b30*/  PRMT R10, R37, 0x7632, R10 ;  /* 0x00007632250a7816 */ /* 0x004fe4000000000a */
[----:B0-----:R-:W-:Y:S02]  /*0b40*/  PRMT R12, R36, 0x7632, R12 ;  /* 0x00007632240c7816 */ /* 0x001fe4000000000c */
[----:B-1----:R-:W-:Y:S02]  /*0b50*/  @P0 R2UR UR6, R4 ;  /* 0x00000000040602ca */ /* 0x002fe400000e0000 */
[----:B------:R-:W-:-:S11]  /*0b60*/  PRMT R33, R35, 0x7632, R33 ;  /* 0x0000763223217816 */ /* 0x000fd60000000021 */
[----:B------:R-:W-:Y:S01]  /*0b70*/  @UP0 UMOV UR9, UR6 ;  /* 0x0000000600090c82 */ /* 0x000fe20008000000 */
[----:B------:R-:W-:Y:S02]  /*0b80*/  PRMT R13, R34, 0x7632, R13 ;  /* 0x00007632220d7816 */ /* 0x000fe4000000000d */
[----:B------:R-:W-:Y:S02]  /*0b90*/  PRMT R30, R32, 0x7632, R30 ;  /* 0x00007632201e7816 */ /* 0x000fe4000000001e */
[----:B------:R-:W-:Y:S02]  /*0ba0*/  PRMT R16, R31, 0x7632, R16 ;  /* 0x000076321f107816 */ /* 0x000fe40000000010 */
[----:B---3--:R-:W-:Y:S02]  /*0bb0*/  PRMT R3, R29, 0x7632, R3 ;  /* 0x000076321d037816 */ /* 0x008fe40000000003 */
[----:B----4-:R-:W-:Y:S01]  /*0bc0*/  PRMT R5, R28, 0x7632, R5 ;  /* 0x000076321c057816 */ /* 0x010fe20000000005 */
[----:B------:R-:W-:Y:S06]  /*0bd0*/  BRA.U UP1, `(.L_x_69) ;  /* 0x0000000501247547 */ /* 0x000fec000b800000 */
[----:B------:R-:W-:Y:S02]  /*0be0*/  SHF.L.U32 R14, R37, 0x10, RZ ;  /* 0x00000010250e7819 */ /* 0x000fe400000006ff */
[----:B------:R-:W-:Y:S02]  /*0bf0*/  SHF.L.U32 R10, R10, 0x10, RZ ;  /* 0x000000100a0a7819 */ /* 0x000fe400000006ff */
[----:B------:R-:W-:Y:S01]  /*0c00*/  SHF.L.U32 R11, R36, 0x10, RZ ;  /* 0x00000010240b7819 */ /* 0x000fe200000006ff */
[----:B------:R-:W-:Y:S01]  /*0c10*/  FADD.FTZ R14, R14, -UR13 ;  /* 0x8000000d0e0e7e21 */ /* 0x000fe20008010000 */
[----:B------:R-:W-:Y:S01]  /*0c20*/  SHF.L.U32 R4, R12, 0x10, RZ ;  /* 0x000000100c047819 */ /* 0x000fe200000006ff */
[----:B------:R-:W-:Y:S01]  /*0c30*/  FADD.FTZ R15, R10, -UR13 ;  /* 0x8000000d0a0f7e21 */ /* 0x000fe20008010000 */
[----:B------:R-:W-:Y:S01]  /*0c40*/  SHF.L.U32 R18, R35, 0x10, RZ ;  /* 0x0000001023127819 */ /* 0x000fe200000006ff */
[----:B-----5:R-:W-:Y:S01]  /*0c50*/  FMUL.FTZ R17, R8, R11 ;  /* 0x0000000b08117220 */ /* 0x020fe20000410000 */
[----:B------:R-:W-:Y:S01]  /*0c60*/  FMUL.FTZ R10, R14, UR9 ;  /* 0x000000090e0a7c20 */ /* 0x000fe20008410000 */
[----:B------:R-:W-:Y:S01]  /*0c70*/  FMUL.FTZ R12, R9, R4 ;  /* 0x00000004090c7220 */ /* 0x000fe20000410000 */
[----:B------:R-:W-:Y:S01]  /*0c80*/  FMUL.FTZ R15, R15, UR9 ;  /* 0x000000090f0f7c20 */ /* 0x000fe20008410000 */
[----:B------:R-:W-:Y:S01]  /*0c90*/  FADD.FTZ R19, RZ, R17 ;  /* 0x00000011ff137221 */ /* 0x000fe20000010000 */
[----:B------:R-:W-:Y:S01]  /*0ca0*/  FFMA.FTZ R14, R10, R17, RZ ;  /* 0x000000110a0e7223 */ /* 0x000fe200000100ff */
[----:B------:R-:W-:Y:S01]  /*0cb0*/  SHF.L.U32 R17, R34, 0x10, RZ ;  /* 0x0000001022117819 */ /* 0x000fe200000006ff */
[----:B------:R-:W-:Y:S01]  /*0cc0*/  FADD.FTZ R18, R18, -UR13 ;  /* 0x8000000d12127e21 */ /* 0x000fe20008010000 */
[----:B------:R-:W-:Y:S01]  /*0cd0*/  FADD.FTZ R20, R12, R19 ;  /* 0x000000130c147221 */ /* 0x000fe20000010000 */
[----:B------:R-:W-:Y:S01]  /*0ce0*/  FFMA.FTZ R19, R15, R12, R14 ;  /* 0x0000000c0f137223 */ /* 0x000fe2000001000e */
[----:B------:R-:W-:Y:S01]  /*0cf0*/  SHF.L.U32 R21, R33, 0x10, RZ ;  /* 0x0000001021157819 */ /* 0x000fe200000006ff */
[----:B------:R-:W-:Y:S01]  /*0d00*/  FMUL.FTZ R23, R8, R17 ;  /* 0x0000001108177220 */ /* 0x000fe20000410000 */
[----:B------:R-:W-:Y:S01]  /*0d10*/  FMUL.FTZ R14, R18, UR9 ;  /* 0x00000009120e7c20 */ /* 0x000fe20008410000 */
[----:B------:R-:W-:-:S02]  /*0d20*/  SHF.L.U32 R18, R13, 0x10, RZ ;  /* 0x000000100d127819 */ /* 0x000fc400000006ff */
[----:B------:R-:W-:Y:S01]  /*0d30*/  FADD.FTZ R12, R20, R23 ;  /* 0x00000017140c7221 */ /* 0x000fe20000010000 */
[----:B------:R-:W-:Y:S01]  /*0d40*/  FFMA.FTZ R22, R14, R23, R19 ;  /* 0x000000170e167223 */ /* 0x000fe20000010013 */
[----:B------:R-:W-:Y:S01]  /*0d50*/  FADD.FTZ R19, R21, -UR13 ;  /* 0x8000000d15137e21 */ /* 0x000fe20008010000 */
[----:B------:R-:W-:Y:S01]  /*0d60*/  SHF.L.U32 R23, R32, 0x10, RZ ;  /* 0x0000001020177819 */ /* 0x000fe200000006ff */
[----:B------:R-:W-:Y:S01]  /*0d70*/  FMUL.FTZ R21, R9, R18 ;  /* 0x0000001209157220 */ /* 0x000fe20000410000 */
[----:B------:R-:W-:Y:S01]  /*0d80*/  FFMA.FTZ R20, R11, R10, RZ ;  /* 0x0000000a0b147223 */ /* 0x000fe200000100ff */
[----:B------:R-:W-:Y:S01]  /*0d90*/  SHF.L.U32 R13, R31, 0x10, RZ ;  /* 0x000000101f0d7819 */ /* 0x000fe200000006ff */
[----:B------:R-:W-:Y:S01]  /*0da0*/  FMUL.FTZ R19, R19, UR9 ;  /* 0x0000000913137c20 */ /* 0x000fe20008410000 */
[----:B------:R-:W-:Y:S01]  /*0db0*/  FADD.FTZ R10, RZ, R11 ;  /* 0x0000000bff0a7221 */ /* 0x000fe20000010000 */
[----:B------:R-:W-:Y:S01]  /*0dc0*/  FADD.FTZ R23, R23, -UR13 ;  /* 0x8000000d17177e21 */ /* 0x000fe20008010000 */
[----:B------:R-:W-:Y:S01]  /*0dd0*/  FADD.FTZ R11, R21, R12 ;  /* 0x0000000c150b7221 */ /* 0x000fe20000010000 */
[----:B------:R-:W-:Y:S01]  /*0de0*/  FFMA.FTZ R21, R19, R21, R22 ;  /* 0x0000001513157223 */ /* 0x000fe20000010016 */
[----:B------:R-:W-:Y:S01]  /*0df0*/  FADD.FTZ R12, R17, R10 ;  /* 0x0000000a110c7221 */ /* 0x000fe20000010000 */
[----:B------:R-:W-:Y:S01]  /*0e00*/  FMUL.FTZ R22, R8, R13 ;  /* 0x0000000d08167220 */ /* 0x000fe20000410000 */
[----:B------:R-:W-:Y:S01]  /*0e10*/  FMUL.FTZ R10, R23, UR9 ;  /* 0x00000009170a7c20 */ /* 0x000fe20008410000 */
[----:B------:R-:W-:Y:S01]  /*0e20*/  FFMA.FTZ R14, R17, R14, R20 ;  /* 0x0000000e110e7223 */ /* 0x000fe20000010014 */
[----:B------:R-:W-:Y:S01]  /*0e30*/  SHF.L.U32 R20, R30, 0x10, RZ ;  /* 0x000000101e147819 */ /* 0x000fe200000006ff */
[----:B------:R-:W-:Y:S01]  /*0e40*/  FADD.FTZ R11, R11, R22 ;  /* 0x000000160b0b7221 */ /* 0x000fe20000010000 */
[----:B------:R-:W-:Y:S01]  /*0e50*/  FFMA.FTZ R17, R10, R22, R21 ;  /* 0x000000160a117223 */ /* 0x000fe20000010015 */
[----:B------:R-:W-:Y:S01]  /*0e60*/  SHF.L.U32 R16, R16, 0x10, RZ ;  /* 0x0000001010107819 */ /* 0x000fe200000006ff */
[----:B------:R-:W-:Y:S01]  /*0e70*/  FFMA.FTZ R21, R4, R15, RZ ;  /* 0x0000000f04157223 */ /* 0x000fe200000100ff */
[----:B------:R-:W-:Y:S01]  /*0e80*/  FADD.FTZ R15, RZ, R4 ;  /* 0x00000004ff0f7221 */ /* 0x000fe20000010000 */
[----:B------:R-:W-:Y:S01]  /*0e90*/  FADD.FTZ R20, R20, -UR13 ;  /* 0x8000000d14147e21 */ /* 0x000fe20008010000 */
[----:B------:R-:W-:Y:S01]  /*0ea0*/  SHF.L.U32 R22, R29, 0x10, RZ ;  /* 0x000000101d167819 */ /* 0x000fe200000006ff */
[----:B------:R-:W-:Y:S01]  /*0eb0*/  FMUL.FTZ R4, R9, R16 ;  /* 0x0000001009047220 */ /* 0x000fe20000410000 */
[----:B------:R-:W-:Y:S01]  /*0ec0*/  FADD.FTZ R15, R18, R15 ;  /* 0x0000000f120f7221 */ /* 0x000fe20000010000 */
[----:B------:R-:W-:Y:S01]  /*0ed0*/  FMUL.FTZ R20, R20, UR9 ;  /* 0x0000000914147c20 */ /* 0x000fe20008410000 */
[----:B------:R-:W-:Y:S01]  /*0ee0*/  FFMA.FTZ R21, R18, R19, R21 ;  /* 0x0000001312157223 */ /* 0x000fe20000010015 */
[----:B------:R-:W-:Y:S01]  /*0ef0*/  SHF.L.U32 R19, R28, 0x10, RZ ;  /* 0x000000101c137819 */ /* 0x000fe200000006ff */
[----:B------:R-:W-:Y:S01]  /*0f00*/  FADD.FTZ R18, R22, -UR13 ;  /* 0x8000000d16127e21 */ /* 0x000fe20008010000 */
[----:B------:R-:W-:Y:S01]  /*0f10*/  SHF.L.U32 R22, R3, 0x10, RZ ;  /* 0x0000001003167819 */ /* 0x000fe200000006ff */
[----:B------:R-:W-:Y:S01]  /*0f20*/  FADD.FTZ R11, R4, R11 ;  /* 0x0000000b040b7221 */ /* 0x000fe20000010000 */
[----:B------:R-:W-:Y:S01]  /*0f30*/  FFMA.FTZ R17, R20, R4, R17 ;  /* 0x0000000414117223 */ /* 0x000fe20000010011 */
[----:B------:R-:W-:Y:S01]  /*0f40*/  SHF.L.U32 R4, R5, 0x10, RZ ;  /* 0x0000001005047819 */ /* 0x000fe200000006ff */
[----:B------:R-:W-:Y:S01]  /*0f50*/  FMUL.FTZ R24, R8, R19 ;  /* 0x0000001308187220 */ /* 0x000fe20000410000 */
[----:B------:R-:W-:Y:S01]  /*0f60*/  FMUL.FTZ R18, R18, UR9 ;  /* 0x0000000912127c20 */ /* 0x000fe20008410000 */
[----:B------:R-:W-:Y:S01]  /*0f70*/  FADD.FTZ R22, R22, -UR13 ;  /* 0x8000000d16167e21 */ /* 0x000fe20008010000 */
[----:B------:R-:W-:Y:S01]  /*0f80*/  FADD.FTZ R12, R12, R13 ;  /* 0x0000000d0c0c7221 */ /* 0x000fe20000010000 */
[----:B------:R-:W-:Y:S01]  /*0f90*/  FFMA.FTZ R10, R13, R10, R14 ;  /* 0x0000000a0d0a7223 */ /* 0x000fe2000001000e */
[----:B------:R-:W-:Y:S01]  /*0fa0*/  FADD.FTZ R14, R11, R24 ;  /* 0x000000180b0e7221 */ /* 0x000fe20000010000 */
[----:B------:R-:W-:Y:S01]  /*0fb0*/  FMUL.FTZ R13, R9, R4 ;  /* 0x00000004090d7220 */ /* 0x000fe20000410000 */
[----:B------:R-:W-:Y:S01]  /*0fc0*/  FFMA.FTZ R17, R18, R24, R17 ;  /* 0x0000001812117223 */ /* 0x000fe20000010011 */
[----:B------:R-:W-:Y:S01]  /*0fd0*/  FMUL.FTZ R22, R22, UR9 ;  /* 0x0000000916167c20 */ /* 0x000fe20008410000 */
[----:B------:R-:W-:Y:S01]  /*0fe0*/  FADD.FTZ R15, R15, R16 ;  /* 0x000000100f0f7221 */ /* 0x000fe20000010000 */
[----:B------:R-:W-:Y:S01]  /*0ff0*/  FFMA.FTZ R21, R16, R20, R21 ;  /* 0x0000001410157223 */ /* 0x000fe20000010015 */
[----:B------:R-:W-:Y:S01]  /*1000*/  FADD.FTZ R11, R13, R14 ;  /* 0x0000000e0d0b7221 */ /* 0x000fe20000010000 */
[----:B------:R-:W-:Y:S01]  /*1010*/  FFMA.FTZ R16, R22, R13, R17 ;  /* 0x0000000d16107223 */ /* 0x000fe20000010011 */
[----:B------:R-:W-:Y:S01]  /*1020*/  FADD.FTZ R14, R12, R19 ;  /* 0x000000130c0e7221 */ /* 0x000fe20000010000 */
[----:B------:R-:W-:Y:S01]  /*1030*/  FFMA.FTZ R12, R19, R18, R10 ;  /* 0x00000012130c7223 */ /* 0x000fe2000001000a */
[----:B------:R-:W-:Y:S01]  /*1040*/  FADD.FTZ R15, R15, R4 ;  /* 0x000000040f0f7221 */ /* 0x000fe20000010000 */
[----:B------:R-:W-:Y:S01]  /*1050*/  FFMA.FTZ R13, R4, R22, R21 ;  /* 0x00000016040d7223 */ /* 0x000fe20000010015 */
[----:B------:R-:W-:Y:S06]  /*1060*/  BRA `(.L_x_70) ;  /* 0x0000000800407947 */ /* 0x000fec0003800000 */
.L_x_69:
[----:B------:R-:W-:Y:S02]  /*1070*/  SHF.L.U32 R10, R10, 0x10, RZ ;  /* 0x000000100a0a7819 */ /* 0x000fe400000006ff */
[----:B------:R-:W-:Y:S02]  /*1080*/  SHF.L.U32 R14, R33, 0x10, RZ ;  /* 0x00000010210e7819 */ /* 0x000fe400000006ff */
[----:B------:R-:W-:Y:S01]  /*1090*/  SHF.L.U32 R26, R12, 0x10, RZ ;  /* 0x000000100c1a7819 */ /* 0x000fe200000006ff */
[----:B------:R-:W-:Y:S01]  /*10a0*/  FADD.FTZ R4, R10, -UR13 ;  /* 0x8000000d0a047e21 */ /* 0x000fe20008010000 */
[----:B------:R-:W-:Y:S01]  /*10b0*/  SHF.L.U32 R10, R37, 0x10, RZ ;  /* 0x00000010250a7819 */ /* 0x000fe200000006ff */
[----:B------:R-:W-:Y:S01]  /*10c0*/  FADD.FTZ R14, R14, -UR13 ;  /* 0x8000000d0e0e7e21 */ /* 0x000fe20008010000 */
[----:B------:R-:W-:Y:S01]  /*10d0*/  SHF.L.U32 R16, R16, 0x10, RZ ;  /* 0x0000001010107819 */ /* 0x000fe200000006ff */
[----:B------:R-:W-:Y:S02]  /*10e0*/  FMUL.FTZ R4, R4, UR9 ;  /* 0x0000000904047c20 */ /* 0x000fe40008410000 */
[----:B------:R-:W-:Y:S01]  /*10f0*/  FADD.FTZ R10, R10, -UR13 ;  /* 0x8000000d0a0a7e21 */ /* 0x000fe20008010000 */
[----:B------:R-:W-:Y:S01]  /*1100*/  FMUL.FTZ R14, R14, UR9 ;  /* 0x000000090e0e7c20 */ /* 0x000fe20008410000 */
[----:B-----5:R-:W-:-:S02]  /*1110*/  FFMA.FTZ R18, R9, R4, R7 ;  /* 0x0000000409127223 */ /* 0x020fc40000010007 */
[----:B------:R-:W-:Y:S01]  /*1120*/  FMUL.FTZ R11, R10, UR9 ;  /* 0x000000090a0b7c20 */ /* 0x000fe20008410000 */
[----:B------:R-:W-:Y:S01]  /*1130*/  FFMA.FTZ R20, R9, R14, R7 ;  /* 0x0000000e09147223 */ /* 0x000fe20000010007 */
[----:B------:R-:W-:Y:S02]  /*1140*/  FMUL.FTZ R21, R18, -1.4426950216293334961 ;  /* 0xbfb8aa3b12157820 */ /* 0x000fe40000410000 */
[----:B------:R-:W-:Y:S01]  /*1150*/  FFMA.FTZ R10, R8, R11, R6 ;  /* 0x0000000b080a7223 */ /* 0x000fe20000010006 */
[----:B------:R-:W-:-:S03]  /*1160*/  FMUL.FTZ R23, R20, -1.4426950216293334961 ;  /* 0xbfb8aa3b14177820 */ /* 0x000fc60000410000 */
[----:B------:R-:W-:Y:S01]  /*1170*/  FMUL.FTZ R15, R10, -1.4426950216293334961 ;  /* 0xbfb8aa3b0a0f7820 */ /* 0x000fe20000410000 */
[----:B------:R-:W0:Y:S08]  /*1180*/  MUFU.EX2 R21, R21 ;  /* 0x0000001500157308 */ /* 0x000e300000000800 */
[----:B------:R-:W1:Y:S08]  /*1190*/  MUFU.EX2 R15, R15 ;  /* 0x0000000f000f7308 */ /* 0x000e700000000800 */
[----:B------:R-:W2:Y:S01]  /*11a0*/  MUFU.EX2 R23, R23 ;  /* 0x0000001700177308 */ /* 0x000ea20000000800 */
[----:B0-----:R-:W-:Y:S01]  /*11b0*/  FADD.FTZ R22, R21, 1 ;  /* 0x3f80000015167421 */ /* 0x001fe20000010000 */
[----:B------:R-:W-:-:S05]  /*11c0*/  SHF.L.U32 R21, R30, 0x10, RZ ;  /* 0x000000101e157819 */ /* 0x000fca00000006ff */
[----:B------:R-:W-:Y:S01]  /*11d0*/  FADD.FTZ R12, R21, -UR13 ;  /* 0x8000000d150c7e21 */ /* 0x000fe20008010000 */
[----:B------:R0:W3:Y:S01]  /*11e0*/  MUFU.RCP R17, R22 ;  /* 0x0000001600117308 */ /* 0x0000e20000001000 */
[----:B-1----:R-:W-:Y:S02]  /*11f0*/  FADD.FTZ R19, R15, 1 ;  /* 0x3f8000000f137421 */ /* 0x002fe40000010000 */
[----:B------:R-:W-:-:S05]  /*1200*/  FMUL.FTZ R12, R12, UR9 ;  /* 0x000000090c0c7c20 */ /* 0x000fca0008410000 */
[----:B------:R-:W1:Y:S01]  /*1210*/  MUFU.RCP R19, R19 ;  /* 0x0000001300137308 */ /* 0x000e620000001000 */
[----:B--2---:R-:W-:Y:S01]  /*1220*/  FADD.FTZ R24, R23, 1 ;  /* 0x3f80000017187421 */ /* 0x004fe20000010000 */
[----:B0-----:R-:W-:Y:S01]  /*1230*/  FFMA.FTZ R22, R9, R12, R7 ;  /* 0x0000000c09167223 */ /* 0x001fe20000010007 */
[----:B------:R-:W-:-:S03]  /*1240*/  SHF.L.U32 R23, R35, 0x10, RZ ;  /* 0x0000001023177819 */ /* 0x000fc600000006ff */
[----:B------:R-:W-:Y:S02]  /*1250*/  FMUL.FTZ R25, R22, -1.4426950216293334961 ;  /* 0xbfb8aa3b16197820 */ /* 0x000fe40000410000 */
[----:B------:R0:W2:Y:S01]  /*1260*/  MUFU.RCP R15, R24 ;  /* 0x00000018000f7308 */ /* 0x0000a20000001000 */
[----:B---3--:R-:W-:Y:S01]  /*1270*/  FADD.FTZ R21, -R17, 1 ;  /* 0x3f80000011157421 */ /* 0x008fe20000010100 */
[----:B------:R-:W-:Y:S01]  /*1280*/  FMUL.FTZ R17, R26, R17 ;  /* 0x000000111a117220 */ /* 0x000fe20000410000 */
[----:B------:R-:W-:Y:S01]  /*1290*/  SHF.L.U32 R26, R13, 0x10, RZ ;  /* 0x000000100d1a7819 */ /* 0x000fe200000006ff */
[----:B------:R-:W-:Y:S01]  /*12a0*/  FADD.FTZ R27, R23, -UR13 ;  /* 0x8000000d171b7e21 */ /* 0x000fe20008010000 */
[----:B------:R-:W-:-:S03]  /*12b0*/  FFMA.FTZ R18, R18, R21, 1 ;  /* 0x3f80000012127423 */ /* 0x000fc60000010015 */
[----:B------:R-:W3:Y:S01]  /*12c0*/  MUFU.EX2 R13, R25 ;  /* 0x00000019000d7308 */ /* 0x000ee20000000800 */
[----:B-1----:R-:W-:Y:S01]  /*12d0*/  FADD.FTZ R21, -R19, 1 ;  /* 0x3f80000013157421 */ /* 0x002fe20000010100 */
[----:B0-----:R-:W-:-:S03]  /*12e0*/  SHF.L.U32 R24, R36, 0x10, RZ ;  /* 0x0000001024187819 */ /* 0x001fc600000006ff */
[----:B------:R-:W-:Y:S02]  /*12f0*/  FFMA.FTZ R10, R10, R21, 1 ;  /* 0x3f8000000a0a7423 */ /* 0x000fe40000010015 */
[----:B------:R-:W-:Y:S01]  /*1300*/  FMUL.FTZ R19, R24, R19 ;  /* 0x0000001318137220 */ /* 0x000fe20000410000 */
[----:B--2---:R-:W-:Y:S01]  /*1310*/  FMUL.FTZ R21, R26, R15 ;  /* 0x0000000f1a157220 */ /* 0x004fe20000410000 */
[----:B------:R-:W-:Y:S01]  /*1320*/  FADD.FTZ R23, -R15, 1 ;  /* 0x3f8000000f177421 */ /* 0x000fe20000010100 */
[----:B------:R-:W-:Y:S01]  /*1330*/  FMUL.FTZ R15, R27, UR9 ;  /* 0x000000091b0f7c20 */ /* 0x000fe20008410000 */
[----:B------:R-:W-:Y:S02]  /*1340*/  FMUL.FTZ R10, R19, R10 ;  /* 0x0000000a130a7220 */ /* 0x000fe40000410000 */
[----:B------:R-:W-:Y:S01]  /*1350*/  FFMA.FTZ R20, R20, R23, 1 ;  /* 0x3f80000014147423 */ /* 0x000fe20000010017 */
[----:B------:R-:W-:Y:S01]  /*1360*/  FFMA.FTZ R24, R8, R15, R6 ;  /* 0x0000000f08187223 */ /* 0x000fe20000010006 */
[----:B------:R-:W-:Y:S01]  /*1370*/  SHF.L.U32 R23, R32, 0x10, RZ ;  /* 0x0000001020177819 */ /* 0x000fe200000006ff */
[----:B---3--:R-:W-:Y:S01]  /*1380*/  FADD.FTZ R27, R13, 1 ;  /* 0x3f8000000d1b7421 */ /* 0x008fe20000010000 */
[----:B------:R-:W-:Y:S01]  /*1390*/  FMUL.FTZ R20, R21, R20 ;  /* 0x0000001415147220 */ /* 0x000fe20000410000 */
[----:B------:R-:W-:-:S02]  /*13a0*/  FMUL.FTZ R19, R24, -1.4426950216293334961 ;  /* 0xbfb8aa3b18137820 */ /* 0x000fc40000410000 */
[----:B------:R-:W-:Y:S02]  /*13b0*/  FADD.FTZ R23, R23, -UR13 ;  /* 0x8000000d17177e21 */ /* 0x000fe40008010000 */
[----:B------:R-:W-:Y:S02]  /*13c0*/  MUFU.RCP R27, R27 ;  /* 0x0000001b001b7308 */ /* 0x000fe40000001000 */
[----:B------:R-:W-:-:S04]  /*13d0*/  FMUL.FTZ R13, R23, UR9 ;  /* 0x00000009170d7c20 */ /* 0x000fc80008410000 */
[----:B------:R-:W-:Y:S02]  /*13e0*/  FFMA.FTZ R23, R8, R13, R6 ;  /* 0x0000000d08177223 */ /* 0x000fe40000010006 */
[----:B------:R-:W0:Y:S02]  /*13f0*/  MUFU.EX2 R19, R19 ;  /* 0x0000001300137308 */ /* 0x000e240000000800 */
[----:B------:R-:W-:-:S06]  /*1400*/  FMUL.FTZ R40, R23, -1.4426950216293334961 ;  /* 0xbfb8aa3b17287820 */ /* 0x000fcc0000410000 */
[----:B------:R-:W1:Y:S01]  /*1410*/  MUFU.EX2 R26, R40 ;  /* 0x00000028001a7308 */ /* 0x000e620000000800 */
[----:B0-----:R-:W-:Y:S01]  /*1420*/  FADD.FTZ R25, R19, 1 ;  /* 0x3f80000013197421 */ /* 0x001fe20000010000 */
[----:B------:R-:W-:Y:S01]  /*1430*/  FMUL.FTZ R19, R16, R27 ;  /* 0x0000001b10137220 */ /* 0x000fe20000410000 */
[----:B------:R-:W-:-:S05]  /*1440*/  FADD.FTZ R16, -R27, 1 ;  /* 0x3f8000001b107421 */ /* 0x000fca0000010100 */
[----:B------:R-:W0:Y:S01]  /*1450*/  MUFU.RCP R25, R25 ;  /* 0x0000001900197308 */ /* 0x000e220000001000 */
[----:B------:R-:W-:Y:S01]  /*1460*/  FFMA.FTZ R22, R22, R16, 1 ;  /* 0x3f80000016167423 */ /* 0x000fe20000010010 */
[----:B-1----:R-:W-:Y:S01]  /*1470*/  FADD.FTZ R26, R26, 1 ;  /* 0x3f8000001a1a7421 */ /* 0x002fe20000010000 */
[----:B------:R-:W-:Y:S01]  /*1480*/  FMUL.FTZ R16, R17, R18 ;  /* 0x0000001211107220 */ /* 0x000fe20000410000 */
[----:B------:R-:W-:Y:S01]  /*1490*/  SHF.L.U32 R18, R34, 0x10, RZ ;  /* 0x0000001022127819 */ /* 0x000fe200000006ff */
[----:B------:R-:W-:-:S03]  /*14a0*/  FMUL.FTZ R19, R19, R22 ;  /* 0x0000001613137220 */ /* 0x000fc60000410000 */
[----:B------:R-:W1:Y:S01]  /*14b0*/  MUFU.RCP R26, R26 ;  /* 0x0000001a001a7308 */ /* 0x000e620000001000 */
[----:B0-----:R-:W-:Y:S01]  /*14c0*/  FADD.FTZ R17, -R25, 1 ;  /* 0x3f80000019117421 */ /* 0x001fe20000010100 */
[----:B------:R-:W-:Y:S01]  /*14d0*/  FMUL.FTZ R18, R18, R25 ;  /* 0x0000001912127220 */ /* 0x000fe20000410000 */
[----:B------:R-:W-:Y:S02]  /*14e0*/  SHF.L.U32 R25, R31, 0x10, RZ ;  /* 0x000000101f197819 */ /* 0x000fe400000006ff */
[----:B------:R-:W-:Y:S01]  /*14f0*/  FFMA.FTZ R17, R24, R17, 1 ;  /* 0x3f80000018117423 */ /* 0x000fe20000010011 */
[----:B------:R-:W-:-:S03]  /*1500*/  SHF.L.U32 R24, R29, 0x10, RZ ;  /* 0x000000101d187819 */ /* 0x000fc600000006ff */
[----:B------:R-:W-:Y:S02]  /*1510*/  FMUL.FTZ R18, R18, R17 ;  /* 0x0000001112127220 */ /* 0x000fe40000410000 */
[----:B------:R-:W-:Y:S01]  /*1520*/  FADD.FTZ R17, R24, -UR13 ;  /* 0x8000000d18117e21 */ /* 0x000fe20008010000 */
[----:B-1----:R-:W-:Y:S01]  /*1530*/  FADD.FTZ R24, -R26, 1 ;  /* 0x3f8000001a187421 */ /* 0x002fe20000010100 */
[----:B------:R-:W-:Y:S02]  /*1540*/  FMUL.FTZ R26, R25, R26 ;  /* 0x0000001a191a7220 */ /* 0x000fe40000410000 */
[----:B------:R-:W-:Y:S01]  /*1550*/  FMUL.FTZ R17, R17, UR9 ;  /* 0x0000000911117c20 */ /* 0x000fe20008410000 */
[----:B------:R-:W-:-:S03]  /*1560*/  FFMA.FTZ R23, R23, R24, 1 ;  /* 0x3f80000017177423 */ /* 0x000fc60000010018 */
[----:B------:R-:W-:Y:S01]  /*1570*/  FFMA.FTZ R24, R8, R17, R6 ;  /* 0x0000001108187223 */ /* 0x000fe20000010006 */
[----:B------:R-:W-:Y:S01]  /*1580*/  FMUL.FTZ R21, R26, R23 ;  /* 0x000000171a157220 */ /* 0x000fe20000410000 */
[----:B------:R-:W-:Y:S01]  /*1590*/  FMUL.FTZ R26, R8, R10 ;  /* 0x0000000a081a7220 */ /* 0x000fe20000410000 */
[----:B------:R-:W-:Y:S01]  /*15a0*/  FMUL.FTZ R23, R9, R16 ;  /* 0x0000001009177220 */ /* 0x000fe20000410000 */
[----:B------:R-:W-:Y:S02]  /*15b0*/  FMUL.FTZ R27, R24, -1.4426950216293334961 ;  /* 0xbfb8aa3b181b7820 */ /* 0x000fe40000410000 */
[----:B------:R-:W-:Y:S01]  /*15c0*/  FFMA.FTZ R25, R11, R26, RZ ;  /* 0x0000001a0b197223 */ /* 0x000fe200000100ff */
[----:B------:R-:W-:-:S03]  /*15d0*/  FADD.FTZ R26, RZ, R26 ;  /* 0x0000001aff1a7221 */ /* 0x000fc60000010000 */
[----:B------:R-:W0:Y:S01]  /*15e0*/  MUFU.EX2 R27, R27 ;  /* 0x0000001b001b7308 */ /* 0x000e220000000800 */
[----:B------:R-:W-:Y:S01]  /*15f0*/  FFMA.FTZ R40, R4, R23, R25 ;  /* 0x0000001704287223 */ /* 0x000fe20000010019 */
[----:B------:R-:W-:Y:S01]  /*1600*/  SHF.L.U32 R25, R28, 0x10, RZ ;  /* 0x000000101c197819 */ /* 0x000fe200000006ff */
[----:B------:R-:W-:Y:S01]  /*1610*/  FADD.FTZ R23, R23, R26 ;  /* 0x0000001a17177221 */ /* 0x000fe20000010000 */
[----:B0-----:R-:W-:-:S04]  /*1620*/  FADD.FTZ R27, R27, 1 ;  /* 0x3f8000001b1b7421 */ /* 0x001fc80000010000 */
[----:B------:R-:W0:Y:S02]  /*1630*/  MUFU.RCP R22, R27 ;  /* 0x0000001b00167308 */ /* 0x000e240000001000 */
[----:B0-----:R-:W-:Y:S01]  /*1640*/  FMUL.FTZ R25, R25, R22 ;  /* 0x0000001619197220 */ /* 0x001fe20000410000 */
[----:B------:R-:W-:-:S04]  /*1650*/  FADD.FTZ R22, -R22, 1 ;  /* 0x3f80000016167421 */ /* 0x000fc80000010100 */
[----:B------:R-:W-:Y:S01]  /*1660*/  FFMA.FTZ R22, R24, R22, 1 ;  /* 0x3f80000018167423 */ /* 0x000fe20000010016 */
[----:B------:R-:W-:Y:S01]  /*1670*/  FFMA.FTZ R24, R11, R10, RZ ;  /* 0x0000000a0b187223 */ /* 0x000fe200000100ff */
[----:B------:R-:W-:Y:S02]  /*1680*/  FADD.FTZ R11, RZ, R10 ;  /* 0x0000000aff0b7221 */ /* 0x000fe40000010000 */
[----:B------:R-:W-:Y:S01]  /*1690*/  FMUL.FTZ R22, R25, R22 ;  /* 0x0000001619167220 */ /* 0x000fe20000410000 */
[----:B------:R-:W-:Y:S01]  /*16a0*/  SHF.L.U32 R25, R3, 0x10, RZ ;  /* 0x0000001003197819 */ /* 0x000fe200000006ff */
[----:B------:R-:W-:Y:S01]  /*16b0*/  FFMA.FTZ R24, R15, R18, R24 ;  /* 0x000000120f187223 */ /* 0x000fe20000010018 */
[----:B------:R-:W-:-:S03]  /*16c0*/  FADD.FTZ R26, R11, R18 ;  /* 0x000000120b1a7221 */ /* 0x000fc60000010000 */
[----:B------:R-:W-:Y:S01]  /*16d0*/  FADD.FTZ R10, R25, -UR13 ;  /* 0x8000000d190a7e21 */ /* 0x000fe20008010000 */
[----:B------:R-:W-:Y:S01]  /*16e0*/  FMUL.FTZ R25, R8, R18 ;  /* 0x0000001208197220 */ /* 0x000fe20000410000 */
[----:B------:R-:W-:Y:S02]  /*16f0*/  FFMA.FTZ R24, R13, R21, R24 ;  /* 0x000000150d187223 */ /* 0x000fe40000010018 */
[----:B------:R-:W-:Y:S01]  /*1700*/  FMUL.FTZ R10, R10, UR9 ;  /* 0x000000090a0a7c20 */ /* 0x000fe20008410000 */
[----:B------:R-:W-:Y:S01]  /*1710*/  FFMA.FTZ R27, R15, R25, R40 ;  /* 0x000000190f1b7223 */ /* 0x000fe20000010028 */
[----:B------:R-:W-:Y:S01]  /*1720*/  FADD.FTZ R23, R23, R25 ;  /* 0x0000001917177221 */ /* 0x000fe20000010000 */
[----:B------:R-:W-:Y:S01]  /*1730*/  FFMA.FTZ R25, R4, R16, RZ ;  /* 0x0000001004197223 */ /* 0x000fe200000100ff */
[C---:B------:R-:W-:Y:S01]  /*1740*/  FFMA.FTZ R15, R9.reuse, R10, R7 ;  /* 0x0000000a090f7223 */ /* 0x040fe20000010007 */
[-C--:B------:R-:W-:Y:S01]  /*1750*/  FMUL.FTZ R4, R9, R20.reuse ;  /* 0x0000001409047220 */ /* 0x080fe20000410000 */
[----:B------:R-:W-:Y:S01]  /*1760*/  SHF.L.U32 R40, R5, 0x10, RZ ;  /* 0x0000001005287819 */ /* 0x000fe200000006ff */
[C---:B------:R-:W-:Y:S01]  /*1770*/  FFMA.FTZ R25, R14.reuse, R20, R25 ;  /* 0x000000140e197223 */ /* 0x040fe20000010019 */
[----:B------:R-:W-:Y:S01]  /*1780*/  FMUL.FTZ R18, R15, -1.4426950216293334961 ;  /* 0xbfb8aa3b0f127820 */ /* 0x000fe20000410000 */
[----:B------:R-:W-:Y:S01]  /*1790*/  FFMA.FTZ R14, R14, R4, R27 ;  /* 0x000000040e0e7223 */ /* 0x000fe2000001001b */
[----:B------:R-:W-:Y:S01]  /*17a0*/  FADD.FTZ R23, R4, R23 ;  /* 0x0000001704177221 */ /* 0x000fe20000010000 */
[----:B------:R-:W-:Y:S01]  /*17b0*/  FMUL.FTZ R4, R8, R21 ;  /* 0x0000001508047220 */ /* 0x000fe20000410000 */
[----:B------:R-:W-:Y:S01]  /*17c0*/  FFMA.FTZ R25, R12, R19, R25 ;  /* 0x000000130c197223 */ /* 0x000fe20000010019 */
[----:B------:R-:W-:Y:S01]  /*17d0*/  FADD.FTZ R21, R26, R21 ;  /* 0x000000151a157221 */ /* 0x000fe20000010000 */
[----:B------:R-:W0:Y:S02]  /*17e0*/  MUFU.EX2 R18, R18 ;  /* 0x0000001200127308 */ /* 0x000e240000000800 */
[----:B0-----:R-:W-:-:S06]  /*17f0*/  FADD.FTZ R11, R18, 1 ;  /* 0x3f800000120b7421 */ /* 0x001fcc0000010000 */
[----:B------:R-:W0:Y:S02]  /*1800*/  MUFU.RCP R11, R11 ;  /* 0x0000000b000b7308 */ /* 0x000e240000001000 */
[----:B0-----:R-:W-:Y:S01]  /*1810*/  FMUL.FTZ R27, R40, R11 ;  /* 0x0000000b281b7220 */ /* 0x001fe20000410000 */
[----:B------:R-:W-:Y:S01]  /*1820*/  FADD.FTZ R40, -R11, 1 ;  /* 0x3f8000000b287421 */ /* 0x000fe20000010100 */
[----:B------:R-:W-:-:S03]  /*1830*/  FADD.FTZ R11, RZ, R16 ;  /* 0x00000010ff0b7221 */ /* 0x000fc60000010000 */
[----:B------:R-:W-:Y:S01]  /*1840*/  FFMA.FTZ R40, R15, R40, 1 ;  /* 0x3f8000000f287423 */ /* 0x000fe20000010028 */
[----:B------:R-:W-:Y:S01]  /*1850*/  FADD.FTZ R20, R11, R20 ;  /* 0x000000140b147221 */ /* 0x000fe20000010000 */
[----:B------:R-:W-:Y:S02]  /*1860*/  FMUL.FTZ R11, R9, R19 ;  /* 0x00000013090b7220 */ /* 0x000fe40000410000 */
[----:B------:R-:W-:Y:S01]  /*1870*/  FMUL.FTZ R15, R27, R40 ;  /* 0x000000281b0f7220 */ /* 0x000fe20000410000 */
[----:B------:R-:W-:Y:S01]  /*1880*/  FFMA.FTZ R27, R13, R4, R14 ;  /* 0x000000040d1b7223 */ /* 0x000fe2000001000e */
[----:B------:R-:W-:Y:S01]  /*1890*/  FADD.FTZ R14, R23, R4 ;  /* 0x00000004170e7221 */ /* 0x000fe20000010000 */
[-C--:B------:R-:W-:Y:S01]  /*18a0*/  FMUL.FTZ R13, R8, R22.reuse ;  /* 0x00000016080d7220 */ /* 0x080fe20000410000 */
[----:B------:R-:W-:Y:S01]  /*18b0*/  FADD.FTZ R20, R20, R19 ;  /* 0x0000001314147221 */ /* 0x000fe20000010000 */
[----:B------:R-:W-:Y:S01]  /*18c0*/  FFMA.FTZ R4, R12, R11, R27 ;  /* 0x0000000b0c047223 */ /* 0x000fe2000001001b */
[----:B------:R-:W-:Y:S01]  /*18d0*/  FADD.FTZ R14, R11, R14 ;  /* 0x0000000e0b0e7221 */ /* 0x000fe20000010000 */
[----:B------:R-:W-:Y:S01]  /*18e0*/  FMUL.FTZ R11, R9, R15 ;  /* 0x0000000f090b7220 */ /* 0x000fe20000410000 */
[C---:B------:R-:W-:Y:S01]  /*18f0*/  FFMA.FTZ R12, R17.reuse, R22, R24 ;  /* 0x00000016110c7223 */ /* 0x040fe20000010018 */
[----:B------:R-:W-:Y:S01]  /*1900*/  FFMA.FTZ R23, R17, R13, R4 ;  /* 0x0000000d11177223 */ /* 0x000fe20000010004 */
[----:B------:R-:W-:Y:S01]  /*1910*/  FADD.FTZ R14, R14, R13 ;  /* 0x0000000d0e0e7221 */ /* 0x000fe20000010000 */
[----:B------:R-:W-:Y:S01]  /*1920*/  FFMA.FTZ R13, R10, R15, R25 ;  /* 0x0000000f0a0d7223 */ /* 0x000fe20000010019 */
[----:B------:R-:W-:Y:S01]  /*1930*/  FADD.FTZ R15, R20, R15 ;  /* 0x0000000f140f7221 */ /* 0x000fe20000010000 */
[----:B------:R-:W-:Y:S01]  /*1940*/  FFMA.FTZ R16, R10, R11, R23 ;  /* 0x0000000b0a107223 */ /* 0x000fe20000010017 */
[----:B------:R-:W-:Y:S01]  /*1950*/  FADD.FTZ R11, R11, R14 ;  /* 0x0000000e0b0b7221 */ /* 0x000fe20000010000 */
[----:B------:R-:W-:-:S07]  /*1960*/  FADD.FTZ R14, R21, R22 ;  /* 0x00000016150e7221 */ /* 0x000fce0000010000 */
.L_x_70:
[----:B------:R-:W-:Y:S01]  /*1970*/  MOV R17, R16 ;  /* 0x0000001000117202 */ /* 0x000fe20000000f00 */
[----:B------:R-:W0:Y:S01]  /*1980*/  S2UR UR12, SR_CgaCtaId ;  /* 0x00000000000c79c3 */ /* 0x000e220000008800 */
[----:B------:R-:W-:Y:S01]  /*1990*/  MOV R16, R11 ;  /* 0x0000000b00107202 */ /* 0x000fe20000000f00 */
[----:B------:R-:W-:Y:S01]  /*19a0*/  UMOV UR7, 0x400 ;  /* 0x0000040000077882 */ /* 0x000fe20000000000 */
[C---:B------:R-:W-:Y:S01]  /*19b0*/  ISETP.GT.AND P0, PT, R0.reuse, 0x1e, PT ;  /* 0x0000001e0000780c */ /* 0x040fe20003f04270 */
[----:B------:R-:W1:Y:S01]  /*19c0*/  SHFL.DOWN PT, R4, R17, 0x1, 0x1f ;  /* 0x08201f0011047f89 */ /* 0x000e6200000e0000 */
[----:B------:R-:W-:Y:S01]  /*19d0*/  UIADD3 UR6, UPT, UPT, UR7, 0xd0, URZ ;  /* 0x000000d007067890 */ /* 0x000fe2000fffe0ff */
[C---:B------:R-:W-:Y:S01]  /*19e0*/  ISETP.GT.AND P2, PT, R0.reuse, 0xf, PT ;  /* 0x0000000f0000780c */ /* 0x040fe20003f44270 */
[----:B------:R-:W-:Y:S01]  /*19f0*/  BSSY.RECONVERGENT B0, `(.L_x_71) ;  /* 0x0000026000007945 */ /* 0x000fe20003800200 */
[----:B------:R-:W2:Y:S01]  /*1a00*/  SHFL.DOWN PT, R10, R16, 0x1, 0x1f ;  /* 0x08201f00100a7f89 */ /* 0x000ea200000e0000 */
[----:B------:R-:W-:Y:S01]  /*1a10*/  ISETP.GT.AND P1, PT, R0, 0x17, PT ;  /* 0x000000170000780c */ /* 0x000fe20003f24270 */
[----:B0-----:R-:W-:-:S06]  /*1a20*/  ULEA UR6, UR12, UR6, 0x18 ;  /* 0x000000060c067291 */ /* 0x001fcc000f8ec0ff */
[----:B-1----:R-:W-:Y:S01]  /*1a30*/  @!P0 FADD.FTZ R17, R4, R17 ;  /* 0x0000001104118221 */ /* 0x002fe20000010000 */
[----:B--2---:R-:W-:-:S04]  /*1a40*/  @!P0 FADD.FTZ R16, R10, R16 ;  /* 0x000000100a108221 */ /* 0x004fc80000010000 */
[----:B------:R-:W0:Y:S01]  /*1a50*/  SHFL.DOWN PT, R4, R17, 0x2, 0x1f ;  /* 0x08401f0011047f89 */ /* 0x000e2200000e0000 */
[----:B------:R-:W-:-:S03]  /*1a60*/  ISETP.GT.AND P0, PT, R0, 0x1d, PT ;  /* 0x0000001d0000780c */ /* 0x000fc60003f04270 */
[----:B------:R-:W1:Y:S10]  /*1a70*/  SHFL.DOWN PT, R10, R16, 0x2, 0x1f ;  /* 0x08401f00100a7f89 */ /* 0x000e7400000e0000 */
[----:B0-----:R-:W-:-:S02]  /*1a80*/  @!P0 FADD.FTZ R17, R17, R4 ;  /* 0x0000000411118221 */ /* 0x001fc40000010000 */
[----:B------:R-:W0:Y:S01]  /*1a90*/  S2R R4, SR_TID.X ;  /* 0x0000000000047919 */ /* 0x000e220000002100 */
[----:B-1----:R-:W-:Y:S01]  /*1aa0*/  @!P0 FADD.FTZ R16, R16, R10 ;  /* 0x0000000a10108221 */ /* 0x002fe20000010000 */
[----:B------:R-:W-:Y:S01]  /*1ab0*/  ISETP.GT.AND P0, PT, R0, 0x1b, PT ;  /* 0x0000001b0000780c */ /* 0x000fe20003f04270 */
[----:B------:R-:W1:Y:S04]  /*1ac0*/  SHFL.DOWN PT, R10, R17, 0x4, 0x1f ;  /* 0x08801f00110a7f89 */ /* 0x000e6800000e0000 */
[----:B------:R-:W2:Y:S08]  /*1ad0*/  SHFL.DOWN PT, R11, R16, 0x4, 0x1f ;  /* 0x08801f00100b7f89 */ /* 0x000eb000000e0000 */
[----:B-1----:R-:W-:Y:S01]  /*1ae0*/  @!P0 FADD.FTZ R17, R17, R10 ;  /* 0x0000000a11118221 */ /* 0x002fe20000010000 */
[----:B--2---:R-:W-:-:S04]  /*1af0*/  @!P0 FADD.FTZ R16, R16, R11 ;  /* 0x0000000b10108221 */ /* 0x004fc80000010000 */
[----:B------:R-:W1:Y:S01]  /*1b00*/  SHFL.DOWN PT, R10, R17, 0x8, 0x1f ;  /* 0x09001f00110a7f89 */ /* 0x000e6200000e0000 */
[C---:B0-----:R-:W-:Y:S02]  /*1b10*/  LEA R40, R4.reuse, UR6, 0x4 ;  /* 0x0000000604287c11 */ /* 0x041fe4000f8e20ff */
[C---:B------:R-:W-:Y:S01]  /*1b20*/  ISETP.NE.AND P0, PT, R4.reuse, RZ, PT ;  /* 0x000000ff0400720c */ /* 0x040fe20003f05270 */
[----:B------:R-:W0:Y:S01]  /*1b30*/  SHFL.DOWN PT, R11, R16, 0x8, 0x1f ;  /* 0x09001f00100b7f89 */ /* 0x000e2200000e0000 */
[----:B------:R-:W-:-:S03]  /*1b40*/  ISETP.GT.U32.AND P3, PT, R4, 0x9, PT ;  /* 0x000000090400780c */ /* 0x000fc60003f64070 */
[----:B------:R2:W-:Y:S01]  /*1b50*/  STS.128 [R40], R12 ;  /* 0x0000000c28007388 */ /* 0x0005e20000000c00 */
[----:B-1----:R-:W-:Y:S01]  /*1b60*/  FADD.FTZ R18, R17, R10 ;  /* 0x0000000a11127221 */ /* 0x002fe20000010000 */
[----:B0-----:R-:W-:-:S04]  /*1b70*/  FADD.FTZ R19, R16, R11 ;  /* 0x0000000b10137221 */ /* 0x001fc80000010000 */
[----:B------:R-:W-:Y:S02]  /*1b80*/  FSEL R10, R17, R18, P1 ;  /* 0x00000012110a7208 */ /* 0x000fe40000800000 */
[----:B------:R-:W-:-:S03]  /*1b90*/  FSEL R11, R16, R19, P1 ;  /* 0x00000013100b7208 */ /* 0x000fc60000800000 */
[----:B------:R2:W0:Y:S04]  /*1ba0*/  SHFL.DOWN PT, R17, R10, 0x10, 0x1f ;  /* 0x0a001f000a117f89 */ /* 0x00042800000e0000 */
[----:B------:R2:W1:Y:S01]  /*1bb0*/  SHFL.DOWN PT, R20, R11, 0x10, 0x1f ;  /* 0x0a001f000b147f89 */ /* 0x00046200000e0000 */
[----:B------:R-:W-:Y:S05]  /*1bc0*/  @P2 BRA `(.L_x_72) ;  /* 0x0000000000202947 */ /* 0x000fea0003800000 */
[----:B------:R-:W-:Y:S01]  /*1bd0*/  ISETP.NE.AND P1, PT, R0, RZ, PT ;  /* 0x000000ff0000720c */ /* 0x000fe20003f25270 */
[----:B0-2---:R-:W-:Y:S01]  /*1be0*/  FADD.FTZ R10, R18, R17 ;  /* 0x00000011120a7221 */ /* 0x005fe20000010000 */
[----:B-1----:R-:W-:-:S11]  /*1bf0*/  FADD.FTZ R11, R19, R20 ;  /* 0x00000014130b7221 */ /* 0x002fd60000010000 */
[----:B------:R-:W-:Y:S01]  /*1c00*/  VOTEU.ALL UP0, P1 ;  /* 0x0000000000ff7886 */ /* 0x000fe20000800000 */
[----:B------:R-:W-:-:S04]  /*1c10*/  @!P1 SHF.R.U32.HI R16, RZ, 0x2, R4 ;  /* 0x00000002ff109819 */ /* 0x000fc80000011604 */
[----:B------:R-:W-:Y:S01]  /*1c20*/  @!UP0 ULEA UR6, UR12, UR7, 0x18 ;  /* 0x000000070c068291 */ /* 0x000fe2000f8ec0ff */
[----:B------:R-:W-:-:S08]  /*1c30*/  @!P1 LOP3.LUT R16, R16, 0xf8, RZ, 0xc0, !PT ;  /* 0x000000f810109812 */ /* 0x000fd000078ec0ff */
[----:B------:R3:W-:Y:S03]  /*1c40*/  @!P1 STS.64 [R16+UR6+0x18], R10 ;  /* 0x0000180a10009988 */ /* 0x0007e60008000a06 */
.L_x_72:
[----:B------:R-:W-:Y:S05]  /*1c50*/  BSYNC.RECONVERGENT B0 ;  /* 0x0000000000007941 */ /* 0x000fea0003800200 */
.L_x_71:
[----:B------:R-:W-:Y:S06]  /*1c60*/  BAR.SYNC.DEFER_BLOCKING 0x0 ;  /* 0x0000000000007b1d */ /* 0x000fec0000010000 */
[----:B------:R-:W-:Y:S04]  /*1c70*/  BSSY.RECONVERGENT B0, `(.L_x_73) ;  /* 0x0000033000007945 */ /* 0x000fe80003800200 */
[----:B------:R-:W-:Y:S05]  /*1c80*/  @P0 BRA `(.L_x_74) ;  /* 0x0000000000c40947 */ /* 0x000fea0003800000 */
[----:B------:R-:W-:-:S09]  /*1c90*/  ULEA UR6, UR12, UR7, 0x18 ;  /* 0x000000070c067291 */ /* 0x000fd2000f8ec0ff */
[----:B0--3--:R-:W0:Y:S04]  /*1ca0*/  LDS.128 R16, [UR6+0x20] ;  /* 0x00002006ff107984 */ /* 0x009e280008000c00 */
[----:B-1----:R-:W1:Y:S04]  /*1cb0*/  LDS.128 R20, [UR6+0x30] ;  /* 0x00003006ff147984 */ /* 0x002e680008000c00 */
[----:B------:R-:W3:Y:S01]  /*1cc0*/  LDS.128 R24, [UR6+0x40] ;  /* 0x00004006ff187984 */ /* 0x000ee20008000c00 */
[----:B0-----:R-:W-:Y:S01]  /*1cd0*/  FADD.FTZ R16, R10, R16 ;  /* 0x000000100a107221 */ /* 0x001fe20000010000 */
[----:B--2---:R-:W-:-:S03]  /*1ce0*/  FADD.FTZ R10, R11, R17 ;  /* 0x000000110b0a7221 */ /* 0x004fc60000010000 */
        /* <DEDUP_REMOVED lines=8> */
[----:B---3--:R-:W-:Y:S01]  /*1d70*/  FADD.FTZ R11, R11, R24 ;  /* 0x000000180b0b7221 */ /* 0x008fe20000010000 */
[----:B------:R-:W-:-:S03]  /*1d80*/  FADD.FTZ R10, R10, R25 ;  /* 0x000000190a0a7221 */ /* 0x000fc60000010000 */
[----:B------:R-:W-:Y:S01]  /*1d90*/  FADD.FTZ R11, R11, R26 ;  /* 0x0000001a0b0b7221 */ /* 0x000fe20000010000 */
[----:B------:R-:W-:Y:S02]  /*1da0*/  FADD.FTZ R10, R10, R27 ;  /* 0x0000001b0a0a7221 */ /* 0x000fe40000010000 */
[----:B------:R-:W2:Y:S01]  /*1db0*/  LDS.128 R24, [UR6+0x70] ;  /* 0x00007006ff187984 */ /* 0x000ea20008000c00 */
        /* <DEDUP_REMOVED lines=19> */
[----:B------:R-:W0:Y:S01]  /*1ef0*/  LDS.64 R10, [UR6+0xb0] ;  /* 0x0000b006ff0a7984 */ /* 0x000e220008000a00 */
[----:B-1----:R-:W-:Y:S01]  /*1f00*/  FADD.FTZ R17, R17, R20 ;  /* 0x0000001411117221 */ /* 0x002fe20000010000 */
[----:B------:R-:W-:-:S03]  /*1f10*/  FADD.FTZ R16, R16, R21 ;  /* 0x0000001510107221 */ /* 0x000fc60000010000 */
[----:B------:R-:W-:Y:S01]  /*1f20*/  FADD.FTZ R17, R17, R22 ;  /* 0x0000001611117221 */ /* 0x000fe20000010000 */
[----:B------:R-:W-:-:S03]  /*1f30*/  FADD.FTZ R16, R16, R23 ;  /* 0x0000001710107221 */ /* 0x000fc60000010000 */
[----:B--2---:R-:W-:Y:S01]  /*1f40*/  FADD.FTZ R17, R17, R24 ;  /* 0x0000001811117221 */ /* 0x004fe20000010000 */
[----:B------:R-:W-:-:S03]  /*1f50*/  FADD.FTZ R16, R16, R25 ;  /* 0x0000001910107221 */ /* 0x000fc60000010000 */
[----:B------:R-:W-:Y:S01]  /*1f60*/  FADD.FTZ R17, R17, R26 ;  /* 0x0000001a11117221 */ /* 0x000fe20000010000 */
[----:B------:R-:W-:-:S03]  /*1f70*/  FADD.FTZ R16, R16, R27 ;  /* 0x0000001b10107221 */ /* 0x000fc60000010000 */
[----:B0-----:R-:W-:Y:S01]  /*1f80*/  FADD.FTZ R10, R17, R10 ;  /* 0x0000000a110a7221 */ /* 0x001fe20000010000 */
[----:B------:R-:W-:-:S07]  /*1f90*/  FADD.FTZ R11, R16, R11 ;  /* 0x0000000b100b7221 */ /* 0x000fce0000010000 */
.L_x_74:
[----:B------:R-:W-:Y:S05]  /*1fa0*/  BSYNC.RECONVERGENT B0 ;  /* 0x0000000000007941 */ /* 0x000fea0003800200 */
.L_x_73:
[----:B------:R-:W-:Y:S06]  /*1fb0*/  BAR.SYNC.DEFER_BLOCKING 0x0 ;  /* 0x0000000000007b1d */ /* 0x000fec0000010000 */
[----:B------:R-:W-:Y:S04]  /*1fc0*/  BSSY.RECONVERGENT B0, `(.L_x_75) ;  /* 0x000013d000007945 */ /* 0x000fe80003800200 */
[----:B------:R-:W-:Y:S05]  /*1fd0*/  @P3 BRA `(.L_x_76) ;  /* 0x0000001000ec3947 */ /* 0x000fea0003800000 */
[----:B0--3--:R-:W0:Y:S04]  /*1fe0*/  LDS.128 R16, [R40+0xa0] ;  /* 0x0000a00028107984 */ /* 0x009e280000000c00 */
[----:B-1----:R-:W1:Y:S04]  /*1ff0*/  LDS.128 R20, [R40+0x140] ;  /* 0x0001400028147984 */ /* 0x002e680000000c00 */
[----:B------:R-:W3:Y:S01]  /*2000*/  LDS.128 R24, [R40+0x1e0] ;  /* 0x0001e00028187984 */ /* 0x000ee20000000c00 */
[----:B0-----:R-:W-:Y:S01]  /*2010*/  FADD.FTZ R16, R12, R16 ;  /* 0x000000100c107221 */ /* 0x001fe20000010000 */
[----:B--2---:R-:W-:Y:S01]  /*2020*/  FADD.FTZ R12, R13, R17 ;  /* 0x000000110d0c7221 */ /* 0x004fe20000010000 */
[----:B------:R-:W-:Y:S01]  /*2030*/  FADD.FTZ R17, R14, R18 ;  /* 0x000000120e117221 */ /* 0x000fe20000010000 */
[----:B------:R-:W-:Y:S01]  /*2040*/  FADD.FTZ R18, R15, R19 ;  /* 0x000000130f127221 */ /* 0x000fe20000010000 */
[----:B-1----:R-:W-:Y:S01]  /*2050*/  FADD.FTZ R19, R16, R20 ;  /* 0x0000001410137221 */ /* 0x002fe20000010000 */
[----:B------:R-:W-:Y:S01]  /*2060*/  FADD.FTZ R16, R12, R21 ;  /* 0x000000150c107221 */ /* 0x000fe20000010000 */
[----:B------:R-:W-:Y:S01]  /*2070*/  FADD.FTZ R21, R17, R22 ;  /* 0x0000001611157221 */ /* 0x000fe20000010000 */
[----:B------:R-:W0:Y:S01]  /*2080*/  LDS.128 R12, [R40+0x280] ;  /* 0x00028000280c7984 */ /* 0x000e220000000c00 */
[----:B------:R-:W-:Y:S01]  /*2090*/  FADD.FTZ R20, R18, R23 ;  /* 0x0000001712147221 */ /* 0x000fe20000010000 */
[----:B---3--:R-:W-:Y:S01]  /*20a0*/  FADD.FTZ R23, R19, R24 ;  /* 0x0000001813177221 */ /* 0x008fe20000010000 */
[----:B------:R-:W-:Y:S01]  /*20b0*/  FADD.FTZ R22, R16, R25 ;  /* 0x0000001910167221 */ /* 0x000fe20000010000 */
[----:B------:R-:W-:Y:S01]  /*20c0*/  FADD.FTZ R25, R21, R26 ;  /* 0x0000001a15197221 */ /* 0x000fe20000010000 */
[----:B------:R-:W1:Y:S01]  /*20d0*/  LDS.128 R16, [R40+0x320] ;  /* 0x0003200028107984 */ /* 0x000e620000000c00 */
[----:B------:R-:W-:Y:S01]  /*20e0*/  FADD.FTZ R24, R20, R27 ;  /* 0x0000001b14187221 */ /* 0x000fe20000010000 */
[----:B0-----:R-:W-:Y:S01]  /*20f0*/  FADD.FTZ R27, R23, R12 ;  /* 0x0000000c171b7221 */ /* 0x001fe20000010000 */
[----:B------:R-:W-:Y:S01]  /*2100*/  FADD.FTZ R12, R22, R13 ;  /* 0x0000000d160c7221 */ /* 0x000fe20000010000 */
[----:B------:R-:W-:Y:S01]  /*2110*/  FADD.FTZ R25, R25, R14 ;  /* 0x0000000e19197221 */ /* 0x000fe20000010000 */
[----:B------:R-:W0:Y:S01]  /*2120*/  LDS.128 R20, [R40+0x3c0] ;  /* 0x0003c00028147984 */ /* 0x000e220000000c00 */
[----:B------:R-:W-:Y:S01]  /*2130*/  FADD.FTZ R24, R24, R15 ;  /* 0x0000000f18187221 */ /* 0x000fe20000010000 */
[----:B-1----:R-:W-:Y:S01]  /*2140*/  FADD.FTZ R27, R27, R16 ;  /* 0x000000101b1b7221 */ /* 0x002fe20000010000 */
        /* <DEDUP_REMOVED lines=265> */
[----:B------:R-:W-:-:S02]  /*31e0*/  FADD.FTZ R12, R20, R13 ;  /* 0x0000000d140c7221 */ /* 0x000fc40000010000 */
        /* <DEDUP_REMOVED lines=10> */
[----:B------:R-:W0:Y:S01]  /*3290*/  LDS.128 R16, [R40+0x26c0] ;  /* 0x0026c00028107984 */ /* 0x000e220000000c00 */
[----:B------:R-:W-:Y:S01]  /*32a0*/  FADD.FTZ R25, R22, R25 ;  /* 0x0000001916197221 */ /* 0x000fe20000010000 */
[----:B------:R-:W-:Y:S01]  /*32b0*/  FADD.FTZ R26, R23, R26 ;  /* 0x0000001a171a7221 */ /* 0x000fe20000010000 */
[----:B-1----:R-:W-:Y:S01]  /*32c0*/  FADD.FTZ R27, R27, R12 ;  /* 0x0000000c1b1b7221 */ /* 0x002fe20000010000 */
[----:B------:R-:W1:Y:S01]  /*32d0*/  LDS.128 R20, [R40+0x2760] ;  /* 0x0027600028147984 */ /* 0x000e620000000c00 */
[----:B------:R-:W-:Y:S01]  /*32e0*/  FADD.FTZ R24, R24, R13 ;  /* 0x0000000d18187221 */ /* 0x000fe20000010000 */
[----:B------:R-:W-:Y:S01]  /*32f0*/  FADD.FTZ R25, R25, R14 ;  /* 0x0000000e19197221 */ /* 0x000fe20000010000 */
[----:B------:R-:W-:Y:S01]  /*3300*/  FADD.FTZ R26, R26, R15 ;  /* 0x0000000f1a1a7221 */ /* 0x000fe20000010000 */
[----:B0-----:R-:W-:Y:S01]  /*3310*/  FADD.FTZ R27, R27, R16 ;  /* 0x000000101b1b7221 */ /* 0x001fe20000010000 */
[----:B------:R-:W-:Y:S01]  /*3320*/  FADD.FTZ R24, R24, R17 ;  /* 0x0000001118187221 */ /* 0x000fe20000010000 */
[----:B------:R-:W-:Y:S01]  /*3330*/  FADD.FTZ R25, R25, R18 ;  /* 0x0000001219197221 */ /* 0x000fe20000010000 */
[----:B------:R-:W-:Y:S01]  /*3340*/  FADD.FTZ R26, R26, R19 ;  /* 0x000000131a1a7221 */ /* 0x000fe20000010000 */
[----:B-1----:R-:W-:Y:S01]  /*3350*/  FADD.FTZ R12, R27, R20 ;  /* 0x000000141b0c7221 */ /* 0x002fe20000010000 */
[----:B------:R-:W-:Y:S01]  /*3360*/  FADD.FTZ R13, R24, R21 ;  /* 0x00000015180d7221 */ /* 0x000fe20000010000 */
[----:B------:R-:W-:Y:S01]  /*3370*/  FADD.FTZ R14, R25, R22 ;  /* 0x00000016190e7221 */ /* 0x000fe20000010000 */
[----:B------:R-:W-:-:S07]  /*3380*/  FADD.FTZ R15, R26, R23 ;  /* 0x000000171a0f7221 */ /* 0x000fce0000010000 */
.L_x_76:
[----:B------:R-:W-:Y:S05]  /*3390*/  BSYNC.RECONVERGENT B0 ;  /* 0x0000000000007941 */ /* 0x000fea0003800200 */
.L_x_75:
[----:B------:R-:W-:Y:S04]  /*33a0*/  BSSY.RECONVERGENT B0, `(.L_x_77) ;  /* 0x000001d000007945 */ /* 0x000fe80003800200 */
[----:B------:R-:W-:Y:S05]  /*33b0*/  @P3 BRA `(.L_x_78) ;  /* 0x00000000006c3947 */ /* 0x000fea0003800000 */
[----:B0--3--:R-:W1:Y:S01]  /*33c0*/  LDC.64 R16, c[0x0][0x3f8] ;  /* 0x0000fe00ff107b82 */ /* 0x009e620000000a00 */
[----:B------:R-:W-:-:S07]  /*33d0*/  IMAD R41, R41, 0xa, R4 ;  /* 0x0000000a29297824 */ /* 0x000fce00078e0204 */
[----:B------:R-:W0:Y:S01]  /*33e0*/  LDC.64 R18, c[0x0][0x3d8] ;  /* 0x0000f600ff127b82 */ /* 0x000e220000000a00 */
[----:B-1----:R-:W-:Y:S01]  /*33f0*/  IMAD.WIDE.U32 R20, R16, 0x3, RZ ;  /* 0x0000000310147825 */ /* 0x002fe200078e00ff */
[C---:B------:R-:W-:Y:S02]  /*3400*/  LEA R25, R17.reuse, R17, 0x1 ;  /* 0x0000001111197211 */ /* 0x040fe400078e08ff */
[----:B------:R-:W-:Y:S02]  /*3410*/  LEA.HI R23, P1, R17, R16, RZ, 0x1 ;  /* 0x0000001011177211 */ /* 0x000fe400078308ff */
[----:B------:R-:W-:Y:S02]  /*3420*/  IADD3 R21, PT, PT, R21, R25, RZ ;  /* 0x0000001915157210 */ /* 0x000fe40007ffe0ff */
[----:B------:R-:W-:Y:S01]  /*3430*/  IADD3.X R22, PT, PT, RZ, R17, RZ, P1, !PT ;  /* 0x00000011ff167210 */ /* 0x000fe20000ffe4ff */
[----:B0-----:R-:W-:Y:S01]  /*3440*/  IMAD.WIDE R18, R41, 0x4, R18 ;  /* 0x0000000429127825 */ /* 0x001fe200078e0212 */
        /* <DEDUP_REMOVED lines=18> */
.L_x_78:
[----:B------:R-:W-:Y:S05]  /*3570*/  BSYNC.RECONVERGENT B0 ;  /* 0x0000000000007941 */ /* 0x000fea0003800200 */
.L_x_77:
[----:B------:R-:W5:Y:S02]  /*3580*/  LDCU UR6, c[0x0][0x370] ;  /* 0x00006e00ff0677ac */ /* 0x000f640008000800 */
[----:B-----5:R-:W-:-:S09]  /*3590*/  UISETP.GE.U32.AND UP0, UPT, UR6, 0x2, UPT ;  /* 0x000000020600788c */ /* 0x020fd2000bf06070 */
[----:B------:R-:W-:Y:S05]  /*35a0*/  BRA.U !UP0, `(.L_x_79) ;  /* 0x0000000908b47547 */ /* 0x000fea000b800000 */
[----:B------:R-:W5:Y:S01]  /*35b0*/  LDC R25, c[0x0][0x374] ;  /* 0x0000dd00ff197b82 */ /* 0x000f620000000800 */
[----:B------:R-:W-:Y:S01]  /*35c0*/  ULOP3.LUT UR7, UR4, 0x1, URZ, 0xc0, !UPT ;  /* 0x0000000104077892 */ /* 0x000fe2000f8ec0ff */
[----:B------:R-:W0:Y:S06]  /*35d0*/  S2R R24, SR_CTAID.Y ;  /* 0x0000000000187919 */ /* 0x000e2c0000002600 */
[----:B--2-4-:R-:W2:Y:S08]  /*35e0*/  LDC R13, c[0x0][0x370] ;  /* 0x0000dc00ff0d7b82 */ /* 0x014eb00000000800 */
[----:B------:R-:W4:Y:S01]  /*35f0*/  LDC.64 R40, c[0x0][0x3d0] ;  /* 0x0000f400ff287b82 */ /* 0x000f220000000a00 */
[----:B-----5:R-:W-:-:S04]  /*3600*/  IMAD R12, R25, UR7, RZ ;  /* 0x00000007190c7c24 */ /* 0x020fc8000f8e02ff */
[----:B--2---:R-:W-:-:S05]  /*3610*/  IMAD R12, R12, R13, RZ ;  /* 0x0000000d0c0c7224 */ /* 0x004fca00078e02ff */
[----:B------:R-:W-:-:S05]  /*3620*/  SHF.L.U32 R13, R12, 0x1, RZ ;  /* 0x000000010c0d7819 */ /* 0x000fca00000006ff */
[----:B----4-:R-:W-:Y:S01]  /*3630*/  IMAD.WIDE R40, R13, 0x4, R40 ;  /* 0x000000040d287825 */ /* 0x010fe200078e0228 */
[----:B0-----:R-:W-:Y:S06]  /*3640*/  @P0 BRA `(.L_x_80) ;  /* 0x00000000005c0947 */ /* 0x001fec0003800000 */
[----:B------:R-:W0:Y:S01]  /*3650*/  LDC.64 R12, c[0x0][0x3c8] ;  /* 0x0000f200ff0c7b82 */ /* 0x000e220000000a00 */
[----:B------:R-:W-:Y:S01]  /*3660*/  ULOP3.LUT UP0, UR6, UR4, 0x2, URZ, 0xc0, !UPT ;  /* 0x0000000204067892 */ /* 0x000fe2000f80c0ff */
[C-C-:B------:R-:W-:Y:S02]  /*3670*/  IMAD R15, R25.reuse, UR7, R24.reuse ;  /* 0x00000007190f7c24 */ /* 0x140fe4000f8e0218 */
[----:B------:R-:W-:Y:S01]  /*3680*/  IMAD R17, R25, UR8, R24 ;  /* 0x0000000819117c24 */ /* 0x000fe2000f8e0218 */
[----:B------:R-:W-:-:S03]  /*3690*/  UIADD3 UR6, UPT, UPT, -UR6, 0x1, URZ ;  /* 0x0000000106067890 */ /* 0x000fc6000fffe1ff */
[----:B---3--:R-:W2:Y:S01]  /*36a0*/  LDC R16, c[0x0][0x370] ;  /* 0x0000dc00ff107b82 */ /* 0x008ea20000000800 */
[----:B------:R-:W-:Y:S02]  /*36b0*/  PLOP3.LUT P1, PT, PT, PT, UP0, 0x80, 0x8 ;  /* 0x000000000008781c */ /* 0x000fe40003f2f008 */
[----:B------:R-:W-:Y:S01]  /*36c0*/  MOV R19, UR6 ;  /* 0x0000000600137c02 */ /* 0x000fe20008000f00 */
[----:B0-----:R-:W-:-:S04]  /*36d0*/  IMAD.WIDE.U32 R12, R15, 0x4, R12 ;  /* 0x000000040f0c7825 */ /* 0x001fc800078e000c */
[----:B------:R-:W-:Y:S01]  /*36e0*/  IMAD.WIDE.U32 R14, R17, 0x8, R40 ;  /* 0x00000008110e7825 */ /* 0x000fe200078e0028 */
[----:B--2---:R-:W-:-:S04]  /*36f0*/  SEL R17, R16, RZ, !P1 ;  /* 0x000000ff10117207 */ /* 0x004fc80004800000 */
[----:B------:R0:W-:Y:S01]  /*3700*/  STG.E.64 desc[UR10][R14.64], R10 ;  /* 0x0000000a0e007986 */ /* 0x0001e2000c101b0a */
[----:B------:R-:W-:Y:S01]  /*3710*/  ISETP.NE.AND P1, PT, R17, -0x1, PT ;  /* 0xffffffff1100780c */ /* 0x000fe20003f25270 */
[----:B------:R-:W-:Y:S06]  /*3720*/  MEMBAR.ALL.GPU ;  /* 0x0000000000007992 */ /* 0x000fec000000a000 */
[----:B------:R-:W-:-:S00]  /*3730*/  ERRBAR ;  /* 0x00000000000079ab */ /* 0x000fc00000000000 */
[----:B------:R-:W-:Y:S06]  /*3740*/  CGAERRBAR ;  /* 0x00000000000075ab */ /* 0x000fec0000000000 */
[----:B------:R0:W-:Y:S01]  /*3750*/  REDG.E.ADD.S32.STRONG.GPU desc[UR10][R12.64], R19 ;  /* 0x000000130c00798e */ /* 0x0001e2000c12e30a */
[----:B------:R-:W-:Y:S05]  /*3760*/  @!P1 BRA `(.L_x_80) ;  /* 0x0000000000149947 */ /* 0x000fea0003800000 */
.L_x_81:
[----:B0-----:R-:W2:Y:S04]  /*3770*/  LDG.E.STRONG.GPU R14, desc[UR10][R12.64] ;  /* 0x0000000a0c0e7981 */ /* 0x001ea8000c1ef900 */
[----:B--2---:R-:W-:Y:S01]  /*3780*/  CCTL.IVALL ;  /* 0x00000000ff00798f */ /* 0x004fe20002000000 */
[----:B------:R-:W-:Y:S05]  /*3790*/  YIELD ;  /* 0x0000000000007946 */ /* 0x000fea0003800000 */
[----:B------:R-:W-:-:S13]  /*37a0*/  ISETP.NE.AND P1, PT, R14, R17, PT ;  /* 0x000000110e00720c */ /* 0x000fda0003f25270 */
[----:B------:R-:W-:Y:S05]  /*37b0*/  @P1 BRA `(.L_x_81) ;  /* 0xfffffffc00ec1947 */ /* 0x000fea000383ffff */
.L_x_80:
[----:B0-----:R-:W0:Y:S01]  /*37c0*/  LDC R12, c[0x0][0x370] ;  /* 0x0000dc00ff0c7b82 */ /* 0x001e220000000800 */
[----:B------:R-:W-:Y:S05]  /*37d0*/  WARPSYNC.ALL ;  /* 0x0000000000007948 */ /* 0x000fea0003800000 */
[----:B0-----:R-:W-:Y:S02]  /*37e0*/  ISETP.GE.U32.AND P1, PT, R12, 0x8, PT ;  /* 0x000000080c00780c */ /* 0x001fe40003f26070 */
[----:B------:R-:W-:Y:S01]  /*37f0*/  BAR.SYNC.DEFER_BLOCKING 0x0 ;  /* 0x0000000000007b1d */ /* 0x000fe20000010000 */
[----:B-1----:R-:W-:-:S10]  /*3800*/  HFMA2 R20, -RZ, RZ, 0, 0 ;  /* 0x00000000ff147431 */ /* 0x002fd400000001ff */
[----:B------:R-:W-:Y:S05]  /*3810*/  @!P1 BRA `(.L_x_82) ;  /* 0x0000000400049947 */ /* 0x000fea0003800000 */
[----:B------:R-:W0:Y:S01]  /*3820*/  S2UR UR6, SR_CTAID.X ;  /* 0x00000000000679c3 */ /* 0x000e220000002500 */
[----:B------:R-:W-:-:S07]  /*3830*/  MOV R26, RZ ;  /* 0x000000ff001a7202 */ /* 0x000fce0000000f00 */
.L_x_83:
[C---:B------:R-:W-:Y:S02]  /*3840*/  IADD3 R12, PT, PT, R26.reuse, 0x1, RZ ;  /* 0x000000011a0c7810 */ /* 0x040fe40007ffe0ff */
[----:B------:R-:W-:Y:S01]  /*3850*/  ISETP.EQ.OR P1, PT, R26, UR8, P0 ;  /* 0x000000081a007c0c */ /* 0x000fe20008722670 */
[----:B0-----:R-:W-:Y:S02]  /*3860*/  UMOV UR8, UR6 ;  /* 0x0000000600087c82 */ /* 0x001fe40008000000 */
[----:B------:R-:W-:Y:S02]  /*3870*/  ISETP.EQ.OR P6, PT, R12, UR8, P0 ;  /* 0x000000080c007c0c */ /* 0x000fe400087c2670 */
[----:B------:R-:W-:-:S04]  /*3880*/  IADD3 R12, PT, PT, R26, 0x2, RZ ;  /* 0x000000021a0c7810 */ /* 0x000fc80007ffe0ff */
[----:B------:R-:W-:-:S04]  /*3890*/  ISETP.EQ.OR P5, PT, R12, UR8, P0 ;  /* 0x000000080c007c0c */ /* 0x000fc800087a2670 */
[----:B------:R-:W-:-:S03]  /*38a0*/  @!P1 IMAD R15, R25, R26, R24 ;  /* 0x0000001a190f9224 */ /* 0x000fc600078e0218 */
[----:B------:R-:W-:Y:S02]  /*38b0*/  @!P6 IMAD R13, R25, R26, R25 ;  /* 0x0000001a190de224 */ /* 0x000fe400078e0219 */
[----:B------:R-:W-:-:S03]  /*38c0*/  @!P1 IMAD.WIDE.U32 R14, R15, 0x8, R40 ;  /* 0x000000080f0e9825 */ /* 0x000fc600078e0028 */
[----:B------:R-:W-:-:S03]  /*38d0*/  @!P6 IADD3 R13, PT, PT, R13, R24, RZ ;  /* 0x000000180d0de210 */ /* 0x000fc60007ffe0ff */
[----:B------:R-:W2:Y:S02]  /*38e0*/  @!P1 LDG.E.64 R14, desc[UR10][R14.64] ;  /* 0x0000000a0e0e9981 */ /* 0x000ea4000c1e1b00 */
[----:B---3--:R-:W-:-:S06]  /*38f0*/  @!P6 IMAD.WIDE.U32 R16, R13, 0x8, R40 ;  /* 0x000000080d10e825 */ /* 0x008fcc00078e0028 */
[----:B------:R-:W3:Y:S01]  /*3900*/  @!P6 LDG.E.64 R16, desc[UR10][R16.64] ;  /* 0x0000000a1010e981 */ /* 0x000ee2000c1e1b00 */
[----:B------:R-:W-:Y:S01]  /*3910*/  @!P5 IMAD R13, R12, R25, R24 ;  /* 0x000000190c0dd224 */ /* 0x000fe200078e0218 */
[----:B------:R-:W-:-:S03]  /*3920*/  IADD3 R20, PT, PT, R26, 0x3, RZ ;  /* 0x000000031a147810 */ /* 0x000fc60007ffe0ff */
[----:B------:R-:W-:Y:S01]  /*3930*/  @!P5 IMAD.WIDE.U32 R12, R13, 0x8, R40 ;  /* 0x000000080d0cd825 */ /* 0x000fe200078e0028 */
[----:B------:R-:W-:Y:S02]  /*3940*/  IADD3 R21, PT, PT, R26, 0x4, RZ ;  /* 0x000000041a157810 */ /* 0x000fe40007ffe0ff */
[----:B------:R-:W-:Y:S02]  /*3950*/  ISETP.EQ.OR P4, PT, R20, UR8, P0 ;  /* 0x0000000814007c0c */ /* 0x000fe40008782670 */
[C---:B------:R-:W-:Y:S01]  /*3960*/  IADD3 R19, PT, PT, R26.reuse, 0x5, RZ ;  /* 0x000000051a137810 */ /* 0x040fe20007ffe0ff */
[----:B------:R-:W4:Y:S01]  /*3970*/  @!P5 LDG.E.64 R12, desc[UR10][R12.64] ;  /* 0x0000000a0c0cd981 */ /* 0x000f22000c1e1b00 */
[----:B------:R-:W-:Y:S02]  /*3980*/  ISETP.EQ.OR P3, PT, R21, UR8, P0 ;  /* 0x0000000815007c0c */ /* 0x000fe40008762670 */
[----:B------:R-:W-:Y:S02]  /*3990*/  IADD3 R18, PT, PT, R26, 0x6, RZ ;  /* 0x000000061a127810 */ /* 0x000fe40007ffe0ff */
[----:B------:R-:W-:-:S02]  /*39a0*/  ISETP.EQ.OR P2, PT, R19, UR8, P0 ;  /* 0x0000000813007c0c */ /* 0x000fc40008742670 */
[----:B------:R-:W-:-:S11]  /*39b0*/  IADD3 R23, PT, PT, R26, 0x7, RZ ;  /* 0x000000071a177810 */ /* 0x000fd60007ffe0ff */
[-C--:B------:R-:W-:Y:S02]  /*39c0*/  @!P2 IMAD R19, R19, R25.reuse, R24 ;  /* 0x000000191313a224 */ /* 0x080fe400078e0218 */
[----:B--2---:R-:W-:Y:S01]  /*39d0*/  @!P1 FADD.FTZ R10, R10, R14 ;  /* 0x0000000e0a0a9221 */ /* 0x004fe20000010000 */
[----:B------:R-:W-:Y:S01]  /*39e0*/  @!P1 FADD.FTZ R11, R11, R15 ;  /* 0x0000000f0b0b9221 */ /* 0x000fe20000010000 */
[----:B------:R-:W-:Y:S01]  /*39f0*/  ISETP.EQ.OR P1, PT, R18, UR8, P0 ;  /* 0x0000000812007c0c */ /* 0x000fe20008722670 */
[----:B------:R-:W-:-:S04]  /*3a00*/  @!P4 IMAD R15, R20, R25, R24 ;  /* 0x00000019140fc224 */ /* 0x000fc800078e0218 */
[----:B------:R-:W-:-:S04]  /*3a10*/  @!P4 IMAD.WIDE.U32 R14, R15, 0x8, R40 ;  /* 0x000000080f0ec825 */ /* 0x000fc800078e0028 */
[----:B---3--:R-:W-:Y:S01]  /*3a20*/  @!P6 FADD.FTZ R11, R11, R17 ;  /* 0x000000110b0be221 */ /* 0x008fe20000010000 */
[----:B------:R-:W-:Y:S01]  /*3a30*/  @!P6 FADD.FTZ R10, R10, R16 ;  /* 0x000000100a0ae221 */ /* 0x000fe20000010000 */
[----:B------:R-:W-:Y:S01]  /*3a40*/  ISETP.EQ.OR P6, PT, R23, UR8, P0 ;  /* 0x0000000817007c0c */ /* 0x000fe200087c2670 */
[----:B------:R-:W-:Y:S01]  /*3a50*/  @!P3 IMAD R17, R21, R25, R24 ;  /* 0x000000191511b224 */ /* 0x000fe200078e0218 */
[----:B------:R-:W2:Y:S03]  /*3a60*/  @!P4 LDG.E.64 R14, desc[UR10][R14.64] ;  /* 0x0000000a0e0ec981 */ /* 0x000ea6000c1e1b00 */
[----:B------:R-:W-:-:S04]  /*3a70*/  @!P3 IMAD.WIDE.U32 R16, R17, 0x8, R40 ;  /* 0x000000081110b825 */ /* 0x000fc800078e0028 */
[----:B------:R-:W-:Y:S02]  /*3a80*/  @!P1 IMAD R21, R18, R25, R24 ;  /* 0x0000001912159224 */ /* 0x000fe400078e0218 */
[----:B----4-:R-:W-:Y:S01]  /*3a90*/  @!P5 FADD.FTZ R11, R11, R13 ;  /* 0x0000000d0b0bd221 */ /* 0x010fe20000010000 */
[----:B------:R-:W-:Y:S01]  /*3aa0*/  @!P2 IMAD.WIDE.U32 R18, R19, 0x8, R40 ;  /* 0x000000081312a825 */ /* 0x000fe200078e0028 */
[----:B------:R-:W3:Y:S03]  /*3ab0*/  @!P3 LDG.E.64 R16, desc[UR10][R16.64] ;  /* 0x0000000a1010b981 */ /* 0x000ee6000c1e1b00 */
[----:B------:R-:W-:Y:S02]  /*3ac0*/  @!P5 FADD.FTZ R10, R10, R12 ;  /* 0x0000000c0a0ad221 */ /* 0x000fe40000010000 */
[----:B------:R-:W4:Y:S01]  /*3ad0*/  @!P2 LDG.E.64 R18, desc[UR10][R18.64] ;  /* 0x0000000a1212a981 */ /* 0x000f22000c1e1b00 */
[----:B------:R-:W-:-:S04]  /*3ae0*/  @!P1 IMAD.WIDE.U32 R20, R21, 0x8, R40 ;  /* 0x0000000815149825 */ /* 0x000fc800078e0028 */
[----:B------:R-:W-:Y:S02]  /*3af0*/  @!P6 IMAD R23, R23, R25, R24 ;  /* 0x000000191717e224 */ /* 0x000fe400078e0218 */
[----:B------:R-:W5:Y:S02]  /*3b00*/  @!P1 LDG.E.64 R20, desc[UR10][R20.64] ;  /* 0x0000000a14149981 */ /* 0x000f64000c1e1b00 */
[----:B------:R-:W-:-:S06]  /*3b10*/  @!P6 IMAD.WIDE.U32 R22, R23, 0x8, R40 ;  /* 0x000000081716e825 */ /* 0x000fcc00078e0028 */
[----:B------:R-:W5:Y:S01]  /*3b20*/  @!P6 LDG.E.64 R22, desc[UR10][R22.64] ;  /* 0x0000000a1616e981 */ /* 0x000f62000c1e1b00 */
[----:B------:R-:W0:Y:S01]  /*3b30*/  LDC R13, c[0x0][0x370] ;  /* 0x0000dc00ff0d7b82 */ /* 0x000e220000000800 */
[----:B------:R-:W-:Y:S02]  /*3b40*/  IADD3 R26, PT, PT, R26, 0x8, RZ ;  /* 0x000000081a1a7810 */ /* 0x000fe40007ffe0ff */
[----:B0-----:R-:W-:Y:S01]  /*3b50*/  LOP3.LUT R13, R13, 0x7ffffff8, RZ, 0xc0, !PT ;  /* 0x7ffffff80d0d7812 */ /* 0x001fe200078ec0ff */
[----:B--2---:R-:W-:Y:S01]  /*3b60*/  @!P4 FADD.FTZ R10, R10, R14 ;  /* 0x0000000e0a0ac221 */ /* 0x004fe20000010000 */
[----:B------:R-:W-:-:S03]  /*3b70*/  @!P4 FADD.FTZ R11, R11, R15 ;  /* 0x0000000f0b0bc221 */ /* 0x000fc60000010000 */
[----:B---3--:R-:W-:Y:S01]  /*3b80*/  @!P3 FADD.FTZ R10, R10, R16 ;  /* 0x000000100a0ab221 */ /* 0x008fe20000010000 */
[----:B------:R-:W-:-:S03]  /*3b90*/  @!P3 FADD.FTZ R11, R11, R17 ;  /* 0x000000110b0bb221 */ /* 0x000fc60000010000 */
[----:B----4-:R-:W-:Y:S01]  /*3ba0*/  @!P2 FADD.FTZ R10, R10, R18 ;  /* 0x000000120a0aa221 */ /* 0x010fe20000010000 */
[----:B------:R-:W-:Y:S01]  /*3bb0*/  @!P2 FADD.FTZ R11, R11, R19 ;  /* 0x000000130b0ba221 */ /* 0x000fe20000010000 */
[----:B------:R-:W-:Y:S02]  /*3bc0*/  ISETP.NE.AND P2, PT, R26, R13, PT ;  /* 0x0000000d1a00720c */ /* 0x000fe40003f45270 */
[----:B-----5:R-:W-:Y:S01]  /*3bd0*/  @!P1 FADD.FTZ R10, R10, R20 ;  /* 0x000000140a0a9221 */ /* 0x020fe20000010000 */
[----:B------:R-:W-:-:S03]  /*3be0*/  @!P1 FADD.FTZ R11, R11, R21 ;  /* 0x000000150b0b9221 */ /* 0x000fc60000010000 */
[----:B------:R-:W-:Y:S01]  /*3bf0*/  @!P6 FADD.FTZ R10, R10, R22 ;  /* 0x000000160a0ae221 */ /* 0x000fe20000010000 */
[----:B------:R-:W-:-:S06]  /*3c00*/  @!P6 FADD.FTZ R11, R11, R23 ;  /* 0x000000170b0be221 */ /* 0x000fcc0000010000 */
[----:B------:R-:W-:Y:S05]  /*3c10*/  @P2 BRA `(.L_x_83) ;  /* 0xfffffffc00082947 */ /* 0x000fea000383ffff */
[----:B------:R-:W-:-:S07]  /*3c20*/  MOV R20, R13 ;  /* 0x0000000d00147202 */ /* 0x000fce0000000f00 */
.L_x_82:
[----:B------:R-:W0:Y:S02]  /*3c30*/  LDCU UR6, c[0x0][0x370] ;  /* 0x00006e00ff0677ac */ /* 0x000e240008000800 */
[----:B0-----:R-:W-:-:S09]  /*3c40*/  ULOP3.LUT UP0, URZ, UR6, 0x7, URZ, 0xc0, !UPT ;  /* 0x0000000706ff7892 */ /* 0x001fd2000f80c0ff */
[----:B------:R-:W-:Y:S05]  /*3c50*/  BRA.U !UP0, `(.L_x_79) ;  /* 0x0000000508087547 */ /* 0x000fea000b800000 */
[----:B------:R-:W0:Y:S01]  /*3c60*/  LDCU UR6, c[0x0][0x370] ;  /* 0x00006e00ff0677ac */ /* 0x000e220008000800 */
[----:B------:R-:W1:Y:S01]  /*3c70*/  LDCU UR7, c[0x0][0x370] ;  /* 0x00006e00ff0777ac */ /* 0x000e620008000800 */
[----:B0-----:R-:W-:-:S04]  /*3c80*/  ULOP3.LUT UR6, UR6, 0x7, URZ, 0xc0, !UPT ;  /* 0x0000000706067892 */ /* 0x001fc8000f8ec0ff */
[----:B------:R-:W-:Y:S02]  /*3c90*/  UIADD3 UR6, UPT, UPT, UR6, -0x1, URZ ;  /* 0xffffffff06067890 */ /* 0x000fe4000fffe0ff */
[----:B-1----:R-:W-:Y:S02]  /*3ca0*/  ULOP3.LUT UP1, UR7, UR7, 0x3, URZ, 0xc0, !UPT ;  /* 0x0000000307077892 */ /* 0x002fe4000f82c0ff */
[----:B------:R-:W-:-:S09]  /*3cb0*/  UISETP.GE.U32.AND UP0, UPT, UR6, 0x3, UPT ;  /* 0x000000030600788c */ /* 0x000fd2000bf06070 */
[----:B------:R-:W-:Y:S05]  /*3cc0*/  BRA.U !UP0, `(.L_x_84) ;  /* 0x0000000108747547 */ /* 0x000fea000b800000 */
[C---:B------:R-:W-:Y:S02]  /*3cd0*/  IADD3 R12, PT, PT, R20.reuse, 0x1, RZ ;  /* 0x00000001140c7810 */ /* 0x040fe40007ffe0ff */
[----:B------:R-:W-:Y:S02]  /*3ce0*/  ISETP.EQ.OR P1, PT, R20, UR8, P0 ;  /* 0x0000000814007c0c */ /* 0x000fe40008722670 */
[----:B------:R-:W-:Y:S02]  /*3cf0*/  ISETP.EQ.OR P2, PT, R12, UR8, P0 ;  /* 0x000000080c007c0c */ /* 0x000fe40008742670 */
[C---:B------:R-:W-:Y:S02]  /*3d00*/  IADD3 R14, PT, PT, R20.reuse, 0x2, RZ ;  /* 0x00000002140e7810 */ /* 0x040fe40007ffe0ff */
[----:B---3--:R-:W-:Y:S02]  /*3d10*/  IADD3 R16, PT, PT, R20, 0x3, RZ ;  /* 0x0000000314107810 */ /* 0x008fe40007ffe0ff */
[----:B------:R-:W-:-:S02]  /*3d20*/  ISETP.EQ.OR P3, PT, R14, UR8, P0 ;  /* 0x000000080e007c0c */ /* 0x000fc40008762670 */
[----:B------:R-:W-:-:S03]  /*3d30*/  ISETP.EQ.OR P4, PT, R16, UR8, P0 ;  /* 0x0000000810007c0c */ /* 0x000fc60008782670 */
[CC--:B------:R-:W-:Y:S02]  /*3d40*/  @!P1 IMAD R13, R20.reuse, R25.reuse, R24 ;  /* 0x00000019140d9224 */ /* 0x0c0fe400078e0218 */
[----:B------:R-:W-:Y:S02]  /*3d50*/  @!P2 IMAD R15, R20, R25, R25 ;  /* 0x00000019140fa224 */ /* 0x000fe400078e0219 */
[----:B------:R-:W-:-:S03]  /*3d60*/  @!P1 IMAD.WIDE.U32 R12, R13, 0x8, R40 ;  /* 0x000000080d0c9825 */ /* 0x000fc600078e0028 */
[----:B------:R-:W-:Y:S01]  /*3d70*/  @!P2 IADD3 R15, PT, PT, R15, R24, RZ ;  /* 0x000000180f0fa210 */ /* 0x000fe20007ffe0ff */
[----:B------:R-:W-:Y:S02]  /*3d80*/  @!P3 IMAD R17, R14, R25, R24 ;  /* 0x000000190e11b224 */ /* 0x000fe400078e0218 */
[----:B------:R-:W2:Y:S02]  /*3d90*/  @!P1 LDG.E.64 R12, desc[UR10][R12.64] ;  /* 0x0000000a0c0c9981 */ /* 0x000ea4000c1e1b00 */
[----:B------:R-:W-:-:S04]  /*3da0*/  @!P2 IMAD.WIDE.U32 R14, R15, 0x8, R40 ;  /* 0x000000080f0ea825 */ /* 0x000fc800078e0028 */
[----:B------:R-:W-:Y:S02]  /*3db0*/  @!P4 IMAD R19, R16, R25, R24 ;  /* 0x000000191013c224 */ /* 0x000fe400078e0218 */
[--C-:B------:R-:W-:Y:S01]  /*3dc0*/  @!P3 IMAD.WIDE.U32 R16, R17, 0x8, R40.reuse ;  /* 0x000000081110b825 */ /* 0x100fe200078e0028 */
[----:B------:R-:W3:Y:S03]  /*3dd0*/  @!P2 LDG.E.64 R14, desc[UR10][R14.64] ;  /* 0x0000000a0e0ea981 */ /* 0x000ee6000c1e1b00 */
[----:B------:R-:W-:Y:S02]  /*3de0*/  @!P4 IMAD.WIDE.U32 R18, R19, 0x8, R40 ;  /* 0x000000081312c825 */ /* 0x000fe400078e0028 */
[----:B------:R-:W4:Y:S04]  /*3df0*/  @!P3 LDG.E.64 R16, desc[UR10][R16.64] ;  /* 0x0000000a1010b981 */ /* 0x000f28000c1e1b00 */
[----:B------:R-:W5:Y:S01]  /*3e00*/  @!P4 LDG.E.64 R18, desc[UR10][R18.64] ;  /* 0x0000000a1212c981 */ /* 0x000f62000c1e1b00 */
[----:B------:R-:W-:Y:S01]  /*3e10*/  IADD3 R20, PT, PT, R20, 0x4, RZ ;  /* 0x0000000414147810 */ /* 0x000fe20007ffe0ff */
[----:B--2---:R-:W-:Y:S01]  /*3e20*/  @!P1 FADD.FTZ R10, R10, R12 ;  /* 0x0000000c0a0a9221 */ /* 0x004fe20000010000 */
[----:B------:R-:W-:-:S03]  /*3e30*/  @!P1 FADD.FTZ R11, R11, R13 ;  /* 0x0000000d0b0b9221 */ /* 0x000fc60000010000 */
[----:B---3--:R-:W-:Y:S01]  /*3e40*/  @!P2 FADD.FTZ R10, R10, R14 ;  /* 0x0000000e0a0aa221 */ /* 0x008fe20000010000 */
[----:B------:R-:W-:-:S03]  /*3e50*/  @!P2 FADD.FTZ R11, R11, R15 ;  /* 0x0000000f0b0ba221 */ /* 0x000fc60000010000 */
[----:B----4-:R-:W-:Y:S01]  /*3e60*/  @!P3 FADD.FTZ R10, R10, R16 ;  /* 0x000000100a0ab221 */ /* 0x010fe20000010000 */
[----:B------:R-:W-:-:S03]  /*3e70*/  @!P3 FADD.FTZ R11, R11, R17 ;  /* 0x000000110b0bb221 */ /* 0x000fc60000010000 */
[----:B-----5:R-:W-:Y:S01]  /*3e80*/  @!P4 FADD.FTZ R10, R10, R18 ;  /* 0x000000120a0ac221 */ /* 0x020fe20000010000 */
[----:B------:R-:W-:-:S07]  /*3e90*/  @!P4 FADD.FTZ R11, R11, R19 ;  /* 0x000000130b0bc221 */ /* 0x000fce0000010000 */
.L_x_84:
[----:B------:R-:W-:Y:S05]  /*3ea0*/  BRA.U !UP1, `(.L_x_79) ;  /* 0x0000000109747547 */ /* 0x000fea000b800000 */
[----:B---3--:R-:W0:Y:S01]  /*3eb0*/  LDC R16, c[0x0][0x370] ;  /* 0x0000dc00ff107b82 */ /* 0x008e220000000800 */
[----:B------:R-:W-:Y:S01]  /*3ec0*/  UISETP.NE.AND UP0, UPT, UR7, 0x1, UPT ;  /* 0x000000010700788c */ /* 0x000fe2000bf05270 */
[----:B0-----:R-:W-:-:S08]  /*3ed0*/  LOP3.LUT R16, R16, 0x1, RZ, 0xc0, !PT ;  /* 0x0000000110107812 */ /* 0x001fd000078ec0ff */
[----:B------:R-:W-:Y:S05]  /*3ee0*/  BRA.U !UP0, `(.L_x_85) ;  /* 0x00000001083c7547 */ /* 0x000fea000b800000 */
[C---:B------:R-:W-:Y:S02]  /*3ef0*/  IADD3 R12, PT, PT, R20.reuse, 0x1, RZ ;  /* 0x00000001140c7810 */ /* 0x040fe40007ffe0ff */
[----:B------:R-:W-:Y:S02]  /*3f00*/  ISETP.EQ.OR P1, PT, R20, UR8, P0 ;  /* 0x0000000814007c0c */ /* 0x000fe40008722670 */
[----:B------:R-:W-:-:S11]  /*3f10*/  ISETP.EQ.OR P2, PT, R12, UR8, P0 ;  /* 0x000000080c007c0c */ /* 0x000fd60008742670 */
[CC--:B------:R-:W-:Y:S02]  /*3f20*/  @!P1 IMAD R13, R20.reuse, R25.reuse, R24 ;  /* 0x00000019140d9224 */ /* 0x0c0fe400078e0218 */
[----:B------:R-:W-:Y:S02]  /*3f30*/  @!P2 IMAD R15, R20, R25, R25 ;  /* 0x00000019140fa224 */ /* 0x000fe400078e0219 */
[----:B------:R-:W-:-:S03]  /*3f40*/  @!P1 IMAD.WIDE.U32 R12, R13, 0x8, R40 ;  /* 0x000000080d0c9825 */ /* 0x000fc600078e0028 */
[----:B------:R-:W-:-:S03]  /*3f50*/  @!P2 IADD3 R15, PT, PT, R15, R24, RZ ;  /* 0x000000180f0fa210 */ /* 0x000fc60007ffe0ff */
[----:B------:R-:W2:Y:S02]  /*3f60*/  @!P1 LDG.E.64 R12, desc[UR10][R12.64] ;  /* 0x0000000a0c0c9981 */ /* 0x000ea4000c1e1b00 */
[----:B------:R-:W-:-:S06]  /*3f70*/  @!P2 IMAD.WIDE.U32 R14, R15, 0x8, R40 ;  /* 0x000000080f0ea825 */ /* 0x000fcc00078e0028 */
[----:B------:R-:W3:Y:S01]  /*3f80*/  @!P2 LDG.E.64 R14, desc[UR10][R14.64] ;  /* 0x0000000a0e0ea981 */ /* 0x000ee2000c1e1b00 */
[----:B------:R-:W-:Y:S01]  /*3f90*/  IADD3 R20, PT, PT, R20, 0x2, RZ ;  /* 0x0000000214147810 */ /* 0x000fe20007ffe0ff */
[----:B--2---:R-:W-:Y:S01]  /*3fa0*/  @!P1 FADD.FTZ R10, R10, R12 ;  /* 0x0000000c0a0a9221 */ /* 0x004fe20000010000 */
[----:B------:R-:W-:-:S03]  /*3fb0*/  @!P1 FADD.FTZ R11, R11, R13 ;  /* 0x0000000d0b0b9221 */ /* 0x000fc60000010000 */
[----:B---3--:R-:W-:Y:S01]  /*3fc0*/  @!P2 FADD.FTZ R10, R10, R14 ;  /* 0x0000000e0a0aa221 */ /* 0x008fe20000010000 */
[----:B------:R-:W-:-:S07]  /*3fd0*/  @!P2 FADD.FTZ R11, R11, R15 ;  /* 0x0000000f0b0ba221 */ /* 0x000fce0000010000 */
.L_x_85:
[----:B------:R-:W-:Y:S01]  /*3fe0*/  ISETP.EQ.OR P0, PT, R20, UR8, P0 ;  /* 0x0000000814007c0c */ /* 0x000fe20008702670 */
[----:B------:R-:W-:Y:S03]  /*3ff0*/  BSSY.RECONVERGENT B0, `(.L_x_79) ;  /* 0x0000008000007945 */ /* 0x000fe60003800200 */
[----:B------:R-:W-:-:S13]  /*4000*/  ISETP.NE.U32.OR P0, PT, R16, 0x1, P0 ;  /* 0x000000011000780c */ /* 0x000fda0000705470 */
[----:B------:R-:W-:Y:S05]  /*4010*/  @P0 BRA `(.L_x_86) ;  /* 0x0000000000140947 */ /* 0x000fea0003800000 */
[----:B------:R-:W-:-:S04]  /*4020*/  IMAD R13, R25, R20, R24 ;  /* 0x00000014190d7224 */ /* 0x000fc800078e0218 */
[----:B------:R-:W-:-:S06]  /*4030*/  IMAD.WIDE.U32 R12, R13, 0x8, R40 ;  /* 0x000000080d0c7825 */ /* 0x000fcc00078e0028 */
[----:B------:R-:W2:Y:S02]  /*4040*/  LDG.E.64 R12, desc[UR10][R12.64] ;  /* 0x0000000a0c0c7981 */ /* 0x000ea4000c1e1b00 */
[----:B--2---:R-:W-:Y:S01]  /*4050*/  FADD.FTZ R10, R10, R12 ;  /* 0x0000000c0a0a7221 */ /* 0x004fe20000010000 */
[----:B------:R-:W-:-:S07]  /*4060*/  FADD.FTZ R11, R11, R13 ;  /* 0x0000000d0b0b7221 */ /* 0x000fce0000010000 */
.L_x_86:
[----:B------:R-:W-:Y:S05]  /*4070*/  BSYNC.RECONVERGENT B0 ;  /* 0x0000000000007941 */ /* 0x000fea0003800200 */
.L_x_79:
[----:B------:R-:W5:Y:S01]  /*4080*/  S2UR UR7, SR_CgaCtaId ;  /* 0x00000000000779c3 */ /* 0x000f620000008800 */
[----:B------:R-:W-:Y:S01]  /*4090*/  ISETP.NE.AND P0, PT, R4, RZ, PT ;  /* 0x000000ff0400720c */ /* 0x000fe20003f05270 */
[----:B------:R-:W-:Y:S01]  /*40a0*/  UMOV UR6, 0x400 ;  /* 0x0000040000067882 */ /* 0x000fe20000000000 */
[----:B------:R-:W1:Y:S01]  /*40b0*/  LDCU.64 UR14, c[0x0][0x400] ;  /* 0x00008000ff0e77ac */ /* 0x000e620008000a00 */
[----:B--2-4-:R-:W-:Y:S02]  /*40c0*/  PRMT R15, R37, 0x7632, R15 ;  /* 0x00007632250f7816 */ /* 0x014fe4000000000f */
[----:B------:R-:W-:Y:S02]  /*40d0*/  SHF.L.U32 R12, R3, 0x10, RZ ;  /* 0x00000010030c7819 */ /* 0x000fe400000006ff */
[----:B------:R-:W2:Y:S01]  /*40e0*/  LDC R4, c[0x0][0x41c] ;  /* 0x00010700ff047b82 */ /* 0x000ea20000000800 */
[----:B------:R-:W-:Y:S02]  /*40f0*/  SHF.L.U32 R3, R15, 0x10, RZ ;  /* 0x000000100f037819 */ /* 0x000fe400000006ff */
[----:B------:R-:W-:Y:S01]  /*4100*/  PRMT R14, R36, 0x7632, R14 ;  /* 0x00007632240e7816 */ /* 0x000fe2000000000e */
[----:B------:R-:W-:Y:S01]  /*4110*/  FADD.FTZ R18, R12, -UR13 ;  /* 0x8000000d0c127e21 */ /* 0x000fe20008010000 */
[----:B------:R-:W-:Y:S01]  /*4120*/  SHF.L.U32 R37, R37, 0x10, RZ ;  /* 0x0000001025257819 */ /* 0x000fe200000006ff */
[----:B------:R-:W-:Y:S01]  /*4130*/  FADD.FTZ R12, R3, -UR13 ;  /* 0x8000000d030c7e21 */ /* 0x000fe20008010000 */
[----:B------:R-:W-:Y:S01]  /*4140*/  SHF.L.U32 R35, R35, 0x10, RZ ;  /* 0x0000001023237819 */ /* 0x000fe200000006ff */
[----:B------:R-:W-:Y:S01]  /*4150*/  FMUL.FTZ R18, R18, UR9 ;  /* 0x0000000912127c20 */ /* 0x000fe20008410000 */
[----:B------:R-:W-:Y:S01]  /*4160*/  SHF.L.U32 R33, R33, 0x10, RZ ;  /* 0x0000001021217819 */ /* 0x000fe200000006ff */
[----:B------:R-:W-:Y:S01]  /*4170*/  FADD.FTZ R19, R37, -UR13 ;  /* 0x8000000d25137e21 */ /* 0x000fe20008010000 */
[----:B------:R-:W-:Y:S01]  /*4180*/  SHF.L.U32 R32, R32, 0x10, RZ ;  /* 0x0000001020207819 */ /* 0x000fe200000006ff */
[----:B------:R-:W-:Y:S01]  /*4190*/  FADD.FTZ R26, R35, -UR13 ;  /* 0x8000000d231a7e21 */ /* 0x000fe20008010000 */
[----:B------:R-:W-:Y:S01]  /*41a0*/  SHF.L.U32 R30, R30, 0x10, RZ ;  /* 0x000000101e1e7819 */ /* 0x000fe200000006ff */
[----:B------:R-:W-:Y:S01]  /*41b0*/  FADD.FTZ R24, R33, -UR13 ;  /* 0x8000000d21187e21 */ /* 0x000fe20008010000 */
[----:B------:R-:W-:Y:S01]  /*41c0*/  SHF.L.U32 R13, R36, 0x10, RZ ;  /* 0x00000010240d7819 */ /* 0x000fe200000006ff */
[----:B-----5:R-:W-:Y:S01]  /*41d0*/  ULEA UR6, UR7, UR6, 0x18 ;  /* 0x0000000607067291 */ /* 0x020fe2000f8ec0ff */
[----:B------:R-:W-:Y:S01]  /*41e0*/  FADD.FTZ R15, R32, -UR13 ;  /* 0x8000000d200f7e21 */ /* 0x000fe20008010000 */
[----:B------:R-:W4:Y:S01]  /*41f0*/  LDCU.U8 UR7, c[0x0][0x414] ;  /* 0x00008280ff0777ac */ /* 0x000f220008000000 */
[----:B---3--:R-:W-:Y:S01]  /*4200*/  FADD.FTZ R16, R30, -UR13 ;  /* 0x8000000d1e107e21 */ /* 0x008fe20008010000 */
[----:B------:R-:W-:Y:S01]  /*4210*/  FMUL.FTZ R19, R19, UR9 ;  /* 0x0000000913137c20 */ /* 0x000fe20008410000 */
[----:B------:R-:W-:Y:S01]  /*4220*/  FMUL.FTZ R26, R26, UR9 ;  /* 0x000000091a1a7c20 */ /* 0x000fe20008410000 */
[----:B------:R-:W-:Y:S01]  /*4230*/  FMUL.FTZ R24, R24, UR9 ;  /* 0x0000000918187c20 */ /* 0x000fe20008410000 */
[----:B------:R-:W-:Y:S01]  /*4240*/  FMUL.FTZ R15, R15, UR9 ;  /* 0x000000090f0f7c20 */ /* 0x000fe20008410000 */
[----:B------:R-:W-:Y:S01]  /*4250*/  FMUL.FTZ R16, R16, UR9 ;  /* 0x0000000910107c20 */ /* 0x000fe20008410000 */
[----:B------:R3:W-:Y:S01]  /*4260*/  @!P0 STS.64 [UR6+0xc0], R10 ;  /* 0x0000c00aff008988 */ /* 0x0007e20008000a06 */
[----:B------:R-:W-:Y:S01]  /*4270*/  FMUL.FTZ R12, R12, UR9 ;  /* 0x000000090c0c7c20 */ /* 0x000fe20008410000 */
[----:B------:R-:W-:Y:S01]  /*4280*/  BAR.SYNC.DEFER_BLOCKING 0x0 ;  /* 0x0000000000007b1d */ /* 0x000fe20000010000 */
[----:B---3--:R-:W-:Y:S01]  /*4290*/  SHF.L.U32 R11, R29, 0x10, RZ ;  /* 0x000000101d0b7819 */ /* 0x008fe200000006ff */
[----:B--2---:R-:W-:Y:S01]  /*42a0*/  IMAD R29, R4, UR8, R39 ;  /* 0x00000008041d7c24 */ /* 0x004fe2000f8e0227 */
[----:B----4-:R-:W-:Y:S01]  /*42b0*/  UISETP.NE.AND UP0, UPT, UR7, URZ, UPT ;  /* 0x000000ff0700728c */ /* 0x010fe2000bf05270 */
[----:B------:R-:W-:-:S02]  /*42c0*/  SHF.L.U32 R10, R14, 0x10, RZ ;  /* 0x000000100e0a7819 */ /* 0x000fc400000006ff */
[----:B0-----:R-:W-:Y:S01]  /*42d0*/  FADD.FTZ R17, R11, -UR13 ;  /* 0x8000000d0b117e21 */ /* 0x001fe20008010000 */
[C---:B------:R-:W-:Y:S02]  /*42e0*/  IADD3 R4, PT, PT, R29.reuse, 0x80, RZ ;  /* 0x000000801d047810 */ /* 0x040fe40007ffe0ff */
[----:B-1----:R-:W-:Y:S01]  /*42f0*/  ISETP.GE.U32.AND P0, PT, R29, UR14, PT ;  /* 0x0000000e1d007c0c */ /* 0x002fe2000bf06070 */
[----:B------:R-:W-:Y:S01]  /*4300*/  FMUL.FTZ R17, R17, UR9 ;  /* 0x0000000911117c20 */ /* 0x000fe20008410000 */
[----:B------:R-:W-:Y:S02]  /*4310*/  SHF.R.S32.HI R11, RZ, 0x1f, R29 ;  /* 0x0000001fff0b7819 */ /* 0x000fe4000001141d */
[----:B------:R-:W-:Y:S02]  /*4320*/  IADD3 R3, PT, PT, R29, 0xc0, RZ ;  /* 0x000000c01d037810 */ /* 0x000fe40007ffe0ff */
[----:B------:R-:W-:Y:S02]  /*4330*/  ISETP.GE.U32.AND P3, PT, R4, UR14, PT ;  /* 0x0000000e04007c0c */ /* 0x000fe4000bf66070 */
[----:B------:R-:W-:Y:S01]  /*4340*/  SHF.R.S32.HI R14, RZ, 0x1f, R4 ;  /* 0x0000001fff0e7819 */ /* 0x000fe20000011404 */
[----:B------:R-:W0:Y:S01]  /*4350*/  LDS.64 R22, [UR6+0xc0] ;  /* 0x0000c006ff167984 */ /* 0x000e220008000a00 */
[----:B------:R-:W0:Y:S01]  /*4360*/  LDCU UR6, c[0x0][0x42c] ;  /* 0x00008580ff0677ac */ /* 0x000e220008000800 */
[----:B------:R-:W-:-:S02]  /*4370*/  ISETP.GE.AND.EX P1, PT, R11, UR15, PT, P0 ;  /* 0x0000000f0b007c0c */ /* 0x000fc4000bf26300 */
[----:B------:R-:W-:Y:S02]  /*4380*/  ISETP.GE.U32.AND P0, PT, R3, UR14, PT ;  /* 0x0000000e03007c0c */ /* 0x000fe4000bf06070 */
[----:B------:R-:W-:Y:S01]  /*4390*/  ISETP.GE.AND.EX P3, PT, R14, UR15, PT, P3 ;  /* 0x0000000f0e007c0c */ /* 0x000fe2000bf66330 */
[----:B0-----:R-:W-:Y:S01]  /*43a0*/  FMUL.FTZ R25, R23, UR6 ;  /* 0x0000000617197c20 */ /* 0x001fe20008410000 */
[----:B------:R-:W-:Y:S01]  /*43b0*/  IADD3 R23, PT, PT, R29, 0x40, RZ ;  /* 0x000000401d177810 */ /* 0x000fe20007ffe0ff */
[----:B------:R-:W-:-:S03]  /*43c0*/  FMUL.FTZ R22, R22, UR6 ;  /* 0x0000000616167c20 */ /* 0x000fc60008410000 */
[----:B------:R-:W-:Y:S02]  /*43d0*/  ISETP.GE.U32.AND P2, PT, R23, UR14, PT ;  /* 0x0000000e17007c0c */ /* 0x000fe4000bf46070 */
[----:B------:R-:W-:-:S04]  /*43e0*/  SHF.R.S32.HI R27, RZ, 0x1f, R23 ;  /* 0x0000001fff1b7819 */ /* 0x000fc80000011417 */
[----:B------:R-:W-:Y:S01]  /*43f0*/  ISETP.GE.AND.EX P2, PT, R27, UR15, PT, P2 ;  /* 0x0000000f1b007c0c */ /* 0x000fe2000bf46320 */
[----:B------:R-:W-:-:S12]  /*4400*/  BRA.U !UP0, `(.L_x_87) ;  /* 0x0000000108487547 */ /* 0x000fd8000b800000 */
        /* <DEDUP_REMOVED lines=18> */
.L_x_87:
[C-C-:B------:R-:W-:Y:S01]  /*4530*/  FFMA.FTZ R35, R22.reuse, R19, R25.reuse ;  /* 0x0000001316237223 */ /* 0x140fe20000010019 */
[C-C-:B------:R-:W-:Y:S01]  /*4540*/  FFMA.FTZ R12, R22.reuse, R12, R25.reuse ;  /* 0x0000000c160c7223 */ /* 0x140fe20000010019 */
[----:B------:R-:W-:Y:S01]  /*4550*/  BSSY.RECONVERGENT B0, `(.L_x_88) ;  /* 0x0000019000007945 */ /* 0x000fe20003800200 */
[C-C-:B------:R-:W-:Y:S01]  /*4560*/  FFMA.FTZ R33, R22.reuse, R26, R25.reuse ;  /* 0x0000001a16217223 */ /* 0x140fe20000010019 */
[C-C-:B------:R-:W-:Y:S01]  /*4570*/  FFMA.FTZ R30, R22.reuse, R24, R25.reuse ;  /* 0x00000018161e7223 */ /* 0x140fe20000010019 */
[C-C-:B------:R-:W-:Y:S01]  /*4580*/  FFMA.FTZ R19, R22.reuse, R15, R25.reuse ;  /* 0x0000000f16137223 */ /* 0x140fe20000010019 */
[C-C-:B------:R-:W-:Y:S01]  /*4590*/  FFMA.FTZ R20, R22.reuse, R16, R25.reuse ;  /* 0x0000001016147223 */ /* 0x140fe20000010019 */
[C-C-:B------:R-:W-:Y:S01]  /*45a0*/  FFMA.FTZ R21, R22.reuse, R17, R25.reuse ;  /* 0x0000001116157223 */ /* 0x140fe20000010019 */
[----:B------:R-:W-:Y:S01]  /*45b0*/  FFMA.FTZ R22, R22, R18, R25 ;  /* 0x0000001216167223 */ /* 0x000fe20000010019 */
[----:B------:R-:W-:Y:S01]  /*45c0*/  FFMA.FTZ R13, R8, R13, -R35 ;  /* 0x0000000d080d7223 */ /* 0x000fe20000010823 */
[----:B------:R-:W-:Y:S01]  /*45d0*/  PRMT R25, R34, 0x7632, R25 ;  /* 0x0000763222197816 */ /* 0x000fe20000000019 */
[----:B------:R-:W-:Y:S01]  /*45e0*/  FFMA.FTZ R12, R9, R10, -R12 ;  /* 0x0000000a090c7223 */ /* 0x000fe2000001080c */
[----:B------:R-:W-:Y:S06]  /*45f0*/  @P1 BRA `(.L_x_89) ;  /* 0x0000000000381947 */ /* 0x000fec0003800000 */
[----:B------:R-:W0:Y:S01]  /*4600*/  LDCU.64 UR16, c[0x0][0x3f8] ;  /* 0x00007f00ff1077ac */ /* 0x000e220008000a00 */
[----:B------:R-:W-:Y:S01]  /*4610*/  MOV R10, R42 ;  /* 0x0000002a000a7202 */ /* 0x000fe20000000f00 */
[----:B------:R-:W1:Y:S01]  /*4620*/  LDCU.64 UR6, c[0x0][0x380] ;  /* 0x00007000ff0677ac */ /* 0x000e620008000a00 */
[----:B0-----:R-:W-:Y:S01]  /*4630*/  IMAD R32, R11, UR16, RZ ;  /* 0x000000100b207c24 */ /* 0x001fe2000f8e02ff */
[----:B------:R-:W-:-:S03]  /*4640*/  MOV R11, R45 ;  /* 0x0000002d000b7202 */ /* 0x000fc60000000f00 */
[----:B------:R-:W-:Y:S02]  /*4650*/  IMAD R35, R29, UR17, R32 ;  /* 0x000000111d237c24 */ /* 0x000fe4000f8e0220 */
[----:B------:R-:W-:Y:S01]  /*4660*/  FMUL.FTZ R32, R13, UR9 ;  /* 0x000000090d207c20 */ /* 0x000fe20008410000 */
[----:B------:R-:W-:-:S04]  /*4670*/  IMAD.WIDE.U32 R10, R29, UR16, R10 ;  /* 0x000000101d0a7c25 */ /* 0x000fc8000f8e000a */
[----:B------:R-:W-:Y:S01]  /*4680*/  FMUL.FTZ R29, R12, UR9 ;  /* 0x000000090c1d7c20 */ /* 0x000fe20008410000 */
[C---:B-1----:R-:W-:Y:S02]  /*4690*/  LEA R12, P1, R10.reuse, UR6, 0x1 ;  /* 0x000000060a0c7c11 */ /* 0x042fe4000f8208ff */
[----:B------:R-:W-:Y:S02]  /*46a0*/  IADD3 R35, PT, PT, R11, R35, RZ ;  /* 0x000000230b237210 */ /* 0x000fe40007ffe0ff */
[----:B------:R-:W-:Y:S02]  /*46b0*/  F2FP.BF16.F32.PACK_AB R29, R29, R32 ;  /* 0x000000201d1d723e */ /* 0x000fe400000010ff */
[----:B------:R-:W-:-:S05]  /*46c0*/  LEA.HI.X R13, R10, UR7, R35, 0x1, P1 ;  /* 0x000000070a0d7c11 */ /* 0x000fca00088f0c23 */
[----:B------:R0:W-:Y:S02]  /*46d0*/  STG.E desc[UR10][R12.64], R29 ;  /* 0x0000001d0c007986 */ /* 0x0001e4000c10190a */
.L_x_89:
[----:B------:R-:W-:Y:S05]  /*46e0*/  BSYNC.RECONVERGENT B0 ;  /* 0x0000000000007941 */ /* 0x000fea0003800200 */
.L_x_88:
[----:B------:R-:W-:Y:S02]  /*46f0*/  SHF.L.U32 R34, R34, 0x10, RZ ;  /* 0x0000001022227819 */ /* 0x000fe400000006ff */
[----:B------:R-:W-:Y:S01]  /*4700*/  SHF.L.U32 R25, R25, 0x10, RZ ;  /* 0x0000001019197819 */ /* 0x000fe200000006ff */
[----:B------:R-:W-:Y:S06]  /*4710*/  BRA.U !UP0, `(.L_x_90) ;  /* 0x0000000108487547 */ /* 0x000fec000b800000 */
[----:B------:R-:W-:Y:S01]  /*4720*/  FFMA.FTZ R26, R8, R26, R6 ;  /* 0x0000001a081a7223 */ /* 0x000fe20000010006 */
[----:B------:R-:W-:-:S03]  /*4730*/  FFMA.FTZ R24, R9, R24, R7 ;  /* 0x0000001809187223 */ /* 0x000fc60000010007 */
[----:B------:R-:W-:Y:S01]  /*4740*/  FMUL.FTZ R10, R26, -1.4426950216293334961 ;  /* 0xbfb8aa3b1a0a7820 */ /* 0x000fe20000410000 */
[----:B0-----:R-:W-:-:S05]  /*4750*/  FMUL.FTZ R12, R24, -1.4426950216293334961 ;  /* 0xbfb8aa3b180c7820 */ /* 0x001fca0000410000 */
        /* <DEDUP_REMOVED lines=14> */
.L_x_90:
[----:B------:R-:W-:Y:S01]  /*4840*/  BSSY.RECONVERGENT B0, `(.L_x_91) ;  /* 0x0000013000007945 */ /* 0x000fe20003800200 */
[----:B------:R-:W-:Y:S01]  /*4850*/  FFMA.FTZ R33, R8, R34, -R33 ;  /* 0x0000002208217223 */ /* 0x000fe20000010821 */
[----:B------:R-:W-:Y:S01]  /*4860*/  PRMT R24, R31, 0x7632, R24 ;  /* 0x000076321f187816 */ /* 0x000fe20000000018 */
[----:B------:R-:W-:Y:S01]  /*4870*/  FFMA.FTZ R30, R9, R25, -R30 ;  /* 0x00000019091e7223 */ /* 0x000fe2000001081e */
[----:B------:R-:W-:Y:S06]  /*4880*/  @P2 BRA `(.L_x_92) ;  /* 0x0000000000382947 */ /* 0x000fec0003800000 */
[----:B------:R-:W0:Y:S01]  /*4890*/  LDCU.64 UR6, c[0x0][0x3f8] ;  /* 0x00007f00ff0677ac */ /* 0x000e220008000a00 */
[----:B------:R-:W-:Y:S01]  /*48a0*/  MOV R10, R42 ;  /* 0x0000002a000a7202 */ /* 0x000fe20000000f00 */
[----:B------:R-:W-:Y:S01]  /*48b0*/  FMUL.FTZ R26, R33, UR9 ;  /* 0x00000009211a7c20 */ /* 0x000fe20008410000 */
[----:B------:R-:W-:Y:S01]  /*48c0*/  MOV R11, R45 ;  /* 0x0000002d000b7202 */ /* 0x000fe20000000f00 */
[----:B------:R-:W1:Y:S01]  /*48d0*/  LDCU.64 UR16, c[0x0][0x380] ;  /* 0x00007000ff1077ac */ /* 0x000e620008000a00 */
[----:B0-----:R-:W-:Y:S02]  /*48e0*/  IMAD R12, R27, UR6, RZ ;  /* 0x000000061b0c7c24 */ /* 0x001fe4000f8e02ff */
[----:B------:R-:W-:-:S04]  /*48f0*/  IMAD.WIDE.U32 R10, R23, UR6, R10 ;  /* 0x00000006170a7c25 */ /* 0x000fc8000f8e000a */
[----:B------:R-:W-:Y:S02]  /*4900*/  IMAD R13, R23, UR7, R12 ;  /* 0x00000007170d7c24 */ /* 0x000fe4000f8e020c */
[----:B------:R-:W-:Y:S01]  /*4910*/  FMUL.FTZ R23, R30, UR9 ;  /* 0x000000091e177c20 */ /* 0x000fe20008410000 */
[C---:B-1----:R-:W-:Y:S02]  /*4920*/  LEA R12, P1, R10.reuse, UR16, 0x1 ;  /* 0x000000100a0c7c11 */ /* 0x042fe4000f8208ff */
[----:B------:R-:W-:Y:S02]  /*4930*/  IADD3 R13, PT, PT, R11, R13, RZ ;  /* 0x0000000d0b0d7210 */ /* 0x000fe40007ffe0ff */
[----:B------:R-:W-:Y:S02]  /*4940*/  F2FP.BF16.F32.PACK_AB R23, R23, R26 ;  /* 0x0000001a1717723e */ /* 0x000fe400000010ff */
[----:B------:R-:W-:-:S05]  /*4950*/  LEA.HI.X R13, R10, UR17, R13, 0x1, P1 ;  /* 0x000000110a0d7c11 */ /* 0x000fca00088f0c0d */
[----:B------:R1:W-:Y:S02]  /*4960*/  STG.E desc[UR10][R12.64], R23 ;  /* 0x000000170c007986 */ /* 0x0003e4000c10190a */
.L_x_92:
[----:B------:R-:W-:Y:S05]  /*4970*/  BSYNC.RECONVERGENT B0 ;  /* 0x0000000000007941 */ /* 0x000fea0003800200 */
.L_x_91:
[----:B------:R-:W-:Y:S02]  /*4980*/  SHF.L.U32 R31, R31, 0x10, RZ ;  /* 0x000000101f1f7819 */ /* 0x000fe400000006ff */
[----:B------:R-:W-:Y:S01]  /*4990*/  SHF.L.U32 R24, R24, 0x10, RZ ;  /* 0x0000001018187819 */ /* 0x000fe200000006ff */
[----:B------:R-:W-:Y:S06]  /*49a0*/  BRA.U !UP0, `(.L_x_93) ;  /* 0x0000000108487547 */ /* 0x000fec000b800000 */
[----:B------:R-:W-:Y:S01]  /*49b0*/  FFMA.FTZ R16, R9, R16, R7 ;  /* 0x0000001009107223 */ /* 0x000fe20000010007 */
[----:B------:R-:W-:-:S03]  /*49c0*/  FFMA.FTZ R15, R8, R15, R6 ;  /* 0x0000000f080f7223 */ /* 0x000fc60000010006 */
[----:B01----:R-:W-:Y:S01]  /*49d0*/  FMUL.FTZ R13, R16, -1.4426950216293334961 ;  /* 0xbfb8aa3b100d7820 */ /* 0x003fe20000410000 */
        /* <DEDUP_REMOVED lines=15> */
.L_x_93:
[----:B------:R-:W-:Y:S01]  /*4ad0*/  BSSY.RECONVERGENT B0, `(.L_x_94) ;  /* 0x0000012000007945 */ /* 0x000fe20003800200 */
[----:B------:R-:W-:Y:S01]  /*4ae0*/  FFMA.FTZ R19, R8, R31, -R19 ;  /* 0x0000001f08137223 */ /* 0x000fe20000010813 */
[----:B------:R-:W-:Y:S02]  /*4af0*/  FFMA.FTZ R20, R9, R24, -R20 ;  /* 0x0000001809147223 */ /* 0x000fe40000010814 */
[----:B------:R-:W-:Y:S05]  /*4b00*/  @P3 BRA `(.L_x_95) ;  /* 0x0000000000383947 */ /* 0x000fea0003800000 */
[----:B------:R-:W0:Y:S01]  /*4b10*/  LDCU.64 UR6, c[0x0][0x3f8] ;  /* 0x00007f00ff0677ac */ /* 0x000e220008000a00 */
[----:B------:R-:W-:Y:S01]  /*4b20*/  MOV R10, R42 ;  /* 0x0000002a000a7202 */ /* 0x000fe20000000f00 */
[----:B------:R-:W-:Y:S01]  /*4b30*/  FMUL.FTZ R19, R19, UR9 ;  /* 0x0000000913137c20 */ /* 0x000fe20008410000 */
[----:B------:R-:W-:Y:S01]  /*4b40*/  MOV R11, R45 ;  /* 0x0000002d000b7202 */ /* 0x000fe20000000f00 */
[----:B------:R-:W2:Y:S01]  /*4b50*/  LDCU.64 UR16, c[0x0][0x380] ;  /* 0x00007000ff1077ac */ /* 0x000ea20008000a00 */
[----:B01----:R-:W-:Y:S02]  /*4b60*/  IMAD R13, R14, UR6, RZ ;  /* 0x000000060e0d7c24 */ /* 0x003fe4000f8e02ff */
[----:B------:R-:W-:-:S04]  /*4b70*/  IMAD.WIDE.U32 R10, R4, UR6, R10 ;  /* 0x00000006040a7c25 */ /* 0x000fc8000f8e000a */
[----:B------:R-:W-:Y:S02]  /*4b80*/  IMAD R13, R4, UR7, R13 ;  /* 0x00000007040d7c24 */ /* 0x000fe4000f8e020d */
[----:B------:R-:W-:Y:S01]  /*4b90*/  FMUL.FTZ R4, R20, UR9 ;  /* 0x0000000914047c20 */ /* 0x000fe20008410000 */
[----:B--2---:R-:W-:Y:S02]  /*4ba0*/  LEA R12, P1, R10, UR16, 0x1 ;  /* 0x000000100a0c7c11 */ /* 0x004fe4000f8208ff */
[----:B------:R-:W-:Y:S02]  /*4bb0*/  IADD3 R13, PT, PT, R11, R13, RZ ;  /* 0x0000000d0b0d7210 */ /* 0x000fe40007ffe0ff */
[----:B------:R-:W-:Y:S02]  /*4bc0*/  F2FP.BF16.F32.PACK_AB R11, R4, R19 ;  /* 0x00000013040b723e */ /* 0x000fe400000010ff */
[----:B------:R-:W-:-:S05]  /*4bd0*/  LEA.HI.X R13, R10, UR17, R13, 0x1, P1 ;  /* 0x000000110a0d7c11 */ /* 0x000fca00088f0c0d */
[----:B------:R2:W-:Y:S02]  /*4be0*/  STG.E desc[UR10][R12.64], R11 ;  /* 0x0000000b0c007986 */ /* 0x0005e4000c10190a */
.L_x_95:
[----:B------:R-:W-:Y:S05]  /*4bf0*/  BSYNC.RECONVERGENT B0 ;  /* 0x0000000000007941 */ /* 0x000fea0003800200 */
.L_x_94:
[----:B------:R-:W-:Y:S02]  /*4c00*/  SHF.L.U32 R28, R28, 0x10, RZ ;  /* 0x000000101c1c7819 */ /* 0x000fe400000006ff */
[----:B------:R-:W-:Y:S02]  /*4c10*/  SHF.R.S32.HI R19, RZ, 0x1f, R3 ;  /* 0x0000001fff137819 */ /* 0x000fe40000011403 */
[----:B------:R-:W-:Y:S01]  /*4c20*/  SHF.L.U32 R5, R5, 0x10, RZ ;  /* 0x0000001005057819 */ /* 0x000fe200000006ff */
[----:B------:R-:W-:Y:S06]  /*4c30*/  BRA.U !UP0, `(.L_x_96) ;  /* 0x0000000108487547 */ /* 0x000fec000b800000 */
[----:B------:R-:W-:Y:S01]  /*4c40*/  FFMA.FTZ R6, R8, R17, R6 ;  /* 0x0000001108067223 */ /* 0x000fe20000010006 */
[----:B------:R-:W-:-:S03]  /*4c50*/  FFMA.FTZ R7, R9, R18, R7 ;  /* 0x0000001209077223 */ /* 0x000fc60000010007 */
[----:B------:R-:W-:Y:S01]  /*4c60*/  FMUL.FTZ R4, R6, -1.4426950216293334961 ;  /* 0xbfb8aa3b06047820 */ /* 0x000fe20000410000 */
[----:B012---:R-:W-:-:S05]  /*4c70*/  FMUL.FTZ R12, R7, -1.4426950216293334961 ;  /* 0xbfb8aa3b070c7820 */ /* 0x007fca0000410000 */
        /* <DEDUP_REMOVED lines=14> */
.L_x_96:
[----:B------:R-:W-:Y:S01]  /*4d60*/  ISETP.GE.AND.EX P0, PT, R19, UR15, PT, P0 ;  /* 0x0000000f13007c0c */ /* 0x000fe2000bf06300 */
[----:B------:R-:W-:Y:S01]  /*4d70*/  FFMA.FTZ R21, R8, R28, -R21 ;  /* 0x0000001c08157223 */ /* 0x000fe20000010815 */
[----:B------:R-:W-:Y:S01]  /*4d80*/  FFMA.FTZ R22, R9, R5, -R22 ;  /* 0x0000000509167223 */ /* 0x000fe20000010816 */
[----:B------:R-:W-:Y:S02]  /*4d90*/  BSSY.RECONVERGENT B0, `(.L_x_97) ;  /* 0x000000f000007945 */ /* 0x000fe40003800200 */
[----:B------:R-:W-:Y:S01]  /*4da0*/  FMUL.FTZ R21, R21, UR9 ;  /* 0x0000000915157c20 */ /* 0x000fe20008410000 */
[----:B------:R-:W-:-:S07]  /*4db0*/  FMUL.FTZ R22, R22, UR9 ;  /* 0x0000000916167c20 */ /* 0x000fce0008410000 */
[----:B------:R-:W-:Y:S05]  /*4dc0*/  @P0 BRA `(.L_x_98) ;  /* 0x00000000002c0947 */ /* 0x000fea0003800000 */
[----:B------:R-:W3:Y:S01]  /*4dd0*/  LDCU.64 UR6, c[0x0][0x3f8] ;  /* 0x00007f00ff0677ac */ /* 0x000ee20008000a00 */
[----:B------:R-:W-:Y:S01]  /*4de0*/  MOV R43, R45 ;  /* 0x0000002d002b7202 */ /* 0x000fe20000000f00 */
[----:B------:R-:W4:Y:S01]  /*4df0*/  LDCU.64 UR8, c[0x0][0x380] ;  /* 0x00007000ff0877ac */ /* 0x000f220008000a00 */
[----:B---3--:R-:W-:Y:S02]  /*4e00*/  IMAD R4, R19, UR6, RZ ;  /* 0x0000000613047c24 */ /* 0x008fe4000f8e02ff */
[----:B------:R-:W-:-:S04]  /*4e10*/  IMAD.WIDE.U32 R42, R3, UR6, R42 ;  /* 0x00000006032a7c25 */ /* 0x000fc8000f8e002a */
[----:B------:R-:W-:Y:S01]  /*4e20*/  IMAD R3, R3, UR7, R4 ;  /* 0x0000000703037c24 */ /* 0x000fe2000f8e0204 */
[----:B----4-:R-:W-:-:S04]  /*4e30*/  LEA R4, P0, R42, UR8, 0x1 ;  /* 0x000000082a047c11 */ /* 0x010fc8000f8008ff */
[----:B------:R-:W-:-:S04]  /*4e40*/  IADD3 R3, PT, PT, R43, R3, RZ ;  /* 0x000000032b037210 */ /* 0x000fc80007ffe0ff */
[----:B------:R-:W-:Y:S02]  /*4e50*/  LEA.HI.X R5, R42, UR9, R3, 0x1, P0 ;  /* 0x000000092a057c11 */ /* 0x000fe400080f0c03 */
[----:B------:R-:W-:-:S05]  /*4e60*/  F2FP.BF16.F32.PACK_AB R3, R22, R21 ;  /* 0x000000151603723e */ /* 0x000fca00000010ff */
[----:B------:R3:W-:Y:S02]  /*4e70*/  STG.E desc[UR10][R4.64], R3 ;  /* 0x0000000304007986 */ /* 0x0007e4000c10190a */
.L_x_98:
[----:B------:R-:W-:Y:S05]  /*4e80*/  BSYNC.RECONVERGENT B0 ;  /* 0x0000000000007941 */ /* 0x000fea0003800200 */
.L_x_97:
[----:B------:R-:W4:Y:S01]  /*4e90*/  LDCU UR6, c[0x0][0x374] ;  /* 0x00006e80ff0677ac */ /* 0x000f220008000800 */
[----:B------:R-:W5:Y:S01]  /*4ea0*/  LDCU UR7, c[0x0][0x410] ;  /* 0x00008200ff0777ac */ /* 0x000f620008000800 */
[----:B------:R-:W5:Y:S01]  /*4eb0*/  LDCU UR8, c[0x0][0x3e0] ;  /* 0x00007c00ff0877ac */ /* 0x000f620008000800 */
[----:B------:R-:W-:Y:S02]  /*4ec0*/  UIADD3 UR4, UPT, UPT, UR4, 0x1, URZ ;  /* 0x0000000104047890 */ /* 0x000fe4000fffe0ff */
[----:B----4-:R-:W-:Y:S02]  /*4ed0*/  UIADD3 UR5, UPT, UPT, UR6, UR5, URZ ;  /* 0x0000000506057290 */ /* 0x010fe4000fffe0ff */
[----:B-----5:R-:W-:-:S04]  /*4ee0*/  UIMAD UR7, UR7, UR8, URZ ;  /* 0x00000008070772a4 */ /* 0x020fc8000f8e02ff */
[----:B------:R-:W-:-:S09]  /*4ef0*/  UISETP.GE.AND UP0, UPT, UR5, UR7, UPT ;  /* 0x000000070500728c */ /* 0x000fd2000bf06270 */
[----:B------:R-:W-:Y:S05]  /*4f00*/  BRA.U !UP0, `(.L_x_99) ;  /* 0xffffffb108907547 */ /* 0x000fea000b83ffff */
.L_x_68:
[----:B------:R-:W4:Y:S01]  /*4f10*/  S2R R9, SR_TID.X ;  /* 0x0000000000097919 */ /* 0x000f220000002100 */
[----:B---3--:R-:W3:Y:S01]  /*4f20*/  LDC R4, c[0x0][0x370] ;  /* 0x0000dc00ff047b82 */ /* 0x008ee20000000800 */
[----:B------:R-:W-:Y:S07]  /*4f30*/  BSSY.RECONVERGENT B0, `(.L_x_100) ;  /* 0x000000e000007945 */ /* 0x000fee0003800200 */
[----:B------:R-:W5:Y:S08]  /*4f40*/  LDC R7, c[0x0][0x374] ;  /* 0x0000dd00ff077b82 */ /* 0x000f700000000800 */
[----:B------:R-:W0:Y:S01]  /*4f50*/  LDC.64 R2, c[0x0][0x3c8] ;  /* 0x0000f200ff027b82 */ /* 0x000e220000000a00 */
[----:B---3--:R-:W-:-:S02]  /*4f60*/  ISETP.NE.AND P0, PT, R4, 0x1, PT ;  /* 0x000000010400780c */ /* 0x008fc40003f05270 */
[----:B----4-:R-:W-:Y:S02]  /*4f70*/  ISETP.NE.AND P1, PT, R9, RZ, PT ;  /* 0x000000ff0900720c */ /* 0x010fe40003f25270 */
[----:B-----5:R-:W-:-:S04]  /*4f80*/  SHF.L.U32 R0, R7, 0x1, RZ ;  /* 0x0000000107007819 */ /* 0x020fc800000006ff */
[----:B------:R-:W-:-:S05]  /*4f90*/  SEL R5, R0, RZ, P0 ;  /* 0x000000ff00057207 */ /* 0x000fca0000000000 */
[----:B0-----:R-:W-:Y:S02]  /*4fa0*/  IMAD.WIDE.U32 R2, R5, 0x4, R2 ;  /* 0x0000000405027825 */ /* 0x001fe400078e0002 */
[----:B------:R-:W-:Y:S05]  /*4fb0*/  @P1 BRA `(.L_x_101) ;  /* 0x0000000000141947 */ /* 0x000fea0003800000 */
[----:B------:R-:W-:Y:S01]  /*4fc0*/  HFMA2 R5, -RZ, RZ, 0, 5.9604644775390625e-08 ;  /* 0x00000001ff057431 */ /* 0x000fe200000001ff */
[----:B------:R-:W-:Y:S06]  /*4fd0*/  MEMBAR.ALL.GPU ;  /* 0x0000000000007992 */ /* 0x000fec000000a000 */
[----:B------:R-:W-:-:S00]  /*4fe0*/  ERRBAR ;  /* 0x00000000000079ab */ /* 0x000fc00000000000 */
[----:B------:R-:W-:Y:S06]  /*4ff0*/  CGAERRBAR ;  /* 0x00000000000075ab */ /* 0x000fec0000000000 */
[----:B------:R0:W-:Y:S02]  /*5000*/  REDG.E.ADD.S32.STRONG.GPU desc[UR10][R2.64], R5 ;  /* 0x000000050200798e */ /* 0x0001e4000c12e30a */
.L_x_101:
[----:B------:R-:W-:Y:S05]  /*5010*/  BSYNC.RECONVERGENT B0 ;  /* 0x0000000000007941 */ /* 0x000fea0003800200 */
.L_x_100:
[----:B------:R-:W3:Y:S01]  /*5020*/  S2UR UR5, SR_CTAID.Y ;  /* 0x00000000000579c3 */ /* 0x000ee20000002600 */
[----:B0-----:R-:W-:Y:S02]  /*5030*/  IADD3 R5, PT, PT, R7, -0x1, RZ ;  /* 0xffffffff07057810 */ /* 0x001fe40007ffe0ff */
[----:B------:R-:W-:-:S05]  /*5040*/  IADD3 R0, PT, PT, R4, -0x1, RZ ;  /* 0xffffffff04007810 */ /* 0x000fca0007ffe0ff */
[----:B------:R-:W0:Y:S01]  /*5050*/  S2UR UR4, SR_CTAID.X ;  /* 0x00000000000479c3 */ /* 0x000e220000002500 */
[----:B---3--:R-:W-:-:S04]  /*5060*/  ISETP.NE.AND P0, PT, R5, UR5, PT ;  /* 0x0000000505007c0c */ /* 0x008fc8000bf05270 */
[----:B0-----:R-:W-:-:S13]  /*5070*/  ISETP.NE.OR P0, PT, R0, UR4, P0 ;  /* 0x0000000400007c0c */ /* 0x001fda0008705670 */
[----:B------:R-:W-:Y:S05]  /*5080*/  @P0 EXIT ;  /* 0x000000000000094d */ /* 0x000fea0003800000 */
[----:B------:R-:W-:Y:S05]  /*5090*/  @P1 BRA `(.L_x_102) ;  /* 0x0000000000201947 */ /* 0x000fea0003800000 */
[----:B------:R-:W-:-:S05]  /*50a0*/  IMAD R0, R4, R7, RZ ;  /* 0x0000000704007224 */ /* 0x000fca00078e02ff */
[----:B------:R-:W-:-:S13]  /*50b0*/  ISETP.NE.AND P0, PT, R0, -0x1, PT ;  /* 0xffffffff0000780c */ /* 0x000fda0003f05270 */
[----:B------:R-:W-:Y:S05]  /*50c0*/  @!P0 BRA `(.L_x_102) ;  /* 0x0000000000148947 */ /* 0x000fea0003800000 */
.L_x_103:
[----:B------:R-:W3:Y:S04]  /*50d0*/  LDG.E.STRONG.GPU R5, desc[UR10][R2.64] ;  /* 0x0000000a02057981 */ /* 0x000ee8000c1ef900 */
[----:B---3--:R-:W-:Y:S01]  /*50e0*/  CCTL.IVALL ;  /* 0x00000000ff00798f */ /* 0x008fe20002000000 */
[----:B------:R-:W-:Y:S05]  /*50f0*/  YIELD ;  /* 0x0000000000007946 */ /* 0x000fea0003800000 */
[----:B------:R-:W-:-:S13]  /*5100*/  ISETP.NE.AND P0, PT, R5, R0, PT ;  /* 0x000000000500720c */ /* 0x000fda0003f05270 */
[----:B------:R-:W-:Y:S05]  /*5110*/  @P0 BRA `(.L_x_103) ;  /* 0xfffffffc00ec0947 */ /* 0x000fea000383ffff */
.L_x_102:
[----:B------:R-:W-:Y:S05]  /*5120*/  WARPSYNC.ALL ;  /* 0x0000000000007948 */ /* 0x000fea0003800000 */
[----:B------:R-:W0:Y:S08]  /*5130*/  LDC.64 R6, c[0x0][0x3f8] ;  /* 0x0000fe00ff067b82 */ /* 0x000e300000000a00 */
[----:B------:R-:W-:Y:S01]  /*5140*/  BAR.SYNC.DEFER_BLOCKING 0x0 ;  /* 0x0000000000007b1d */ /* 0x000fe20000010000 */
[----:B0-----:R-:W-:-:S04]  /*5150*/  LEA.HI R0, P0, R7, R6, RZ, 0x1 ;  /* 0x0000000607007211 */ /* 0x001fc800078108ff */
[----:B------:R-:W-:-:S04]  /*5160*/  IADD3.X R3, PT, PT, RZ, R7, RZ, P0, !PT ;  /* 0x00000007ff037210 */ /* 0x000fc800007fe4ff */
[--C-:B------:R-:W-:Y:S02]  /*5170*/  SHF.R.S64 R0, R0, 0x1, R3.reuse ;  /* 0x0000000100007819 */ /* 0x100fe40000001003 */
[----:B------:R-:W-:Y:S02]  /*5180*/  SHF.R.S32.HI R3, RZ, 0x1, R3 ;  /* 0x00000001ff037819 */ /* 0x000fe40000011403 */
[----:B------:R-:W-:-:S04]  /*5190*/  ISETP.GT.U32.AND P0, PT, R0, R9, PT ;  /* 0x000000090000720c */ /* 0x000fc80003f04070 */
[----:B------:R-:W-:-:S13]  /*51a0*/  ISETP.GT.AND.EX P0, PT, R3, RZ, PT, P0 ;  /* 0x000000ff0300720c */ /* 0x000fda0003f04300 */
[----:B------:R-:W-:Y:S05]  /*51b0*/  @!P0 EXIT ;  /* 0x000000000000894d */ /* 0x000fea0003800000 */
[----:B------:R-:W-:Y:S01]  /*51c0*/  HFMA2 R5, -RZ, RZ, 0, 0 ;  /* 0x00000000ff057431 */ /* 0x000fe200000001ff */
[----:B------:R-:W-:Y:S01]  /*51d0*/  MOV R2, R9 ;  /* 0x0000000900027202 */ /* 0x000fe20000000f00 */
[----:B------:R-:W-:Y:S03]  /*51e0*/  BSSY.RECONVERGENT B0, `(.L_x_104) ;  /* 0x000005a000007945 */ /* 0x000fe60003800200 */
[----:B-12---:R-:W-:-:S04]  /*51f0*/  IADD3 R13, P1, PT, R2, 0x280, RZ ;  /* 0x00000280020d7810 */ /* 0x006fc80007f3e0ff */
[----:B------:R-:W-:Y:S02]  /*5200*/  ISETP.GT.U32.AND P0, PT, R0, R13, PT ;  /* 0x0000000d0000720c */ /* 0x000fe40003f04070 */
[----:B------:R-:W-:-:S04]  /*5210*/  IADD3.X R4, PT, PT, RZ, R5, RZ, P1, !PT ;  /* 0x00000005ff047210 */ /* 0x000fc80000ffe4ff */
[----:B------:R-:W-:-:S04]  /*5220*/  ISETP.GT.AND.EX P0, PT, R3, R4, PT, P0 ;  /* 0x000000040300720c */ /* 0x000fc80003f04300 */
[----:B------:R-:W-:Y:S02]  /*5230*/  SEL R13, R0, R13, P0 ;  /* 0x0000000d000d7207 */ /* 0x000fe40000000000 */
        /* <DEDUP_REMOVED lines=33> */
[----:B------:R-:W-:Y:S01]  /*5450*/  MOV R8, R2 ;  /* 0x0000000200087202 */ /* 0x000fe20000000f00 */
[----:B------:R-:W1:Y:S01]  /*5460*/  LDCU.64 UR6, c[0x0][0x390] ;  /* 0x00007200ff0677ac */ /* 0x000e620008000a00 */
[----:B------:R-:W-:Y:S02]  /*5470*/  LOP3.LUT R11, R11, 0x3, RZ, 0xc0, !PT ;  /* 0x000000030b0b7812 */ /* 0x000fe400078ec0ff */
[----:B------:R-:W-:Y:S01]  /*5480*/  MOV R9, R5 ;  /* 0x0000000500097202 */ /* 0x000fe20000000f00 */
[----:B------:R-:W2:Y:S01]  /*5490*/  LDCU.64 UR8, c[0x0][0x388] ;  /* 0x00007100ff0877ac */ /* 0x000ea20008000a00 */
[C---:B------:R-:W-:Y:S02]  /*54a0*/  SHF.L.U32 R25, R2.reuse, 0x3, RZ ;  /* 0x0000000302197819 */ /* 0x040fe400000006ff */
[----:B------:R-:W-:Y:S01]  /*54b0*/  SHF.L.U64.HI R26, R2, 0x3, R5 ;  /* 0x00000003021a7819 */ /* 0x000fe20000010205 */
[----:B------:R-:W-:Y:S01]  /*54c0*/  IMAD.WIDE.U32 R8, R11, 0x280, R8 ;  /* 0x000002800b087825 */ /* 0x000fe200078e0008 */
[----:B------:R-:W-:-:S02]  /*54d0*/  SHF.L.U64.HI R34, R0, 0x2, R3 ;  /* 0x0000000200227819 */ /* 0x000fc40000010203 */
[----:B------:R-:W-:Y:S02]  /*54e0*/  SHF.L.U64.HI R30, R4, 0x2, R23 ;  /* 0x00000002041e7819 */ /* 0x000fe40000010217 */
        /* <DEDUP_REMOVED lines=14> */
.L_x_106:
        /* <DEDUP_REMOVED lines=27> */
.L_x_105:
[----:B------:R-:W-:Y:S05]  /*5780*/  BSYNC.RECONVERGENT B0 ;  /* 0x0000000000007941 */ /* 0x000fea0003800200 */
.L_x_104:
        /* <DEDUP_REMOVED lines=10> */
.L_x_107:
[C---:B------:R-:W-:Y:S02]  /*5830*/  SHF.L.U32 R4, R2.reuse, 0x2, RZ ;  /* 0x0000000202047819 */ /* 0x040fe400000006ff */
[----:B------:R-:W-:Y:S02]  /*5840*/  SHF.L.U64.HI R14, R2, 0x2, R5 ;  /* 0x00000002020e7819 */ /* 0x000fe40000010205 */
[----:B-1----:R-:W-:-:S04]  /*5850*/  IADD3 R16, P0, PT, R4, UR4, RZ ;  /* 0x0000000404107c10 */ /* 0x002fc8000ff1e0ff */
[----:B------:R-:W-:Y:S02]  /*5860*/  IADD3.X R17, PT, PT, R14, UR5, RZ, P0, !PT ;  /* 0x000000050e117c10 */ /* 0x000fe400087fe4ff */
[C---:B------:R-:W-:Y:S02]  /*5870*/  IADD3 R18, P0, PT, R16.reuse, R11, RZ ;  /* 0x0000000b10127210 */ /* 0x040fe40007f1e0ff */
[C---:B---3--:R-:W-:Y:S01]  /*5880*/  IADD3 R26, P1, PT, R16.reuse, R15, RZ ;  /* 0x0000000f101a7210 */ /* 0x048fe20007f3e0ff */
[----:B------:R-:W3:Y:S01]  /*5890*/  LDG.E R24, desc[UR10][R16.64] ;  /* 0x0000000a10187981 */ /* 0x000ee2000c1e1900 */
[C---:B------:R-:W-:Y:S02]  /*58a0*/  IADD3.X R19, PT, PT, R17.reuse, R9, RZ, P0, !PT ;  /* 0x0000000911137210 */ /* 0x040fe400007fe4ff */
[----:B------:R-:W-:Y:S02]  /*58b0*/  IADD3 R20, P0, PT, R16, R6, RZ ;  /* 0x0000000610147210 */ /* 0x000fe40007f1e0ff */
[C---:B------:R-:W-:Y:S01]  /*58c0*/  IADD3.X R27, PT, PT, R17.reuse, R13, RZ, P1, !PT ;  /* 0x0000000d111b7210 */ /* 0x040fe20000ffe4ff */
[----:B------:R1:W3:Y:S01]  /*58d0*/  LDG.E R25, desc[UR10][R18.64] ;  /* 0x0000000a12197981 */ /* 0x0002e2000c1e1900 */
        /* <DEDUP_REMOVED lines=9> */
[----:B------:R-:W-:Y:S02]  /*5970*/  LOP3.LUT R5, R14, 0x3, RZ, 0xc0, !PT ;  /* 0x000000030e057812 */ /* 0x000fe400078ec0ff */
[----:B--2---:R-:W-:Y:S02]  /*5980*/  IADD3 R32, P1, PT, R32, UR8, RZ ;  /* 0x0000000820207c10 */ /* 0x004fe4000ff3e0ff */
[----:B------:R-:W-:Y:S02]  /*5990*/  IADD3 R4, P2, PT, R4, UR4, RZ ;  /* 0x0000000404047c10 */ /* 0x000fe4000ff5e0ff */
[----:B------:R-:W-:-:S02]  /*59a0*/  IADD3.X R31, PT, PT, R12, UR7, RZ, P0, !PT ;  /* 0x000000070c1f7c10 */ /* 0x000fc400087fe4ff */
[----:B------:R-:W-:Y:S02]  /*59b0*/  IADD3.X R33, PT, PT, R12, UR9, RZ, P1, !PT ;  /* 0x000000090c217c10 */ /* 0x000fe40008ffe4ff */
[----:B------:R-:W-:Y:S02]  /*59c0*/  IADD3.X R5, PT, PT, R5, UR5, RZ, P2, !PT ;  /* 0x0000000505057c10 */ /* 0x000fe400097fe4ff */
[C---:B-1----:R-:W-:Y:S02]  /*59d0*/  IADD3 R18, P0, PT, R4.reuse, R11, RZ ;  /* 0x0000000b04127210 */ /* 0x042fe40007f1e0ff */
[C---:B-----5:R-:W-:Y:S02]  /*59e0*/  IADD3 R20, P1, PT, R4.reuse, R6, RZ ;  /* 0x0000000604147210 */ /* 0x060fe40007f3e0ff */
        /* <DEDUP_REMOVED lines=34> */
[----:B------:R1:W4:Y:S04]  /*5c10*/  LDG.E R30, desc[UR10][R4.64+0x1e00] ;  /* 0x001e000a041e7981 */ /* 0x000328000c1e1900 */
        /* <DEDUP_REMOVED lines=14> */
[----:B-1----:R-:W-:Y:S01]  /*5d00*/  HFMA2 R5, -RZ, RZ, 0, 0 ;  /* 0x00000000ff057431 */ /* 0x002fe200000001ff */
[----:B----4-:R3:W-:Y:S04]  /*5d10*/  STG.E.64 desc[UR10][R26.64], R30 ;  /* 0x0000001e1a007986 */ /* 0x0107e8000c101b0a */
[----:B--2---:R3:W-:Y:S07]  /*5d20*/  STG.E.64 desc[UR10][R24.64], R34 ;  /* 0x0000002218007986 */ /* 0x0047ee000c101b0a */
[----:B------:R-:W-:Y:S05]  /*5d30*/  @P0 BRA `(.L_x_107) ;  /* 0xfffffff800bc0947 */ /* 0x000fea000383ffff */
[----:B------:R-:W-:Y:S05]  /*5d40*/  EXIT ;  /* 0x000000000000794d */ /* 0x000fea0003800000 */
.L_x_108:
        /* <DEDUP_REMOVED lines=11> */
.L_x_2467:


//--------------------- .text._Z35group_norm_nhwc_bwd_one_pass_kernelI11Bf16IOFp32WLi512ELi20ELi640EEv26Group_norm_nhwc_bwd_params --------------------------
	.section	.text._Z35group_norm_nhwc_bwd_one_pass_kernelI11Bf16IOFp32WLi512ELi20ELi640EEv26Group_norm_nhwc_bwd_params,"ax",@progbits
	.align	128
        .global         _Z35group_norm_nhwc_bwd_one_pass_kernelI11Bf16IOFp32WLi512ELi20ELi640EEv26Group_norm_nhwc_bwd_params
        .type           _Z35group_norm_nhwc_bwd_one_pass_kernelI11Bf16IOFp32WLi512ELi20ELi640EEv26Group_norm_nhwc_bwd_params,@function
        .size           _Z35group_norm_nhwc_bwd_one_pass_kernelI11Bf16IOFp32WLi512ELi20ELi640EEv26Group_norm_nhwc_bwd_params,(.L_x_2468 - _Z35group_norm_nhwc_bwd_one_pass_kernelI11Bf16IOFp32WLi512ELi20ELi640EEv26Group_norm_nhwc_bwd_params)
        .other          _Z35group_norm_nhwc_bwd_one_pass_kernelI11Bf16IOFp32WLi512ELi20ELi640EEv26Group_norm_nhwc_bwd_params,@"STO_CUDA_ENTRY STV_DEFAULT"
_Z35group_norm_nhwc_bwd_one_pass_kernelI11Bf16IOFp32WLi512ELi20ELi640EEv26Group_norm_nhwc_bwd_params:
.text._Z35group_norm_nhwc_bwd_one_pass_kernelI11Bf16IOFp32WLi512ELi20ELi640EEv26Group_norm_nhwc_bwd_params:
        /* <DEDUP_REMOVED lines=9> */
[----:B------:R-:W-:Y:S01]  /*0090*/  HFMA2 R63, -RZ, RZ, 0, 0 ;  /* 0x00000000ff3f7431 */ /* 0x000fe200000001ff */
[----:B------:R-:W-:Y:S02]  /*00a0*/  MOV R66, UR8 ;  /* 0x0000000800427c02 */ /* 0x000fe40008000f00 */
        /* <DEDUP_REMOVED lines=11> */
.L_x_152:
[----:B-1----:R-:W1:Y:S01]  /*0160*/  LDC R11, c[0x0][0x410] ;  /* 0x00010400ff0b7b82 */ /* 0x002e620000000800 */
[----:B--2---:R-:W2:Y:S01]  /*0170*/  LDCU.128 UR12, c[0x0][0x400] ;  /* 0x00008000ff0c77ac */ /* 0x004ea20008000c00 */
[----:B------:R-:W-:-:S06]  /*0180*/  ISETP.GE.AND P2, PT, R66, RZ, PT ;  /* 0x000000ff4200720c */ /* 0x000fcc0003f46270 */
[----:B------:R-:W3:Y:S01]  /*0190*/  S2UR UR9, SR_CTAID.X ;  /* 0x00000000000979c3 */ /* 0x000ee20000002500 */
[----:B------:R-:W-:-:S07]  /*01a0*/  MOV R62, RZ ;  /* 0x000000ff003e7202 */ /* 0x000fce0000000f00 */
[----:B------:R-:W3:Y:S01]  /*01b0*/  LDC R8, c[0x0][0x41c] ;  /* 0x00010700ff087b82 */ /* 0x000ee20000000800 */
[----:B------:R-:W-:Y:S02]  /*01c0*/  CS2R R60, SRZ ;  /* 0x00000000003c7805 */ /* 0x000fe4000001ff00 */
[----:B------:R-:W-:Y:S02]  /*01d0*/  CS2R R58, SRZ ;  /* 0x00000000003a7805 */ /* 0x000fe4000001ff00 */
[----:B------:R-:W-:Y:S01]  /*01e0*/  CS2R R56, SRZ ;  /* 0x0000000000387805 */ /* 0x000fe2000001ff00 */
[----:B------:R-:W4:Y:S01]  /*01f0*/  LDCU.U8 UR4, c[0x0][0x414] ;  /* 0x00008280ff0477ac */ /* 0x000f220008000000 */
[----:B-1----:R-:W-:-:S04]  /*0200*/  IABS R7, R11 ;  /* 0x0000000b00077213 */ /* 0x002fc80000000000 */
[----:B------:R-:W1:Y:S08]  /*0210*/  I2F.RP R3, R7 ;  /* 0x0000000700037306 */ /* 0x000e700000209400 */
[----:B-1----:R-:W1:Y:S02]  /*0220*/  MUFU.RCP R3, R3 ;  /* 0x0000000300037308 */ /* 0x002e640000001000 */
[----:B-1----:R-:W-:Y:S01]  /*0230*/  IADD3 R4, PT, PT, R3, 0xffffffe, RZ ;  /* 0x0ffffffe03047810 */ /* 0x002fe20007ffe0ff */
[----:B---3--:R-:W-:-:S05]  /*0240*/  IMAD R3, R8, UR9, R65 ;  /* 0x0000000908037c24 */ /* 0x008fca000f8e0241 */
[----:B------:R1:W3:Y:S01]  /*0250*/  F2I.FTZ.U32.TRUNC.NTZ R5, R4 ;  /* 0x0000000400057305 */ /* 0x0002e2000021f000 */
[----:B--2---:R-:W-:Y:S02]  /*0260*/  ISETP.GE.U32.AND P1, PT, R3, UR12, PT ;  /* 0x0000000c03007c0c */ /* 0x004fe4000bf26070 */
[----:B------:R-:W-:-:S04]  /*0270*/  SHF.R.S32.HI R13, RZ, 0x1f, R3 ;  /* 0x0000001fff0d7819 */ /* 0x000fc80000011403 */
[----:B------:R-:W-:Y:S02]  /*0280*/  ISETP.GE.AND.EX P1, PT, R13, UR13, PT, P1 ;  /* 0x0000000d0d007c0c */ /* 0x000fe4000bf26310 */
[----:B-1----:R-:W-:Y:S02]  /*0290*/  MOV R4, RZ ;  /* 0x000000ff00047202 */ /* 0x002fe40000000f00 */
[----:B---3--:R-:W-:-:S05]  /*02a0*/  IADD3 R6, PT, PT, RZ, -R5, RZ ;  /* 0x80000005ff067210 */ /* 0x008fca0007ffe0ff */
[----:B------:R-:W-:Y:S01]  /*02b0*/  IMAD R9, R6, R7, RZ ;  /* 0x0000000706097224 */ /* 0x000fe200078e02ff */
[----:B------:R-:W-:-:S03]  /*02c0*/  IABS R6, R66 ;  /* 0x0000004200067213 */ /* 0x000fc60000000000 */
[----:B------:R-:W1:Y:S01]  /*02d0*/  @!P1 LDC.64 R16, c[0x0][0x3f8] ;  /* 0x0000fe00ff109b82 */ /* 0x000e620000000a00 */
[----:B------:R-:W-:-:S06]  /*02e0*/  IMAD.HI.U32 R5, R5, R9, R4 ;  /* 0x0000000905057227 */ /* 0x000fcc00078e0004 */
[----:B------:R-:W-:Y:S01]  /*02f0*/  IMAD.HI.U32 R5, R5, R6, RZ ;  /* 0x0000000605057227 */ /* 0x000fe200078e00ff */
[----:B0-----:R-:W2:Y:S04]  /*0300*/  @!P1 LDC.64 R18, c[0x0][0x398] ;  /* 0x0000e600ff129b82 */ /* 0x001ea80000000a00 */
[----:B------:R-:W-:-:S05]  /*0310*/  IADD3 R4, PT, PT, -R5, RZ, RZ ;  /* 0x000000ff05047210 */ /* 0x000fca0007ffe1ff */
[----:B------:R-:W-:Y:S01]  /*0320*/  IMAD R4, R7, R4, R6 ;  /* 0x0000000407047224 */ /* 0x000fe200078e0206 */
[----:B------:R-:W-:-:S04]  /*0330*/  LOP3.LUT R6, R66, R11, RZ, 0x3c, !PT ;  /* 0x0000000b42067212 */ /* 0x000fc800078e3cff */
[----:B------:R-:W-:Y:S02]  /*0340*/  ISETP.GT.U32.AND P3, PT, R7, R4, PT ;  /* 0x000000040700720c */ /* 0x000fe40003f64070 */
[----:B------:R-:W-:-:S11]  /*0350*/  ISETP.GE.AND P4, PT, R6, RZ, PT ;  /* 0x000000ff0600720c */ /* 0x000fd60003f86270 */
[-C--:B------:R-:W-:Y:S02]  /*0360*/  @!P3 IADD3 R4, PT, PT, R4, -R7.reuse, RZ ;  /* 0x800000070404b210 */ /* 0x080fe40007ffe0ff */
[----:B------:R-:W-:Y:S02]  /*0370*/  @!P3 IADD3 R5, PT, PT, R5, 0x1, RZ ;  /* 0x000000010505b810 */ /* 0x000fe40007ffe0ff */
[CC--:B------:R-:W-:Y:S02]  /*0380*/  ISETP.GE.U32.AND P0, PT, R4.reuse, R7.reuse, PT ;  /* 0x000000070400720c */ /* 0x0c0fe40003f06070 */
[----:B------:R-:W-:Y:S02]  /*0390*/  ISETP.GT.U32.AND P5, PT, R7, R4, PT ;  /* 0x000000040700720c */ /* 0x000fe40003fa4070 */
[----:B------:R-:W-:-:S04]  /*03a0*/  IADD3 R7, PT, PT, R4, -R7, RZ ;  /* 0x8000000704077210 */ /* 0x000fc80007ffe0ff */
[----:B------:R-:W-:Y:S02]  /*03b0*/  SEL R4, R7, R4, !P5 ;  /* 0x0000000407047207 */ /* 0x000fe40006800000 */
[----:B------:R-:W-:Y:S02]  /*03c0*/  ISETP.NE.AND P5, PT, R11, RZ, PT ;  /* 0x000000ff0b00720c */ /* 0x000fe40003fa5270 */
[----:B------:R-:W-:Y:S02]  /*03d0*/  LOP3.LUT R7, RZ, R11, RZ, 0x33, !PT ;  /* 0x0000000bff077212 */ /* 0x000fe400078e33ff */
[----:B------:R-:W-:Y:S02]  /*03e0*/  @!P2 IADD3 R4, PT, PT, -R4, RZ, RZ ;  /* 0x000000ff0404a210 */ /* 0x000fe40007ffe1ff */
[----:B------:R-:W-:Y:S02]  /*03f0*/  IADD3 R11, PT, PT, R3, 0x40, RZ ;  /* 0x00000040030b7810 */ /* 0x000fe40007ffe0ff */
[----:B------:R-:W-:-:S02]  /*0400*/  @P0 IADD3 R5, PT, PT, R5, 0x1, RZ ;  /* 0x0000000105050810 */ /* 0x000fc40007ffe0ff */
[----:B------:R-:W-:Y:S02]  /*0410*/  SEL R45, R7, R4, !P5 ;  /* 0x00000004072d7207 */ /* 0x000fe40006800000 */
[----:B------:R-:W-:Y:S02]  /*0420*/  ISETP.GE.U32.AND P3, PT, R11, UR12, PT ;  /* 0x0000000c0b007c0c */ /* 0x000fe4000bf66070 */
[----:B------:R-:W-:Y:S01]  /*0430*/  SHF.R.S32.HI R15, RZ, 0x1f, R11 ;  /* 0x0000001fff0f7819 */ /* 0x000fe2000001140b */
[----:B------:R-:W-:Y:S01]  /*0440*/  IMAD R9, R45, 0x14, RZ ;  /* 0x000000142d097824 */ /* 0x000fe200078e02ff */
[----:B------:R-:W-:Y:S02]  /*0450*/  @!P4 IADD3 R5, PT, PT, -R5, RZ, RZ ;  /* 0x000000ff0505c210 */ /* 0x000fe40007ffe1ff */
[----:B------:R-:W-:Y:S02]  /*0460*/  ISETP.GE.AND.EX P3, PT, R15, UR13, PT, P3 ;  /* 0x0000000d0f007c0c */ /* 0x000fe4000bf66330 */
[----:B------:R-:W-:-:S02]  /*0470*/  SEL R5, R7, R5, !P5 ;  /* 0x0000000507057207 */ /* 0x000fc40006800000 */
[C---:B------:R-:W-:Y:S02]  /*0480*/  IADD3 R88, P0, PT, R9.reuse, R2, RZ ;  /* 0x0000000209587210 */ /* 0x040fe40007f1e0ff */
[----:B------:R-:W-:Y:S02]  /*0490*/  SHF.R.S32.HI R2, RZ, 0x1f, R5 ;  /* 0x0000001fff027819 */ /* 0x000fe40000011405 */
[----:B------:R-:W-:Y:S02]  /*04a0*/  LEA.HI.X.SX32 R89, R9, RZ, 0x1, P0 ;  /* 0x000000ff09597211 */ /* 0x000fe400000f0eff */
[----:B------:R-:W3:Y:S01]  /*04b0*/  @!P1 LDC.64 R8, c[0x0][0x3a0] ;  /* 0x0000e800ff089b82 */ /* 0x000ee20000000a00 */
[----:B------:R-:W-:Y:S02]  /*04c0*/  IMAD R2, R2, UR14, RZ ;  /* 0x0000000e02027c24 */ /* 0x000fe4000f8e02ff */
[----:B------:R-:W-:-:S04]  /*04d0*/  IMAD.WIDE.U32 R88, R5, UR14, R88 ;  /* 0x0000000e05587c25 */ /* 0x000fc8000f8e0058 */
[----:B------:R-:W-:Y:S01]  /*04e0*/  IMAD R91, R5, UR15, R2 ;  /* 0x0000000f055b7c24 */ /* 0x000fe2000f8e0202 */
[----:B------:R-:W0:Y:S01]  /*04f0*/  @!P3 LDC.64 R20, c[0x0][0x3f8] ;  /* 0x0000fe00ff14bb82 */ /* 0x000e220000000a00 */
[----:B-1----:R-:W-:Y:S01]  /*0500*/  @!P1 IMAD R2, R13, R16, RZ ;  /* 0x000000100d029224 */ /* 0x002fe200078e02ff */
[----:B------:R-:W-:Y:S02]  /*0510*/  IADD3 R13, PT, PT, R3, 0x80, RZ ;  /* 0x00000080030d7810 */ /* 0x000fe40007ffe0ff */
[----:B------:R-:W-:Y:S01]  /*0520*/  IADD3 R91, PT, PT, R89, R91, RZ ;  /* 0x0000005b595b7210 */ /* 0x000fe20007ffe0ff */
[----:B------:R-:W-:Y:S01]  /*0530*/  @!P1 IMAD R7, R3, R17, R2 ;  /* 0x0000001103079224 */ /* 0x000fe200078e0202 */
[----:B------:R-:W-:Y:S02]  /*0540*/  ISETP.GE.U32.AND P0, PT, R13, UR12, PT ;  /* 0x0000000c0d007c0c */ /* 0x000fe4000bf06070 */
[----:B------:R-:W-:Y:S01]  /*0550*/  SHF.R.S32.HI R17, RZ, 0x1f, R13 ;  /* 0x0000001fff117819 */ /* 0x000fe2000001140d */
[----:B------:R-:W1:Y:S01]  /*0560*/  @!P3 LDC.64 R24, c[0x0][0x3a0] ;  /* 0x0000e800ff18bb82 */ /* 0x000e620000000a00 */
[----:B------:R-:W-:-:S02]  /*0570*/  @!P1 MOV R90, R88 ;  /* 0x00000058005a9202 */ /* 0x000fc40000000f00 */
[----:B------:R-:W-:-:S03]  /*0580*/  ISETP.GE.AND.EX P0, PT, R17, UR13, PT, P0 ;  /* 0x0000000d11007c0c */ /* 0x000fc6000bf06300 */
[----:B------:R-:W-:Y:S02]  /*0590*/  @!P1 IMAD.WIDE.U32 R4, R3, R16, R90 ;  /* 0x0000001003049225 */ /* 0x000fe400078e005a */
[----:B------:R-:W4:Y:S03]  /*05a0*/  @!P3 LDC.64 R26, c[0x0][0x398] ;  /* 0x0000e600ff1abb82 */ /* 0x000f260000000a00 */
[----:B------:R-:W-:Y:S02]  /*05b0*/  @!P1 IADD3 R5, PT, PT, R5, R7, RZ ;  /* 0x0000000705059210 */ /* 0x000fe40007ffe0ff */
[C---:B------:R-:W-:Y:S02]  /*05c0*/  @!P1 SHF.L.U32 R7, R4.reuse, 0x1, RZ ;  /* 0x0000000104079819 */ /* 0x040fe400000006ff */
[----:B------:R-:W-:Y:S01]  /*05d0*/  @!P1 SHF.L.U64.HI R2, R4, 0x1, R5 ;  /* 0x0000000104029819 */ /* 0x000fe20000010205 */
[----:B------:R-:W4:Y:S01]  /*05e0*/  @!P0 LDC.64 R28, c[0x0][0x3f8] ;  /* 0x0000fe00ff1c8b82 */ /* 0x000f220000000a00 */
[----:B---3--:R-:W-:Y:S01]  /*05f0*/  @!P1 IADD3 R4, P2, PT, R7, R8, RZ ;  /* 0x0000000807049210 */ /* 0x008fe20007f5e0ff */
[----:B0-----:R-:W-:Y:S01]  /*0600*/  @!P3 IMAD R8, R15, R20, RZ ;  /* 0x000000140f08b224 */ /* 0x001fe200078e02ff */
[----:B--2---:R-:W-:-:S02]  /*0610*/  @!P1 IADD3 R6, P4, PT, R7, R18, RZ ;  /* 0x0000001207069210 */ /* 0x004fc40007f9e0ff */
[C---:B------:R-:W-:Y:S01]  /*0620*/  @!P1 IADD3.X R5, PT, PT, R2.reuse, R9, RZ, P2, !PT ;  /* 0x0000000902059210 */ /* 0x040fe200017fe4ff */
[----:B------:R-:W-:Y:S01]  /*0630*/  @!P3 IMAD R15, R11, R21, R8 ;  /* 0x000000150b0fb224 */ /* 0x000fe200078e0208 */
[----:B------:R-:W-:Y:S02]  /*0640*/  @!P3 MOV R8, R88 ;  /* 0x000000580008b202 */ /* 0x000fe40000000f00 */
[----:B------:R-:W-:Y:S01]  /*0650*/  @!P3 MOV R9, R91 ;  /* 0x0000005b0009b202 */ /* 0x000fe20000000f00 */
[----:B------:R4:W2:Y:S01]  /*0660*/  @!P1 LDG.E R62, desc[UR6][R4.64] ;  /* 0x00000006043e9981 */ /* 0x0008a2000c1e1900 */
[----:B------:R-:W-:Y:S01]  /*0670*/  IADD3 R23, PT, PT, R3, 0xc0, RZ ;  /* 0x000000c003177810 */ /* 0x000fe20007ffe0ff */
[----:B------:R-:W-:Y:S01]  /*0680*/  @!P3 IMAD.WIDE.U32 R8, R11, R20, R8 ;  /* 0x000000140b08b225 */ /* 0x000fe200078e0008 */
[----:B------:R-:W-:Y:S02]  /*0690*/  @!P1 IADD3.X R7, PT, PT, R2, R19, RZ, P4, !PT ;  /* 0x0000001302079210 */ /* 0x000fe400027fe4ff */
[----:B------:R-:W-:-:S02]  /*06a0*/  ISETP.GE.U32.AND P2, PT, R23, UR12, PT ;  /* 0x0000000c17007c0c */ /* 0x000fc4000bf46070 */
[----:B------:R-:W-:Y:S01]  /*06b0*/  SHF.R.S32.HI R19, RZ, 0x1f, R23 ;  /* 0x0000001fff137819 */ /* 0x000fe20000011417 */
[----:B------:R0:W3:Y:S01]  /*06c0*/  @!P1 LDG.E R61, desc[UR6][R6.64] ;  /* 0x00000006063d9981 */ /* 0x0000e2000c1e1900 */
[----:B------:R-:W-:Y:S02]  /*06d0*/  @!P3 IADD3 R11, PT, PT, R9, R15, RZ ;  /* 0x0000000f090bb210 */ /* 0x000fe40007ffe0ff */
[C---:B------:R-:W-:Y:S02]  /*06e0*/  @!P3 SHF.L.U32 R9, R8.reuse, 0x1, RZ ;  /* 0x000000010809b819 */ /* 0x040fe400000006ff */
[----:B------:R-:W-:Y:S02]  /*06f0*/  ISETP.GE.AND.EX P2, PT, R19, UR13, PT, P2 ;  /* 0x0000000d13007c0c */ /* 0x000fe4000bf46320 */
[----:B------:R-:W-:Y:S02]  /*0700*/  @!P3 SHF.L.U64.HI R2, R8, 0x1, R11 ;  /* 0x000000010802b819 */ /* 0x000fe4000001020b */
[----:B-1----:R-:W-:-:S02]  /*0710*/  @!P3 IADD3 R8, P1, PT, R9, R24, RZ ;  /* 0x000000180908b210 */ /* 0x002fc40007f3e0ff */
[----:B----4-:R-:W-:Y:S02]  /*0720*/  @!P3 IADD3 R4, P4, PT, R9, R26, RZ ;  /* 0x0000001a0904b210 */ /* 0x010fe40007f9e0ff */
[C---:B------:R-:W-:Y:S02]  /*0730*/  @!P3 IADD3.X R9, PT, PT, R2.reuse, R25, RZ, P1, !PT ;  /* 0x000000190209b210 */ /* 0x040fe40000ffe4ff */
[----:B------:R-:W-:Y:S01]  /*0740*/  @!P3 IADD3.X R5, PT, PT, R2, R27, RZ, P4, !PT ;  /* 0x0000001b0205b210 */ /* 0x000fe200027fe4ff */
[----:B------:R-:W-:Y:S01]  /*0750*/  @!P0 IMAD R2, R17, R28, RZ ;  /* 0x0000001c11028224 */ /* 0x000fe200078e02ff */
[----:B0-----:R-:W-:Y:S01]  /*0760*/  @!P0 MOV R6, R88 ;  /* 0x0000005800068202 */ /* 0x001fe20000000f00 */
[----:B------:R-:W0:Y:S01]  /*0770*/  @!P0 LDC.64 R16, c[0x0][0x3a0] ;  /* 0x0000e800ff108b82 */ /* 0x000e220000000a00 */
[----:B------:R-:W-:Y:S01]  /*0780*/  @!P0 MOV R7, R91 ;  /* 0x0000005b00078202 */ /* 0x000fe20000000f00 */
[----:B------:R-:W-:Y:S01]  /*0790*/  @!P0 IMAD R11, R13, R29, R2 ;  /* 0x0000001d0d0b8224 */ /* 0x000fe200078e0202 */
[----:B------:R-:W-:Y:S01]  /*07a0*/  IADD3 R31, PT, PT, R3, 0x100, RZ ;  /* 0x00000100031f7810 */ /* 0x000fe20007ffe0ff */
[----:B------:R1:W4:Y:S01]  /*07b0*/  @!P3 LDG.E R59, desc[UR6][R4.64] ;  /* 0x00000006043bb981 */ /* 0x000322000c1e1900 */
[----:B------:R-:W-:-:S03]  /*07c0*/  @!P0 IMAD.WIDE.U32 R6, R13, R28, R6 ;  /* 0x0000001c0d068225 */ /* 0x000fc600078e0006 */
[----:B------:R-:W1:Y:S01]  /*07d0*/  @!P2 LDC.64 R28, c[0x0][0x3f8] ;  /* 0x0000fe00ff1cab82 */ /* 0x000e620000000a00 */
[----:B------:R-:W-:Y:S01]  /*07e0*/  ISETP.GE.U32.AND P1, PT, R31, UR12, PT ;  /* 0x0000000c1f007c0c */ /* 0x000fe2000bf26070 */
[----:B------:R1:W4:Y:S01]  /*07f0*/  @!P3 LDG.E R60, desc[UR6][R8.64] ;  /* 0x00000006083cb981 */ /* 0x000322000c1e1900 */
[----:B------:R-:W-:Y:S02]  /*0800*/  SHF.R.S32.HI R27, RZ, 0x1f, R31 ;  /* 0x0000001fff1b7819 */ /* 0x000fe4000001141f */
[----:B------:R-:W-:Y:S02]  /*0810*/  @!P0 IADD3 R7, PT, PT, R7, R11, RZ ;  /* 0x0000000b07078210 */ /* 0x000fe40007ffe0ff */
[----:B------:R-:W-:Y:S01]  /*0820*/  ISETP.GE.AND.EX P1, PT, R27, UR13, PT, P1 ;  /* 0x0000000d1b007c0c */ /* 0x000fe2000bf26310 */
[----:B------:R-:W1:Y:S01]  /*0830*/  @!P0 LDC.64 R12, c[0x0][0x398] ;  /* 0x0000e600ff0c8b82 */ /* 0x000e620000000a00 */
[C---:B------:R-:W-:Y:S02]  /*0840*/  @!P0 SHF.L.U32 R25, R6.reuse, 0x1, RZ ;  /* 0x0000000106198819 */ /* 0x040fe400000006ff */
[----:B------:R-:W-:-:S02]  /*0850*/  @!P0 SHF.L.U64.HI R6, R6, 0x1, R7 ;  /* 0x0000000106068819 */ /* 0x000fc40000010207 */
[----:B0-----:R-:W-:-:S03]  /*0860*/  @!P0 IADD3 R18, P6, PT, R25, R16, RZ ;  /* 0x0000001019128210 */ /* 0x001fc60007fde0ff */
[----:B------:R-:W0:Y:S01]  /*0870*/  @!P2 LDC.64 R14, c[0x0][0x398] ;  /* 0x0000e600ff0eab82 */ /* 0x000e220000000a00 */
[----:B------:R-:W-:Y:S02]  /*0880*/  IADD3 R33, PT, PT, R3, 0x140, RZ ;  /* 0x0000014003217810 */ /* 0x000fe40007ffe0ff */
[----:B------:R-:W-:Y:S01]  /*0890*/  @!P2 MOV R16, R88 ;  /* 0x000000580010a202 */ /* 0x000fe20000000f00 */
[----:B-1----:R-:W-:Y:S01]  /*08a0*/  @!P2 IMAD R4, R19, R28, RZ ;  /* 0x0000001c1304a224 */ /* 0x002fe200078e02ff */
[----:B------:R-:W-:-:S03]  /*08b0*/  @!P0 IADD3.X R19, PT, PT, R6, R17, RZ, P6, !PT ;  /* 0x0000001106138210 */ /* 0x000fc600037fe4ff */
[----:B------:R-:W1:Y:S01]  /*08c0*/  @!P1 LDC.64 R8, c[0x0][0x3f8] ;  /* 0x0000fe00ff089b82 */ /* 0x000e620000000a00 */
[----:B------:R-:W-:Y:S02]  /*08d0*/  @!P2 MOV R17, R91 ;  /* 0x0000005b0011a202 */ /* 0x000fe40000000f00 */
[C---:B------:R-:W-:Y:S02]  /*08e0*/  IADD3 R5, PT, PT, R3.reuse, 0x180, RZ ;  /* 0x0000018003057810 */ /* 0x040fe40007ffe0ff */
[----:B------:R-:W-:Y:S02]  /*08f0*/  IADD3 R2, PT, PT, R3, 0x1c0, RZ ;  /* 0x000001c003027810 */ /* 0x000fe40007ffe0ff */
[----:B------:R-:W-:Y:S01]  /*0900*/  ISETP.GE.U32.AND P4, PT, R33, UR12, PT ;  /* 0x0000000c21007c0c */ /* 0x000fe2000bf86070 */
[----:B------:R-:W1:Y:S01]  /*0910*/  @!P2 LDC.64 R10, c[0x0][0x3a0] ;  /* 0x0000e800ff0aab82 */ /* 0x000e620000000a00 */
[----:B------:R-:W-:Y:S01]  /*0920*/  SHF.R.S32.HI R3, RZ, 0x1f, R33 ;  /* 0x0000001fff037819 */ /* 0x000fe20000011421 */
[----:B------:R-:W-:Y:S01]  /*0930*/  @!P2 IMAD R29, R23, R29, R4 ;  /* 0x0000001d171da224 */ /* 0x000fe200078e0204 */
[----:B------:R-:W-:Y:S01]  /*0940*/  @!P0 IADD3 R24, P6, PT, R25, R12, RZ ;  /* 0x0000000c19188210 */ /* 0x000fe20007fde0ff */
[----:B------:R-:W-:Y:S01]  /*0950*/  @!P2 IMAD.WIDE.U32 R16, R23, R28, R16 ;  /* 0x0000001c1710a225 */ /* 0x000fe200078e0010 */
[----:B------:R-:W-:Y:S01]  /*0960*/  ISETP.GE.AND.EX P4, PT, R3, UR13, PT, P4 ;  /* 0x0000000d03007c0c */ /* 0x000fe2000bf86340 */
[----:B------:R-:W4:Y:S01]  /*0970*/  @!P0 LDG.E R58, desc[UR6][R18.64] ;  /* 0x00000006123a8981 */ /* 0x000f22000c1e1900 */
[----:B------:R-:W-:Y:S01]  /*0980*/  @!P0 IADD3.X R25, PT, PT, R6, R13, RZ, P6, !PT ;  /* 0x0000000d06198210 */ /* 0x000fe200037fe4ff */
[----:B------:R-:W1:Y:S01]  /*0990*/  LDC.64 R22, c[0x0][0x3b8] ;  /* 0x0000ee00ff167b82 */ /* 0x000e620000000a00 */
[----:B------:R-:W-:-:S02]  /*09a0*/  @!P2 IADD3 R17, PT, PT, R17, R29, RZ ;  /* 0x0000001d1111a210 */ /* 0x000fc40007ffe0ff */
[C---:B------:R-:W-:Y:S01]  /*09b0*/  @!P2 SHF.L.U32 R29, R16.reuse, 0x1, RZ ;  /* 0x00000001101da819 */ /* 0x040fe200000006ff */
[----:B------:R1:W4:Y:S01]  /*09c0*/  @!P0 LDG.E R57, desc[UR6][R24.64] ;  /* 0x0000000618398981 */ /* 0x000322000c1e1900 */
[----:B------:R-:W-:-:S03]  /*09d0*/  @!P2 SHF.L.U64.HI R4, R16, 0x1, R17 ;  /* 0x000000011004a819 */ /* 0x000fc60000010211 */
[----:B------:R-:W1:Y:S01]  /*09e0*/  @!P1 LDC.64 R16, c[0x0][0x3a0] ;  /* 0x0000e800ff109b82 */ /* 0x000e620000000a00 */
[----:B------:R-:W-:Y:S02]  /*09f0*/  ISETP.GE.U32.AND P5, PT, R5, UR12, PT ;  /* 0x0000000c05007c0c */ /* 0x000fe4000bfa6070 */
[----:B------:R-:W-:-:S05]  /*0a00*/  SHF.R.S32.HI R21, RZ, 0x1f, R5 ;  /* 0x0000001fff157819 */ /* 0x000fca0000011405 */
[----:B------:R-:W1:Y:S01]  /*0a10*/  @!P4 LDC.64 R12, c[0x0][0x3f8] ;  /* 0x0000fe00ff0ccb82 */ /* 0x000e620000000a00 */
[----:B0-----:R-:W-:Y:S01]  /*0a20*/  @!P2 IADD3 R28, P6, PT, R29, R14, RZ ;  /* 0x0000000e1d1ca210 */ /* 0x001fe20007fde0ff */
[----:B-1----:R-:W-:Y:S01]  /*0a30*/  @!P1 IMAD R6, R27, R8, RZ ;  /* 0x000000081b069224 */ /* 0x002fe200078e02ff */
[----:B------:R-:W-:Y:S02]  /*0a40*/  @!P1 MOV R24, R88 ;  /* 0x0000005800189202 */ /* 0x000fe40000000f00 */
[----:B------:R-:W-:Y:S02]  /*0a50*/  @!P1 MOV R25, R91 ;  /* 0x0000005b00199202 */ /* 0x000fe40000000f00 */
[----:B------:R-:W-:Y:S01]  /*0a60*/  ISETP.GE.AND.EX P5, PT, R21, UR13, PT, P5 ;  /* 0x0000000d15007c0c */ /* 0x000fe2000bfa6350 */
[----:B------:R-:W0:Y:S01]  /*0a70*/  @!P1 LDC.64 R18, c[0x0][0x398] ;  /* 0x0000e600ff129b82 */ /* 0x000e220000000a00 */
[----:B------:R-:W-:Y:S01]  /*0a80*/  @!P2 IADD3 R26, P0, PT, R29, R10, RZ ;  /* 0x0000000a1d1aa210 */ /* 0x000fe20007f1e0ff */
[----:B------:R-:W-:Y:S01]  /*0a90*/  @!P1 IMAD.WIDE.U32 R24, R31, R8, R24 ;  /* 0x000000081f189225 */ /* 0x000fe200078e0018 */
[----:B------:R-:W-:-:S03]  /*0aa0*/  @!P2 IADD3.X R29, PT, PT, R4, R15, RZ, P6, !PT ;  /* 0x0000000f041da210 */ /* 0x000fc600037fe4ff */
[----:B------:R-:W-:Y:S01]  /*0ab0*/  @!P1 IMAD R15, R31, R9, R6 ;  /* 0x000000091f0f9224 */ /* 0x000fe200078e0206 */
[----:B------:R-:W-:-:S04]  /*0ac0*/  @!P1 SHF.L.U32 R35, R24, 0x1, RZ ;  /* 0x0000000118239819 */ /* 0x000fc800000006ff */
[----:B------:R-:W-:Y:S01]  /*0ad0*/  @!P1 IADD3 R25, PT, PT, R25, R15, RZ ;  /* 0x0000000f19199210 */ /* 0x000fe20007ffe0ff */
[----:B------:R-:W1:Y:S01]  /*0ae0*/  @!P5 LDC.64 R8, c[0x0][0x3f8] ;  /* 0x0000fe00ff08db82 */ /* 0x000e620000000a00 */
[----:B------:R-:W-:Y:S02]  /*0af0*/  @!P2 IADD3.X R27, PT, PT, R4, R11, RZ, P0, !PT ;  /* 0x0000000b041ba210 */ /* 0x000fe400007fe4ff */
[----:B------:R-:W-:Y:S02]  /*0b00*/  @!P1 SHF.L.U64.HI R4, R24, 0x1, R25 ;  /* 0x0000000118049819 */ /* 0x000fe40000010219 */
[----:B------:R-:W-:Y:S01]  /*0b10*/  @!P1 IADD3 R24, P0, PT, R35, R16, RZ ;  /* 0x0000001023189210 */ /* 0x000fe20007f1e0ff */
[----:B------:R-:W-:Y:S01]  /*0b20*/  @!P4 IMAD R6, R3, R12, RZ ;  /* 0x0000000c0306c224 */ /* 0x000fe200078e02ff */
[----:B------:R-:W-:Y:S01]  /*0b30*/  @!P4 MOV R30, R88 ;  /* 0x00000058001ec202 */ /* 0x000fe20000000f00 */
[----:B------:R-:W1:Y:S01]  /*0b40*/  @!P4 LDC.64 R14, c[0x0][0x3a0] ;  /* 0x0000e800ff0ecb82 */ /* 0x000e620000000a00 */
[----:B------:R-:W-:Y:S01]  /*0b50*/  @!P4 MOV R31, R91 ;  /* 0x0000005b001fc202 */ /* 0x000fe20000000f00 */
[----:B------:R0:W4:Y:S01]  /*0b60*/  @!P2 LDG.E R56, desc[UR6][R26.64] ;  /* 0x000000061a38a981 */ /* 0x000122000c1e1900 */
[----:B------:R-:W-:Y:S01]  /*0b70*/  @!P1 IADD3.X R25, PT, PT, R4, R17, RZ, P0, !PT ;  /* 0x0000001104199210 */ /* 0x000fe200007fe4ff */
[----:B------:R-:W-:Y:S01]  /*0b80*/  @!P4 IMAD R37, R33, R13, R6 ;  /* 0x0000000d2125c224 */ /* 0x000fe200078e0206 */
[----:B------:R-:W-:-:S03]  /*0b90*/  ISETP.GE.U32.AND P3, PT, R2, UR12, PT ;  /* 0x0000000c02007c0c */ /* 0x000fc6000bf66070 */
[----:B------:R-:W1:Y:S01]  /*0ba0*/  @!P4 LDC.64 R16, c[0x0][0x398] ;  /* 0x0000e600ff10cb82 */ /* 0x000e620000000a00 */
[----:B------:R-:W-:Y:S01]  /*0bb0*/  SHF.R.S32.HI R7, RZ, 0x1f, R2 ;  /* 0x0000001fff077819 */ /* 0x000fe20000011402 */
[----:B------:R-:W-:-:S03]  /*0bc0*/  @!P4 IMAD.WIDE.U32 R30, R33, R12, R30 ;  /* 0x0000000c211ec225 */ /* 0x000fc600078e001e */
[----:B------:R-:W-:Y:S01]  /*0bd0*/  ISETP.GE.AND.EX P3, PT, R7, UR13, PT, P3 ;  /* 0x0000000d07007c0c */ /* 0x000fe2000bf66330 */
[----:B------:R-:W-:Y:S01]  /*0be0*/  IMAD.WIDE R12, R66, 0x8, R22 ;  /* 0x00000008420c7825 */ /* 0x000fe200078e0216 */
[----:B------:R-:W-:Y:S02]  /*0bf0*/  @!P4 IADD3 R23, PT, PT, R31, R37, RZ ;  /* 0x000000251f17c210 */ /* 0x000fe40007ffe0ff */
[----:B0-----:R-:W-:Y:S02]  /*0c00*/  @!P1 IADD3 R26, P0, PT, R35, R18, RZ ;  /* 0x00000012231a9210 */ /* 0x001fe40007f1e0ff */
[----:B------:R-:W-:Y:S01]  /*0c10*/  MOV R3, RZ ;  /* 0x000000ff00037202 */ /* 0x000fe20000000f00 */
[----:B------:R-:W4:Y:S01]  /*0c20*/  LDG.E.64 R12, desc[UR6][R12.64] ;  /* 0x000000060c0c7981 */ /* 0x000f22000c1e1b00 */
[----:B------:R-:W-:Y:S02]  /*0c30*/  MOV R11, RZ ;  /* 0x000000ff000b7202 */ /* 0x000fe40000000f00 */
[----:B------:R-:W-:-:S02]  /*0c40*/  @!P4 SHF.L.U32 R31, R30, 0x1, RZ ;  /* 0x000000011e1fc819 */ /* 0x000fc400000006ff */
[----:B------:R-:W-:Y:S01]  /*0c50*/  @!P1 IADD3.X R27, PT, PT, R4, R19, RZ, P0, !PT ;  /* 0x00000013041b9210 */ /* 0x000fe200007fe4ff */
[----:B------:R0:W4:Y:S01]  /*0c60*/  @!P1 LDG.E R3, desc[UR6][R24.64] ;  /* 0x0000000618039981 */ /* 0x000122000c1e1900 */
[----:B------:R-:W-:Y:S01]  /*0c70*/  @!P4 SHF.L.U64.HI R30, R30, 0x1, R23 ;  /* 0x000000011e1ec819 */ /* 0x000fe20000010217 */
[----:B------:R-:W0:Y:S01]  /*0c80*/  @!P5 LDC.64 R18, c[0x0][0x3a0] ;  /* 0x0000e800ff12db82 */ /* 0x000e220000000a00 */
[----:B-1----:R-:W-:Y:S01]  /*0c90*/  @!P5 IMAD R4, R21, R8, RZ ;  /* 0x000000081504d224 */ /* 0x002fe200078e02ff */
[----:B------:R1:W4:Y:S06]  /*0ca0*/  @!P2 LDG.E R11, desc[UR6][R28.64] ;  /* 0x000000061c0ba981 */ /* 0x00032c000c1e1900 */
[----:B------:R-:W1:Y:S01]  /*0cb0*/  @!P5 LDC.64 R22, c[0x0][0x398] ;  /* 0x0000e600ff16db82 */ /* 0x000e620000000a00 */
[----:B0-----:R-:W-:-:S02]  /*0cc0*/  @!P5 MOV R24, R88 ;  /* 0x000000580018d202 */ /* 0x001fc40000000f00 */
[----:B------:R-:W-:Y:S02]  /*0cd0*/  @!P5 MOV R25, R91 ;  /* 0x0000005b0019d202 */ /* 0x000fe40000000f00 */
[----:B-1----:R-:W-:-:S03]  /*0ce0*/  @!P4 IADD3 R28, P0, PT, R31, R14, RZ ;  /* 0x0000000e1f1cc210 */ /* 0x002fc60007f1e0ff */
[----:B------:R-:W0:Y:S01]  /*0cf0*/  @!P3 LDC.64 R20, c[0x0][0x3f8] ;  /* 0x0000fe00ff14bb82 */ /* 0x000e220000000a00 */
[C---:B------:R-:W-:Y:S01]  /*0d00*/  @!P5 IMAD R33, R5.reuse, R9, R4 ;  /* 0x000000090521d224 */ /* 0x040fe200078e0204 */
[C---:B------:R-:W-:Y:S01]  /*0d10*/  @!P4 IADD3.X R29, PT, PT, R30.reuse, R15, RZ, P0, !PT ;  /* 0x0000000f1e1dc210 */ /* 0x040fe200007fe4ff */
[----:B------:R-:W-:Y:S01]  /*0d20*/  @!P5 IMAD.WIDE.U32 R8, R5, R8, R24 ;  /* 0x000000080508d225 */ /* 0x000fe200078e0018 */
[----:B------:R-:W-:Y:S02]  /*0d30*/  @!P4 IADD3 R24, P0, PT, R31, R16, RZ ;  /* 0x000000101f18c210 */ /* 0x000fe40007f1e0ff */
[----:B------:R-:W-:Y:S02]  /*0d40*/  CS2R R4, SRZ ;  /* 0x0000000000047805 */ /* 0x000fe4000001ff00 */
[----:B------:R-:W-:Y:S01]  /*0d50*/  @!P4 IADD3.X R25, PT, PT, R30, R17, RZ, P0, !PT ;  /* 0x000000111e19c210 */ /* 0x000fe200007fe4ff */
[----:B------:R-:W1:Y:S01]  /*0d60*/  @!P3 LDC.64 R14, c[0x0][0x3a0] ;  /* 0x0000e800ff0ebb82 */ /* 0x000e620000000a00 */
[----:B------:R-:W-:-:S02]  /*0d70*/  ISETP.NE.AND P0, PT, RZ, UR4, PT ;  /* 0x00000004ff007c0c */ /* 0x000fc4000bf05270 */
[----:B------:R-:W4:Y:S01]  /*0d80*/  @!P1 LDG.E R4, desc[UR6][R26.64] ;  /* 0x000000061a049981 */ /* 0x000f22000c1e1900 */
[----:B------:R-:W-:Y:S02]  /*0d90*/  @!P5 IADD3 R31, PT, PT, R9, R33, RZ ;  /* 0x00000021091fd210 */ /* 0x000fe40007ffe0ff */
[C---:B------:R-:W-:Y:S01]  /*0da0*/  @!P5 SHF.L.U32 R9, R8.reuse, 0x1, RZ ;  /* 0x000000010809d819 */ /* 0x040fe200000006ff */
[----:B------:R0:W4:Y:S01]  /*0db0*/  @!P4 LDG.E R5, desc[UR6][R28.64] ;  /* 0x000000061c05c981 */ /* 0x000122000c1e1900 */
[----:B------:R-:W1:Y:S01]  /*0dc0*/  @!P3 LDC.64 R16, c[0x0][0x398] ;  /* 0x0000e600ff10bb82 */ /* 0x000e620000000a00 */
[----:B------:R-:W-:Y:S02]  /*0dd0*/  @!P5 SHF.L.U64.HI R8, R8, 0x1, R31 ;  /* 0x000000010808d819 */ /* 0x000fe4000001021f */
[C---:B------:R-:W-:Y:S02]  /*0de0*/  @!P5 IADD3 R18, P1, PT, R9.reuse, R18, RZ ;  /* 0x000000120912d210 */ /* 0x040fe40007f3e0ff */
[----:B------:R-:W-:-:S02]  /*0df0*/  @!P5 IADD3 R22, P2, PT, R9, R22, RZ ;  /* 0x000000160916d210 */ /* 0x000fc40007f5e0ff */
[C---:B------:R-:W-:Y:S01]  /*0e00*/  @!P5 IADD3.X R19, PT, PT, R8.reuse, R19, RZ, P1, !PT ;  /* 0x000000130813d210 */ /* 0x040fe20000ffe4ff */
[----:B0-----:R-:W0:Y:S01]  /*0e10*/  @P0 LDC.64 R28, c[0x0][0x3b0] ;  /* 0x0000ec00ff1c0b82 */ /* 0x001e220000000a00 */
[----:B------:R-:W-:Y:S01]  /*0e20*/  @!P5 IADD3.X R23, PT, PT, R8, R23, RZ, P2, !PT ;  /* 0x000000170817d210 */ /* 0x000fe200017fe4ff */
[----:B------:R-:W-:Y:S01]  /*0e30*/  @!P3 IMAD R7, R7, R20, RZ ;  /* 0x000000140707b224 */ /* 0x000fe200078e02ff */
[----:B------:R-:W-:Y:S02]  /*0e40*/  @!P3 MOV R8, R88 ;  /* 0x000000580008b202 */ /* 0x000fe40000000f00 */
[----:B------:R-:W-:-:S03]  /*0e50*/  @!P3 MOV R9, R91 ;  /* 0x0000005b0009b202 */ /* 0x000fc60000000f00 */
[----:B------:R-:W2:Y:S01]  /*0e60*/  LDC.64 R26, c[0x0][0x3a8] ;  /* 0x0000ea00ff1a7b82 */ /* 0x000ea20000000a00 */
[----:B------:R-:W-:Y:S01]  /*0e70*/  MOV R6, RZ ;  /* 0x000000ff00067202 */ /* 0x000fe20000000f00 */
[C---:B------:R-:W-:Y:S02]  /*0e80*/  @!P3 IMAD R31, R2.reuse, R21, R7 ;  /* 0x00000015021fb224 */ /* 0x040fe400078e0207 */
[----:B------:R-:W-:-:S03]  /*0e90*/  @!P3 IMAD.WIDE.U32 R20, R2, R20, R8 ;  /* 0x000000140214b225 */ /* 0x000fc600078e0008 */
[----:B------:R1:W4:Y:S02]  /*0ea0*/  @!P4 LDG.E R6, desc[UR6][R24.64] ;  /* 0x000000061806c981 */ /* 0x000324000c1e1900 */
[----:B------:R-:W-:Y:S02]  /*0eb0*/  @!P3 IADD3 R9, PT, PT, R21, R31, RZ ;  /* 0x0000001f1509b210 */ /* 0x000fe40007ffe0ff */
[----:B------:R-:W-:Y:S02]  /*0ec0*/  LOP3.LUT R2, R64, 0xffff, RZ, 0xc0, !PT ;  /* 0x0000ffff40027812 */ /* 0x000fe400078ec0ff */
[C---:B------:R-:W-:Y:S02]  /*0ed0*/  @!P3 SHF.L.U64.HI R10, R20.reuse, 0x1, R9 ;  /* 0x00000001140ab819 */ /* 0x040fe40000010209 */
[----:B-1----:R-:W-:Y:S02]  /*0ee0*/  @!P3 SHF.L.U32 R25, R20, 0x1, RZ ;  /* 0x000000011419b819 */ /* 0x002fe400000006ff */
[----:B------:R-:W-:-:S02]  /*0ef0*/  MOV R7, RZ ;  /* 0x000000ff00077202 */ /* 0x000fc40000000f00 */
[C---:B------:R-:W-:Y:S02]  /*0f00*/  @!P3 IADD3 R24, P2, PT, R25.reuse, R16, RZ ;  /* 0x000000101918b210 */ /* 0x040fe40007f5e0ff */
[----:B------:R-:W-:Y:S02]  /*0f10*/  @!P3 IADD3 R20, P1, PT, R25, R14, RZ ;  /* 0x0000000e1914b210 */ /* 0x000fe40007f3e0ff */
[C---:B------:R-:W-:Y:S01]  /*0f20*/  @!P3 IADD3.X R25, PT, PT, R10.reuse, R17, RZ, P2, !PT ;  /* 0x000000110a19b210 */ /* 0x040fe200017fe4ff */
[----:B------:R-:W-:Y:S01]  /*0f30*/  IMAD R17, R45, 0x14, R2 ;  /* 0x000000142d117824 */ /* 0x000fe200078e0202 */
[----:B------:R-:W-:Y:S01]  /*0f40*/  @!P3 IADD3.X R21, PT, PT, R10, R15, RZ, P1, !PT ;  /* 0x0000000f0a15b210 */ /* 0x000fe20000ffe4ff */
[----:B------:R0:W4:Y:S01]  /*0f50*/  @!P5 LDG.E R7, desc[UR6][R18.64] ;  /* 0x000000061207d981 */ /* 0x000122000c1e1900 */
[----:B------:R-:W-:Y:S02]  /*0f60*/  MOV R8, RZ ;  /* 0x000000ff00087202 */ /* 0x000fe40000000f00 */
[----:B------:R-:W-:-:S02]  /*0f70*/  MOV R9, RZ ;  /* 0x000000ff00097202 */ /* 0x000fc40000000f00 */
[----:B------:R-:W-:Y:S02]  /*0f80*/  MOV R10, RZ ;  /* 0x000000ff000a7202 */ /* 0x000fe40000000f00 */
[----:B------:R1:W4:Y:S01]  /*0f90*/  @!P5 LDG.E R8, desc[UR6][R22.64] ;  /* 0x000000061608d981 */ /* 0x000322000c1e1900 */
[----:B0-----:R-:W-:-:S03]  /*0fa0*/  @P0 IMAD.WIDE R18, R17, 0x4, R28 ;  /* 0x0000000411120825 */ /* 0x001fc600078e021c */
[----:B------:R-:W4:Y:S01]  /*0fb0*/  @!P3 LDG.E R9, desc[UR6][R20.64] ;  /* 0x000000061409b981 */ /* 0x000f22000c1e1900 */
[----:B--2---:R-:W-:-:S03]  /*0fc0*/  IMAD.WIDE R16, R17, 0x4, R26 ;  /* 0x0000000411107825 */ /* 0x004fc600078e021a */
[----:B------:R-:W2:Y:S04]  /*0fd0*/  @!P3 LDG.E R10, desc[UR6][R24.64] ;  /* 0x00000006180ab981 */ /* 0x000ea8000c1e1900 */
[----:B------:R-:W5:Y:S01]  /*0fe0*/  LDG.E.64 R16, desc[UR6][R16.64] ;  /* 0x0000000610107981 */ /* 0x000f62000c1e1b00 */
[----:B------:R-:W-:-:S06]  /*0ff0*/  CS2R R14, SRZ ;  /* 0x00000000000e7805 */ /* 0x000fcc000001ff00 */
[----:B------:R0:W5:Y:S01]  /*1000*/  @P0 LDG.E.64 R14, desc[UR6][R18.64] ;  /* 0x00000006120e0981 */ /* 0x000162000c1e1b00 */
[----:B------:R-:W-:Y:S01]  /*1010*/  MOV R84, 0x3f800000 ;  /* 0x3f80000000547802 */ /* 0x000fe20000000f00 */
[----:B------:R-:W-:Y:S01]  /*1020*/  UISETP.NE.AND UP0, UPT, UR4, URZ, UPT ;  /* 0x000000ff0400728c */ /* 0x000fe2000bf05270 */
[----:B------:R-:W-:Y:S02]  /*1030*/  PRMT R82, R62, 0x7632, R82 ;  /* 0x000076323e527816 */ /* 0x000fe40000000052 */
[----:B---3--:R-:W-:Y:S02]  /*1040*/  PRMT R83, R61, 0x7632, R83 ;  /* 0x000076323d537816 */ /* 0x008fe40000000053 */
[----:B----4-:R-:W-:Y:S02]  /*1050*/  PRMT R81, R59, 0x7632, R81 ;  /* 0x000076323b517816 */ /* 0x010fe40000000051 */
[----:B------:R-:W-:Y:S02]  /*1060*/  PRMT R80, R60, 0x7632, R80 ;  /* 0x000076323c507816 */ /* 0x000fe40000000050 */
[----:B------:R-:W-:-:S02]  /*1070*/  PRMT R78, R58, 0x7632, R78 ;  /* 0x000076323a4e7816 */ /* 0x000fc4000000004e */
[----:B------:R-:W-:Y:S01]  /*1080*/  PRMT R79, R57, 0x7632, R79 ;  /* 0x00007632394f7816 */ /* 0x000fe2000000004f */
[----:B-1----:R-:W-:-:S05]  /*1090*/  FFMA.FTZ R22, -R12, R12, R13 ;  /* 0x0000000c0c167223 */ /* 0x002fca000001010d */
[----:B------:R-:W-:-:S13]  /*10a0*/  FSETP.GTU.FTZ.AND P0, PT, R22, RZ, PT ;  /* 0x000000ff1600720b */ /* 0x000fda0003f1c000 */
[----:B------:R-:W1:Y:S01]  /*10b0*/  @P0 LDC R13, c[0x0][0x3c0] ;  /* 0x0000f000ff0d0b82 */ /* 0x000e620000000800 */
[----:B------:R-:W-:Y:S02]  /*10c0*/  PRMT R76, R56, 0x7632, R76 ;  /* 0x00007632384c7816 */ /* 0x000fe4000000004c */
[----:B------:R-:W-:Y:S02]  /*10d0*/  PRMT R77, R11, 0x7632, R77 ;  /* 0x000076320b4d7816 */ /* 0x000fe4000000004d */
[----:B------:R-:W-:Y:S01]  /*10e0*/  PRMT R74, R3, 0x7632, R74 ;  /* 0x00007632034a7816 */ /* 0x000fe2000000004a */
[----:B-1----:R-:W-:-:S04]  /*10f0*/  @P0 FADD.FTZ R13, R22, R13 ;  /* 0x0000000d160d0221 */ /* 0x002fc80000010000 */
[----:B------:R0:W1:Y:S01]  /*1100*/  @P0 MUFU.RSQ R84, R13 ;  /* 0x0000000d00540308 */ /* 0x0000620000001400 */
[----:B------:R-:W-:Y:S02]  /*1110*/  PRMT R75, R4, 0x7632, R75 ;  /* 0x00007632044b7816 */ /* 0x000fe4000000004b */
[----:B------:R-:W-:Y:S02]  /*1120*/  PRMT R72, R5, 0x7632, R72 ;  /* 0x0000763205487816 */ /* 0x000fe40000000048 */
[----:B------:R-:W-:Y:S02]  /*1130*/  PRMT R73, R6, 0x7632, R73 ;  /* 0x0000763206497816 */ /* 0x000fe40000000049 */
[----:B------:R-:W-:Y:S02]  /*1140*/  PRMT R70, R7, 0x7632, R70 ;  /* 0x0000763207467816 */ /* 0x000fe40000000046 */
[----:B------:R-:W-:Y:S02]  /*1150*/  PRMT R71, R8, 0x7632, R71 ;  /* 0x0000763208477816 */ /* 0x000fe40000000047 */
[----:B------:R-:W-:-:S02]  /*1160*/  PRMT R68, R9, 0x7632, R68 ;  /* 0x0000763209447816 */ /* 0x000fc40000000044 */
[----:B--2---:R-:W-:Y:S01]  /*1170*/  PRMT R69, R10, 0x7632, R69 ;  /* 0x000076320a457816 */ /* 0x004fe20000000045 */
[----:B01----:R-:W-:Y:S06]  /*1180*/  BRA.U UP0, `(.L_x_110) ;  /* 0x0000000900447547 */ /* 0x003fec000b800000 */
[----:B------:R-:W-:Y:S02]  /*1190*/  SHF.L.U32 R19, R62, 0x10, RZ ;  /* 0x000000103e137819 */ /* 0x000fe400000006ff */
[----:B------:R-:W-:Y:S02]  /*11a0*/  SHF.L.U32 R13, R61, 0x10, RZ ;  /* 0x000000103d0d7819 */ /* 0x000fe400000006ff */
[----:B------:R-:W-:Y:S01]  /*11b0*/  SHF.L.U32 R21, R82, 0x10, RZ ;  /* 0x0000001052157819 */ /* 0x000fe200000006ff */
[----:B------:R-:W-:Y:S01]  /*11c0*/  FADD.FTZ R19, -R12, R19 ;  /* 0x000000130c137221 */ /* 0x000fe20000010100 */
[----:B------:R-:W-:Y:S01]  /*11d0*/  SHF.L.U32 R18, R83, 0x10, RZ ;  /* 0x0000001053127819 */ /* 0x000fe200000006ff */
[----:B-----5:R-:W-:Y:S01]  /*11e0*/  FMUL.FTZ R23, R16, R13 ;  /* 0x0000000d10177220 */ /* 0x020fe20000410000 */
[----:B------:R-:W-:Y:S01]  /*11f0*/  SHF.L.U32 R25, R80, 0x10, RZ ;  /* 0x0000001050197819 */ /* 0x000fe200000006ff */
[----:B------:R-:W-:Y:S01]  /*1200*/  FMUL.FTZ R20, R19, R84 ;  /* 0x0000005413147220 */ /* 0x000fe20000410000 */
[----:B------:R-:W-:Y:S01]  /*1210*/  FADD.FTZ R21, -R12, R21 ;  /* 0x000000150c157221 */ /* 0x000fe20000010100 */
[----:B------:R-:W-:Y:S01]  /*1220*/  FADD.FTZ R19, RZ, R23 ;  /* 0x00000017ff137221 */ /* 0x000fe20000010000 */
[----:B------:R-:W-:Y:S01]  /*1230*/  FMUL.FTZ R22, R17, R18 ;  /* 0x0000001211167220 */ /* 0x000fe20000410000 */
[----:B------:R-:W-:Y:S01]  /*1240*/  FFMA.FTZ R24, R20, R23, RZ ;  /* 0x0000001714187223 */ /* 0x000fe200000100ff */
[----:B------:R-:W-:Y:S01]  /*1250*/  SHF.L.U32 R23, R60, 0x10, RZ ;  /* 0x000000103c177819 */ /* 0x000fe200000006ff */
[----:B------:R-:W-:Y:S01]  /*1260*/  FMUL.FTZ R21, R21, R84 ;  /* 0x0000005415157220 */ /* 0x000fe20000410000 */
[----:B------:R-:W-:Y:S01]  /*1270*/  SHF.L.U32 R27, R59, 0x10, RZ ;  /* 0x000000103b1b7819 */ /* 0x000fe200000006ff */
[----:B------:R-:W-:Y:S01]  /*1280*/  FADD.FTZ R25, -R12, R25 ;  /* 0x000000190c197221 */ /* 0x000fe20000010100 */
[----:B------:R-:W-:Y:S01]  /*1290*/  FADD.FTZ R19, R22, R19 ;  /* 0x0000001316137221 */ /* 0x000fe20000010000 */
[----:B------:R-:W-:Y:S01]  /*12a0*/  FADD.FTZ R23, -R12, R23 ;  /* 0x000000170c177221 */ /* 0x000fe20000010100 */
[----:B------:R-:W-:Y:S01]  /*12b0*/  FFMA.FTZ R24, R21, R22, R24 ;  /* 0x0000001615187223 */ /* 0x000fe20000010018 */
[----:B------:R-:W-:Y:S01]  /*12c0*/  SHF.L.U32 R22, R81, 0x10, RZ ;  /* 0x0000001051167819 */ /* 0x000fe200000006ff */
[----:B------:R-:W-:Y:S01]  /*12d0*/  FFMA.FTZ R20, R13, R20, RZ ;  /* 0x000000140d147223 */ /* 0x000fe200000100ff */
[----:B------:R-:W-:Y:S01]  /*12e0*/  FADD.FTZ R26, RZ, R13 ;  /* 0x0000000dff1a7221 */ /* 0x000fe20000010000 */
[-C--:B------:R-:W-:Y:S01]  /*12f0*/  FMUL.FTZ R23, R23, R84.reuse ;  /* 0x0000005417177220 */ /* 0x080fe20000410000 */
[----:B------:R-:W-:Y:S01]  /*1300*/  SHF.L.U32 R29, R58, 0x10, RZ ;  /* 0x000000103a1d7819 */ /* 0x000fe200000006ff */
[----:B------:R-:W-:Y:S01]  /*1310*/  FFMA.FTZ R21, R18, R21, RZ ;  /* 0x0000001512157223 */ /* 0x000fe200000100ff */
[----:B------:R-:W-:Y:S01]  /*1320*/  FADD.FTZ R13, RZ, R18 ;  /* 0x00000012ff0d7221 */ /* 0x000fe20000010000 */
[----:B------:R-:W-:Y:S01]  /*1330*/  FMUL.FTZ R25, R25, R84 ;  /* 0x0000005419197220 */ /* 0x000fe20000410000 */
[----:B------:R-:W-:Y:S01]  /*1340*/  FMUL.FTZ R18, R16, R27 ;  /* 0x0000001b10127220 */ /* 0x000fe20000410000 */
[C---:B------:R-:W-:Y:S01]  /*1350*/  FADD.FTZ R26, R27.reuse, R26 ;  /* 0x0000001a1b1a7221 */ /* 0x040fe20000010000 */
[----:B------:R-:W-:Y:S01]  /*1360*/  FFMA.FTZ R20, R27, R23, R20 ;  /* 0x000000171b147223 */ /* 0x000fe20000010014 */
[C---:B------:R-:W-:Y:S01]  /*1370*/  FADD.FTZ R13, R22.reuse, R13 ;  /* 0x0000000d160d7221 */ /* 0x040fe20000010000 */
[----:B------:R-:W-:Y:S01]  /*1380*/  FFMA.FTZ R21, R22, R25, R21 ;  /* 0x0000001916157223 */ /* 0x000fe20000010015 */
[----:B------:R-:W-:Y:S01]  /*1390*/  SHF.L.U32 R27, R57, 0x10, RZ ;  /* 0x00000010391b7819 */ /* 0x000fe200000006ff */
[----:B------:R-:W-:Y:S01]  /*13a0*/  FMUL.FTZ R22, R17, R22 ;  /* 0x0000001611167220 */ /* 0x000fe20000410000 */
[----:B------:R-:W-:Y:S01]  /*13b0*/  FADD.FTZ R19, R19, R18 ;  /* 0x0000001213137221 */ /* 0x000fe20000010000 */
[----:B------:R-:W-:Y:S01]  /*13c0*/  FFMA.FTZ R24, R23, R18, R24 ;  /* 0x0000001217187223 */ /* 0x000fe20000010018 */
[----:B------:R-:W-:Y:S01]  /*13d0*/  FADD.FTZ R29, -R12, R29 ;  /* 0x0000001d0c1d7221 */ /* 0x000fe20000010100 */
[----:B------:R-:W-:Y:S01]  /*13e0*/  SHF.L.U32 R23, R78, 0x10, RZ ;  /* 0x000000104e177819 */ /* 0x000fe200000006ff */
[----:B------:R-:W-:Y:S01]  /*13f0*/  FADD.FTZ R19, R22, R19 ;  /* 0x0000001316137221 */ /* 0x000fe20000010000 */
[----:B------:R-:W-:Y:S01]  /*1400*/  FFMA.FTZ R24, R25, R22, R24 ;  /* 0x0000001619187223 */ /* 0x000fe20000010018 */
[----:B------:R-:W-:Y:S01]  /*1410*/  FMUL.FTZ R29, R29, R84 ;  /* 0x000000541d1d7220 */ /* 0x000fe20000410000 */
[----:B------:R-:W-:Y:S01]  /*1420*/  FMUL.FTZ R18, R16, R27 ;  /* 0x0000001b10127220 */ /* 0x000fe20000410000 */
[----:B------:R-:W-:Y:S01]  /*1430*/  FADD.FTZ R23, -R12, R23 ;  /* 0x000000170c177221 */ /* 0x000fe20000010100 */
[----:B------:R-:W-:Y:S01]  /*1440*/  SHF.L.U32 R25, R56, 0x10, RZ ;  /* 0x0000001038197819 */ /* 0x000fe200000006ff */
[----:B------:R-:W-:Y:S01]  /*1450*/  FFMA.FTZ R20, R27, R29, R20 ;  /* 0x0000001d1b147223 */ /* 0x000fe20000010014 */
[----:B------:R-:W-:Y:S01]  /*1460*/  FADD.FTZ R19, R19, R18 ;  /* 0x0000001213137221 */ /* 0x000fe20000010000 */
[----:B------:R-:W-:Y:S01]  /*1470*/  FFMA.FTZ R24, R29, R18, R24 ;  /* 0x000000121d187223 */ /* 0x000fe20000010018 */
[----:B------:R-:W-:Y:S01]  /*1480*/  SHF.L.U32 R18, R79, 0x10, RZ ;  /* 0x000000104f127819 */ /* 0x000fe200000006ff */
[----:B------:R-:W-:Y:S01]  /*1490*/  FMUL.FTZ R23, R23, R84 ;  /* 0x0000005417177220 */ /* 0x000fe20000410000 */
[----:B------:R-:W-:Y:S01]  /*14a0*/  FADD.FTZ R29, -R12, R25 ;  /* 0x000000190c1d7221 */ /* 0x000fe20000010100 */
[----:B------:R-:W-:Y:S01]  /*14b0*/  SHF.L.U32 R25, R76, 0x10, RZ ;  /* 0x000000104c197819 */ /* 0x000fe200000006ff */
[----:B------:R-:W-:Y:S01]  /*14c0*/  FADD.FTZ R26, R26, R27 ;  /* 0x0000001b1a1a7221 */ /* 0x000fe20000010000 */
[----:B------:R-:W-:Y:S01]  /*14d0*/  FADD.FTZ R13, R13, R18 ;  /* 0x000000120d0d7221 */ /* 0x000fe20000010000 */
[----:B------:R-:W-:Y:S01]  /*14e0*/  FFMA.FTZ R21, R18, R23, R21 ;  /* 0x0000001712157223 */ /* 0x000fe20000010015 */
[----:B------:R-:W-:Y:S01]  /*14f0*/  SHF.L.U32 R27, R11, 0x10, RZ ;  /* 0x000000100b1b7819 */ /* 0x000fe200000006ff */
[----:B------:R-:W-:Y:S01]  /*1500*/  FMUL.FTZ R18, R17, R18 ;  /* 0x0000001211127220 */ /* 0x000fe20000410000 */
[----:B------:R-:W-:Y:S01]  /*1510*/  FADD.FTZ R25, -R12, R25 ;  /* 0x000000190c197221 */ /* 0x000fe20000010100 */
[----:B------:R-:W-:Y:S01]  /*1520*/  FMUL.FTZ R29, R29, R84 ;  /* 0x000000541d1d7220 */ /* 0x000fe20000410000 */
[----:B------:R-:W-:Y:S01]  /*1530*/  SHF.L.U32 R33, R9, 0x10, RZ ;  /* 0x0000001009217819 */ /* 0x000fe200000006ff */
[----:B------:R-:W-:Y:S01]  /*1540*/  FADD.FTZ R19, R18, R19 ;  /* 0x0000001312137221 */ /* 0x000fe20000010000 */
[----:B------:R-:W-:Y:S01]  /*1550*/  FFMA.FTZ R24, R23, R18, R24 ;  /* 0x0000001217187223 */ /* 0x000fe20000010018 */
[----:B------:R-:W-:Y:S01]  /*1560*/  FMUL.FTZ R22, R16, R27 ;  /* 0x0000001b10167220 */ /* 0x000fe20000410000 */
[----:B------:R-:W-:Y:S01]  /*1570*/  SHF.L.U32 R18, R77, 0x10, RZ ;  /* 0x000000104d127819 */ /* 0x000fe200000006ff */
[----:B------:R-:W-:Y:S01]  /*1580*/  FMUL.FTZ R25, R25, R84 ;  /* 0x0000005419197220 */ /* 0x000fe20000410000 */
[----:B------:R-:W-:Y:S01]  /*1590*/  SHF.L.U32 R23, R3, 0x10, RZ ;  /* 0x0000001003177819 */ /* 0x000fe200000006ff */
[----:B------:R-:W-:Y:S01]  /*15a0*/  FADD.FTZ R19, R19, R22 ;  /* 0x0000001613137221 */ /* 0x000fe20000010000 */
[----:B------:R-:W-:Y:S01]  /*15b0*/  FFMA.FTZ R24, R29, R22, R24 ;  /* 0x000000161d187223 */ /* 0x000fe20000010018 */
[----:B------:R-:W-:Y:S01]  /*15c0*/  FMUL.FTZ R22, R17, R18 ;  /* 0x0000001211167220 */ /* 0x000fe20000410000 */
[----:B------:R-:W-:Y:S01]  /*15d0*/  FADD.FTZ R13, R13, R18 ;  /* 0x000000120d0d7221 */ /* 0x000fe20000010000 */
[----:B------:R-:W-:Y:S01]  /*15e0*/  FFMA.FTZ R18, R18, R25, R21 ;  /* 0x0000001912127223 */ /* 0x000fe20000010015 */
[----:B------:R-:W-:Y:S01]  /*15f0*/  SHF.L.U32 R21, R74, 0x10, RZ ;  /* 0x000000104a157819 */ /* 0x000fe200000006ff */
[----:B------:R-:W-:Y:S01]  /*1600*/  FFMA.FTZ R24, R25, R22, R24 ;  /* 0x0000001619187223 */ /* 0x000fe20000010018 */
[----:B------:R-:W-:Y:S01]  /*1610*/  FFMA.FTZ R20, R27, R29, R20 ;  /* 0x0000001d1b147223 */ /* 0x000fe20000010014 */
[----:B------:R-:W-:Y:S01]  /*1620*/  FADD.FTZ R25, -R12, R23 ;  /* 0x000000170c197221 */ /* 0x000fe20000010100 */
[----:B------:R-:W-:Y:S01]  /*1630*/  FADD.FTZ R26, R26, R27 ;  /* 0x0000001b1a1a7221 */ /* 0x000fe20000010000 */
[----:B------:R-:W-:Y:S01]  /*1640*/  SHF.L.U32 R29, R5, 0x10, RZ ;  /* 0x00000010051d7819 */ /* 0x000fe200000006ff */
[----:B------:R-:W-:Y:S01]  /*1650*/  FADD.FTZ R27, -R12, R21 ;  /* 0x000000150c1b7221 */ /* 0x000fe20000010100 */
[----:B------:R-:W-:Y:S01]  /*1660*/  SHF.L.U32 R23, R4, 0x10, RZ ;  /* 0x0000001004177819 */ /* 0x000fe200000006ff */
[-C--:B------:R-:W-:Y:S01]  /*1670*/  FMUL.FTZ R25, R25, R84.reuse ;  /* 0x0000005419197220 */ /* 0x080fe20000410000 */
[----:B------:R-:W-:Y:S01]  /*1680*/  SHF.L.U32 R21, R75, 0x10, RZ ;  /* 0x000000104b157819 */ /* 0x000fe200000006ff */
[----:B------:R-:W-:Y:S01]  /*1690*/  FADD.FTZ R19, R22, R19 ;  /* 0x0000001316137221 */ /* 0x000fe20000010000 */
[-C--:B------:R-:W-:Y:S01]  /*16a0*/  FMUL.FTZ R27, R27, R84.reuse ;  /* 0x000000541b1b7220 */ /* 0x080fe20000410000 */
[----:B------:R-:W-:Y:S01]  /*16b0*/  FADD.FTZ R29, -R12, R29 ;  /* 0x0000001d0c1d7221 */ /* 0x000fe20000010100 */
[----:B------:R-:W-:Y:S01]  /*16c0*/  FMUL.FTZ R22, R16, R23 ;  /* 0x0000001710167220 */ /* 0x000fe20000410000 */
[----:B------:R-:W-:Y:S01]  /*16d0*/  FADD.FTZ R26, R26, R23 ;  /* 0x000000171a1a7221 */ /* 0x000fe20000010000 */
[----:B------:R-:W-:Y:S01]  /*16e0*/  FFMA.FTZ R20, R23, R25, R20 ;  /* 0x0000001917147223 */ /* 0x000fe20000010014 */
[----:B------:R-:W-:Y:S01]  /*16f0*/  SHF.L.U32 R23, R6, 0x10, RZ ;  /* 0x0000001006177819 */ /* 0x000fe200000006ff */
[----:B------:R-:W-:Y:S01]  /*1700*/  FADD.FTZ R13, R13, R21 ;  /* 0x000000150d0d7221 */ /* 0x000fe20000010000 */
[----:B------:R-:W-:Y:S01]  /*1710*/  FFMA.FTZ R18, R21, R27, R18 ;  /* 0x0000001b15127223 */ /* 0x000fe20000010012 */
[----:B------:R-:W-:Y:S01]  /*1720*/  FMUL.FTZ R28, R17, R21 ;  /* 0x00000015111c7220 */ /* 0x000fe20000410000 */
[----:B------:R-:W-:Y:S01]  /*1730*/  FMUL.FTZ R29, R29, R84 ;  /* 0x000000541d1d7220 */ /* 0x000fe20000410000 */
[----:B------:R-:W-:Y:S01]  /*1740*/  FADD.FTZ R19, R19, R22 ;  /* 0x0000001613137221 */ /* 0x000fe20000010000 */
[----:B------:R-:W-:Y:S01]  /*1750*/  FFMA.FTZ R24, R25, R22, R24 ;  /* 0x0000001619187223 */ /* 0x000fe20000010018 */
[----:B------:R-:W-:Y:S01]  /*1760*/  SHF.L.U32 R21, R72, 0x10, RZ ;  /* 0x0000001048157819 */ /* 0x000fe200000006ff */
[----:B------:R-:W-:Y:S01]  /*1770*/  FMUL.FTZ R22, R16, R23 ;  /* 0x0000001710167220 */ /* 0x000fe20000410000 */
[----:B------:R-:W-:Y:S01]  /*1780*/  FADD.FTZ R26, R26, R23 ;  /* 0x000000171a1a7221 */ /* 0x000fe20000010000 */
[----:B------:R-:W-:Y:S01]  /*1790*/  FFMA.FTZ R20, R23, R29, R20 ;  /* 0x0000001d17147223 */ /* 0x000fe20000010014 */
[----:B------:R-:W-:Y:S01]  /*17a0*/  FADD.FTZ R19, R28, R19 ;  /* 0x000000131c137221 */ /* 0x000fe20000010000 */
[----:B------:R-:W-:Y:S01]  /*17b0*/  FFMA.FTZ R24, R27, R28, R24 ;  /* 0x0000001c1b187223 */ /* 0x000fe20000010018 */
        /* <DEDUP_REMOVED lines=9> */
[----:B------:R-:W-:Y:S01]  /*1850*/  SHF.L.U32 R27, R70, 0x10, RZ ;  /* 0x00000010461b7819 */ /* 0x000fe200000006ff */
[----:B------:R-:W-:Y:S01]  /*1860*/  FADD.FTZ R19, R22, R19 ;  /* 0x0000001316137221 */ /* 0x000fe20000010000 */
[----:B------:R-:W-:Y:S01]  /*1870*/  FFMA.FTZ R24, R21, R22, R24 ;  /* 0x0000001615187223 */ /* 0x000fe20000010018 */
[----:B------:R-:W-:Y:S01]  /*1880*/  FMUL.FTZ R31, R25, R84 ;  /* 0x00000054191f7220 */ /* 0x000fe20000410000 */
[----:B------:R-:W-:Y:S01]  /*1890*/  FMUL.FTZ R22, R16, R29 ;  /* 0x0000001d10167220 */ /* 0x000fe20000410000 */
[----:B------:R-:W-:Y:S01]  /*18a0*/  SHF.L.U32 R25, R71, 0x10, RZ ;  /* 0x0000001047197819 */ /* 0x000fe200000006ff */
[----:B------:R-:W-:Y:S01]  /*18b0*/  FADD.FTZ R27, -R12, R27 ;  /* 0x0000001b0c1b7221 */ /* 0x000fe20000010100 */
[----:B------:R-:W-:Y:S01]  /*18c0*/  FADD.FTZ R13, R13, R23 ;  /* 0x000000170d0d7221 */ /* 0x000fe20000010000 */
[----:B------:R-:W-:Y:S01]  /*18d0*/  FADD.FTZ R19, R19, R22 ;  /* 0x0000001613137221 */ /* 0x000fe20000010000 */
[----:B------:R-:W-:Y:S01]  /*18e0*/  FFMA.FTZ R24, R31, R22, R24 ;  /* 0x000000161f187223 */ /* 0x000fe20000010018 */
[----:B------:R-:W-:Y:S01]  /*18f0*/  FFMA.FTZ R18, R23, R21, R18 ;  /* 0x0000001517127223 */ /* 0x000fe20000010012 */
[----:B------:R-:W-:Y:S01]  /*1900*/  FMUL.FTZ R22, R17, R25 ;  /* 0x0000001911167220 */ /* 0x000fe20000410000 */
[----:B------:R-:W-:Y:S01]  /*1910*/  FMUL.FTZ R27, R27, R84 ;  /* 0x000000541b1b7220 */ /* 0x000fe20000410000 */
        /* <DEDUP_REMOVED lines=9> */
[----:B------:R-:W-:Y:S01]  /*19b0*/  FADD.FTZ R13, R13, R25 ;  /* 0x000000190d0d7221 */ /* 0x000fe20000010000 */
[----:B------:R-:W-:Y:S01]  /*19c0*/  FADD.FTZ R19, R19, R22 ;  /* 0x0000001613137221 */ /* 0x000fe20000010000 */
[----:B------:R-:W-:Y:S01]  /*19d0*/  FFMA.FTZ R24, R33, R22, R24 ;  /* 0x0000001621187223 */ /* 0x000fe20000010018 */
[----:B------:R-:W-:Y:S01]  /*19e0*/  FADD.FTZ R26, R26, R29 ;  /* 0x0000001d1a1a7221 */ /* 0x000fe20000010000 */
[----:B------:R-:W-:Y:S01]  /*19f0*/  FFMA.FTZ R20, R29, R31, R20 ;  /* 0x0000001f1d147223 */ /* 0x000fe20000010014 */
[----:B------:R-:W-:Y:S01]  /*1a00*/  FMUL.FTZ R22, R17, R53 ;  /* 0x0000003511167220 */ /* 0x000fe20000410000 */
[----:B------:R-:W-:Y:S01]  /*1a10*/  FMUL.FTZ R21, R21, R84 ;  /* 0x0000005415157220 */ /* 0x000fe20000410000 */
[----:B------:R-:W-:Y:S01]  /*1a20*/  FFMA.FTZ R18, R25, R27, R18 ;  /* 0x0000001b19127223 */ /* 0x000fe20000010012 */
[----:B------:R-:W-:Y:S01]  /*1a30*/  FADD.FTZ R55, R13, R53 ;  /* 0x000000350d377221 */ /* 0x000fe20000010000 */
[----:B------:R-:W-:Y:S01]  /*1a40*/  FADD.FTZ R19, R22, R19 ;  /* 0x0000001316137221 */ /* 0x000fe20000010000 */
[----:B------:R-:W-:Y:S01]  /*1a50*/  FFMA.FTZ R24, R21, R22, R24 ;  /* 0x0000001615187223 */ /* 0x000fe20000010018 */
[----:B------:R-:W-:Y:S01]  /*1a60*/  FADD.FTZ R54, R26, R23 ;  /* 0x000000171a367221 */ /* 0x000fe20000010000 */
[----:B------:R-:W-:Y:S01]  /*1a70*/  FFMA.FTZ R52, R23, R33, R20 ;  /* 0x0000002117347223 */ /* 0x000fe20000010014 */
[----:B------:R-:W-:Y:S01]  /*1a80*/  FFMA.FTZ R53, R53, R21, R18 ;  /* 0x0000001535357223 */ /* 0x000fe20000010012 */
[----:B------:R-:W-:Y:S06]  /*1a90*/  BRA `(.L_x_111) ;  /* 0x0000001000807947 */ /* 0x000fec0003800000 */
.L_x_110:
[----:B------:R-:W-:Y:S02]  /*1aa0*/  SHF.L.U32 R13, R62, 0x10, RZ ;  /* 0x000000103e0d7819 */ /* 0x000fe400000006ff */
[----:B------:R-:W-:Y:S02]  /*1ab0*/  SHF.L.U32 R19, R82, 0x10, RZ ;  /* 0x0000001052137819 */ /* 0x000fe400000006ff */
[----:B------:R-:W-:Y:S01]  /*1ac0*/  SHF.L.U32 R21, R60, 0x10, RZ ;  /* 0x000000103c157819 */ /* 0x000fe200000006ff */
[----:B------:R-:W-:Y:S01]  /*1ad0*/  FADD.FTZ R13, -R12, R13 ;  /* 0x0000000d0c0d7221 */ /* 0x000fe20000010100 */
[----:B------:R-:W-:Y:S01]  /*1ae0*/  SHF.L.U32 R23, R58, 0x10, RZ ;  /* 0x000000103a177819 */ /* 0x000fe200000006ff */
[----:B------:R-:W-:Y:S01]  /*1af0*/  FADD.FTZ R19, -R12, R19 ;  /* 0x000000130c137221 */ /* 0x000fe20000010100 */
[----:B------:R-:W-:Y:S01]  /*1b00*/  SHF.L.U32 R25, R56, 0x10, RZ ;  /* 0x0000001038197819 */ /* 0x000fe200000006ff */
[-C--:B------:R-:W-:Y:S01]  /*1b10*/  FMUL.FTZ R13, R13, R84.reuse ;  /* 0x000000540d0d7220 */ /* 0x080fe20000410000 */
[----:B------:R-:W-:Y:S01]  /*1b20*/  FADD.FTZ R21, -R12, R21 ;  /* 0x000000150c157221 */ /* 0x000fe20000010100 */
[----:B------:R-:W-:Y:S01]  /*1b30*/  FMUL.FTZ R18, R19, R84 ;  /* 0x0000005413127220 */ /* 0x000fe20000410000 */
[----:B------:R-:W-:Y:S01]  /*1b40*/  SHF.L.U32 R19, R80, 0x10, RZ ;  /* 0x0000001050137819 */ /* 0x000fe200000006ff */
[--C-:B-----5:R-:W-:Y:S01]  /*1b50*/  FFMA.FTZ R42, R16, R13, R14.reuse ;  /* 0x0000000d102a7223 */ /* 0x120fe2000001000e */
[----:B------:R-:W-:Y:S01]  /*1b60*/  FADD.FTZ R23, -R12, R23 ;  /* 0x000000170c177221 */ /* 0x000fe20000010100 */
[----:B------:R-:W-:Y:S01]  /*1b70*/  FFMA.FTZ R52, R17, R18, R15 ;  /* 0x0000001211347223 */ /* 0x000fe2000001000f */
[-C--:B------:R-:W-:Y:S01]  /*1b80*/  FMUL.FTZ R21, R21, R84.reuse ;  /* 0x0000005415157220 */ /* 0x080fe20000410000 */
[----:B------:R-:W-:Y:S01]  /*1b90*/  FMUL.FTZ R32, R42, -1.4426950216293334961 ;  /* 0xbfb8aa3b2a207820 */ /* 0x000fe20000410000 */
[----:B------:R-:W-:Y:S01]  /*1ba0*/  FADD.FTZ R19, -R12, R19 ;  /* 0x000000130c137221 */ /* 0x000fe20000010100 */
[----:B------:R-:W-:Y:S01]  /*1bb0*/  FMUL.FTZ R35, R52, -1.4426950216293334961 ;  /* 0xbfb8aa3b34237820 */ /* 0x000fe20000410000 */
[-C--:B------:R-:W-:Y:S01]  /*1bc0*/  FMUL.FTZ R23, R23, R84.reuse ;  /* 0x0000005417177220 */ /* 0x080fe20000410000 */
[--C-:B------:R-:W-:Y:S01]  /*1bd0*/  FFMA.FTZ R51, R16, R21, R14.reuse ;  /* 0x0000001510337223 */ /* 0x100fe2000001000e */
[----:B------:R-:W-:Y:S01]  /*1be0*/  FMUL.FTZ R20, R19, R84 ;  /* 0x0000005413147220 */ /* 0x000fe20000410000 */
[----:B------:R-:W0:Y:S01]  /*1bf0*/  MUFU.EX2 R32, R32 ;  /* 0x0000002000207308 */ /* 0x000e220000000800 */
[----:B------:R-:W-:Y:S01]  /*1c00*/  SHF.L.U32 R19, R78, 0x10, RZ ;  /* 0x000000104e137819 */ /* 0x000fe200000006ff */
[--C-:B------:R-:W-:Y:S01]  /*1c10*/  FFMA.FTZ R48, R16, R23, R14.reuse ;  /* 0x0000001710307223 */ /* 0x100fe2000001000e */
[----:B------:R-:W-:Y:S01]  /*1c20*/  FFMA.FTZ R49, R17, R20, R15 ;  /* 0x0000001411317223 */ /* 0x000fe2000001000f */
[----:B------:R-:W-:Y:S01]  /*1c30*/  FMUL.FTZ R37, R51, -1.4426950216293334961 ;  /* 0xbfb8aa3b33257820 */ /* 0x000fe20000410000 */
[----:B------:R-:W-:Y:S01]  /*1c40*/  SHF.L.U32 R29, R76, 0x10, RZ ;  /* 0x000000104c1d7819 */ /* 0x000fe200000006ff */
[C---:B------:R-:W-:Y:S01]  /*1c50*/  FADD.FTZ R19, -R12.reuse, R19 ;  /* 0x000000130c137221 */ /* 0x040fe20000010100 */
[----:B------:R-:W-:Y:S01]  /*1c60*/  FMUL.FTZ R39, R49, -1.4426950216293334961 ;  /* 0xbfb8aa3b31277820 */ /* 0x000fe20000410000 */
[----:B------:R-:W1:Y:S01]  /*1c70*/  MUFU.EX2 R35, R35 ;  /* 0x0000002300237308 */ /* 0x000e620000000800 */
[----:B------:R-:W-:Y:S01]  /*1c80*/  FADD.FTZ R25, -R12, R25 ;  /* 0x000000190c197221 */ /* 0x000fe20000010100 */
[-C--:B------:R-:W-:Y:S01]  /*1c90*/  FMUL.FTZ R28, R19, R84.reuse ;  /* 0x00000054131c7220 */ /* 0x080fe20000410000 */
[----:B------:R-:W-:Y:S01]  /*1ca0*/  FMUL.FTZ R19, R48, -1.4426950216293334961 ;  /* 0xbfb8aa3b30137820 */ /* 0x000fe20000410000 */
[----:B------:R-:W-:Y:S01]  /*1cb0*/  FADD.FTZ R29, -R12, R29 ;  /* 0x0000001d0c1d7221 */ /* 0x000fe20000010100 */
[----:B------:R-:W-:Y:S01]  /*1cc0*/  FMUL.FTZ R27, R25, R84 ;  /* 0x00000054191b7220 */ /* 0x000fe20000410000 */
[----:B------:R-:W-:Y:S01]  /*1cd0*/  FFMA.FTZ R31, R17, R28, R15 ;  /* 0x0000001c111f7223 */ /* 0x000fe2000001000f */
[----:B------:R-:W-:Y:S01]  /*1ce0*/  SHF.L.U32 R25, R3, 0x10, RZ ;  /* 0x0000001003197819 */ /* 0x000fe200000006ff */
[----:B------:R-:W2:Y:S01]  /*1cf0*/  MUFU.EX2 R39, R39 ;  /* 0x0000002700277308 */ /* 0x000ea20000000800 */
[----:B0-----:R-:W-:Y:S01]  /*1d00*/  FADD.FTZ R32, R32, 1 ;  /* 0x3f80000020207421 */ /* 0x001fe20000010000 */
[----:B------:R-:W-:Y:S01]  /*1d10*/  FMUL.FTZ R34, R31, -1.4426950216293334961 ;  /* 0xbfb8aa3b1f227820 */ /* 0x000fe20000410000 */
[--C-:B------:R-:W-:Y:S01]  /*1d20*/  FFMA.FTZ R36, R16, R27, R14.reuse ;  /* 0x0000001b10247223 */ /* 0x100fe2000001000e */
[----:B------:R-:W-:Y:S01]  /*1d30*/  FMUL.FTZ R26, R29, R84 ;  /* 0x000000541d1a7220 */ /* 0x000fe20000410000 */
[----:B------:R-:W-:Y:S01]  /*1d40*/  FADD.FTZ R25, -R12, R25 ;  /* 0x000000190c197221 */ /* 0x000fe20000010100 */
[----:B------:R-:W-:Y:S01]  /*1d50*/  SHF.L.U32 R33, R74, 0x10, RZ ;  /* 0x000000104a217819 */ /* 0x000fe200000006ff */
[----:B------:R-:W-:Y:S01]  /*1d60*/  FMUL.FTZ R29, R36, -1.4426950216293334961 ;  /* 0xbfb8aa3b241d7820 */ /* 0x000fe20000410000 */
[----:B------:R-:W0:Y:S01]  /*1d70*/  MUFU.EX2 R37, R37 ;  /* 0x0000002500257308 */ /* 0x000e220000000800 */
[----:B------:R-:W-:Y:S01]  /*1d80*/  FFMA.FTZ R41, R17, R26, R15 ;  /* 0x0000001a11297223 */ /* 0x000fe2000001000f */
[----:B-1----:R-:W-:Y:S01]  /*1d90*/  FADD.FTZ R40, R35, 1 ;  /* 0x3f80000023287421 */ /* 0x002fe20000010000 */
[-C--:B------:R-:W-:Y:S01]  /*1da0*/  FMUL.FTZ R25, R25, R84.reuse ;  /* 0x0000005419197220 */ /* 0x080fe20000410000 */
[----:B------:R-:W-:Y:S01]  /*1db0*/  FADD.FTZ R33, -R12, R33 ;  /* 0x000000210c217221 */ /* 0x000fe20000010100 */
[----:B------:R-:W-:Y:S01]  /*1dc0*/  FMUL.FTZ R30, R41, -1.4426950216293334961 ;  /* 0xbfb8aa3b291e7820 */ /* 0x000fe20000410000 */
[----:B------:R-:W-:Y:S01]  /*1dd0*/  SHF.L.U32 R54, R81, 0x10, RZ ;  /* 0x0000001051367819 */ /* 0x000fe200000006ff */
[----:B------:R-:W-:Y:S01]  /*1de0*/  FFMA.FTZ R38, R16, R25, R14 ;  /* 0x0000001910267223 */ /* 0x000fe2000001000e */
[----:B------:R-:W1:Y:S01]  /*1df0*/  MUFU.EX2 R19, R19 ;  /* 0x0000001300137308 */ /* 0x000e620000000800 */
[----:B--2---:R-:W-:Y:S01]  /*1e00*/  FADD.FTZ R35, R39, 1 ;  /* 0x3f80000027237421 */ /* 0x004fe20000010000 */
[----:B------:R-:W-:Y:S01]  /*1e10*/  SHF.L.U32 R39, R61, 0x10, RZ ;  /* 0x000000103d277819 */ /* 0x000fe200000006ff */
[----:B------:R-:W-:Y:S01]  /*1e20*/  FMUL.FTZ R24, R33, R84 ;  /* 0x0000005421187220 */ /* 0x000fe20000410000 */
[----:B------:R-:W-:Y:S01]  /*1e30*/  FMUL.FTZ R33, R38, -1.4426950216293334961 ;  /* 0xbfb8aa3b26217820 */ /* 0x000fe20000410000 */
[----:B------:R-:W-:-:S02]  /*1e40*/  SHF.L.U32 R43, R83, 0x10, RZ ;  /* 0x00000010532b7819 */ /* 0x000fc400000006ff */
[----:B------:R-:W-:Y:S01]  /*1e50*/  SHF.L.U32 R50, R59, 0x10, RZ ;  /* 0x000000103b327819 */ /* 0x000fe200000006ff */
[----:B------:R-:W2:Y:S01]  /*1e60*/  MUFU.RCP R32, R32 ;  /* 0x0000002000207308 */ /* 0x000ea20000001000 */
[----:B0-----:R-:W-:Y:S01]  /*1e70*/  FADD.FTZ R37, R37, 1 ;  /* 0x3f80000025257421 */ /* 0x001fe20000010000 */
[----:B------:R-:W-:Y:S01]  /*1e80*/  FFMA.FTZ R22, R17, R24, R15 ;  /* 0x0000001811167223 */ /* 0x000fe2000001000f */
[----:B------:R-:W-:Y:S02]  /*1e90*/  SHF.L.U32 R55, R72, 0x10, RZ ;  /* 0x0000001048377819 */ /* 0x000fe400000006ff */
[----:B------:R-:W-:Y:S01]  /*1ea0*/  SHF.L.U32 R86, R11, 0x10, RZ ;  /* 0x000000100b567819 */ /* 0x000fe200000006ff */
[----:B------:R-:W-:Y:S01]  /*1eb0*/  FMUL.FTZ R44, R22, -1.4426950216293334961 ;  /* 0xbfb8aa3b162c7820 */ /* 0x000fe20000410000 */
[----:B------:R-:W-:Y:S01]  /*1ec0*/  SHF.L.U32 R67, R75, 0x10, RZ ;  /* 0x000000104b437819 */ /* 0x000fe200000006ff */
[----:B------:R-:W0:Y:S01]  /*1ed0*/  MUFU.EX2 R34, R34 ;  /* 0x0000002200227308 */ /* 0x000e220000000800 */
[----:B-1----:R-:W-:Y:S01]  /*1ee0*/  FADD.FTZ R46, R19, 1 ;  /* 0x3f800000132e7421 */ /* 0x002fe20000010000 */
[----:B------:R-:W-:Y:S01]  /*1ef0*/  FADD.FTZ R55, -R12, R55 ;  /* 0x000000370c377221 */ /* 0x000fe20000010100 */
[----:B------:R-:W-:-:S05]  /*1f00*/  SHF.L.U32 R85, R68, 0x10, RZ ;  /* 0x0000001044557819 */ /* 0x000fca00000006ff */
[----:B------:R-:W1:Y:S01]  /*1f10*/  MUFU.EX2 R29, R29 ;  /* 0x0000001d001d7308 */ /* 0x000e620000000800 */
[----:B--2---:R-:W-:Y:S01]  /*1f20*/  FMUL.FTZ R19, R39, R32 ;  /* 0x0000002027137220 */ /* 0x004fe20000410000 */
[----:B------:R-:W-:Y:S01]  /*1f30*/  FADD.FTZ R39, -R32, 1 ;  /* 0x3f80000020277421 */ /* 0x000fe20000010100 */
[----:B------:R-:W-:-:S03]  /*1f40*/  FADD.FTZ R85, -R12, R85 ;  /* 0x000000550c557221 */ /* 0x000fc60000010100 */
[----:B------:R-:W-:Y:S01]  /*1f50*/  FFMA.FTZ R42, R42, R39, 1 ;  /* 0x3f8000002a2a7423 */ /* 0x000fe20000010027 */
[----:B------:R-:W-:Y:S01]  /*1f60*/  SHF.L.U32 R39, R5, 0x10, RZ ;  /* 0x0000001005277819 */ /* 0x000fe200000006ff */
[----:B------:R-:W-:Y:S01]  /*1f70*/  MUFU.RCP R35, R35 ;  /* 0x0000002300237308 */ /* 0x000fe20000001000 */
[----:B0-----:R-:W-:Y:S01]  /*1f80*/  FADD.FTZ R34, R34, 1 ;  /* 0x3f80000022227421 */ /* 0x001fe20000010000 */
[----:B------:R-:W-:Y:S02]  /*1f90*/  FMUL.FTZ R19, R19, R42 ;  /* 0x0000002a13137220 */ /* 0x000fe40000410000 */
[----:B------:R-:W-:-:S04]  /*1fa0*/  FADD.FTZ R53, -R12, R39 ;  /* 0x000000270c357221 */ /* 0x000fc80000010100 */
[----:B------:R-:W0:Y:S01]  /*1fb0*/  MUFU.EX2 R30, R30 ;  /* 0x0000001e001e7308 */ /* 0x000e220000000800 */
[----:B-1----:R-:W-:Y:S01]  /*1fc0*/  FADD.FTZ R39, R29, 1 ;  /* 0x3f8000001d277421 */ /* 0x002fe20000010000 */
[----:B------:R-:W-:-:S06]  /*1fd0*/  FMUL.FTZ R29, R53, R84 ;  /* 0x00000054351d7220 */ /* 0x000fcc0000410000 */
[----:B------:R-:W1:Y:S08]  /*1fe0*/  MUFU.RCP R40, R40 ;  /* 0x0000002800287308 */ /* 0x000e700000001000 */
[----:B------:R-:W2:Y:S01]  /*1ff0*/  MUFU.RCP R37, R37 ;  /* 0x0000002500257308 */ /* 0x000ea20000001000 */
[----:B0-----:R-:W-:Y:S01]  /*2000*/  FADD.FTZ R53, R30, 1 ;  /* 0x3f8000001e357421 */ /* 0x001fe20000010000 */
[----:B------:R-:W-:-:S06]  /*2010*/  FFMA.FTZ R30, R16, R29, R14 ;  /* 0x0000001d101e7223 */ /* 0x000fcc000001000e */
[----:B------:R0:W3:Y:S01]  /*2020*/  MUFU.RCP R32, R46 ;  /* 0x0000002e00207308 */ /* 0x0000e20000001000 */
[----:B-1----:R-:W-:Y:S01]  /*2030*/  FADD.FTZ R47, -R40, 1 ;  /* 0x3f800000282f7421 */ /* 0x002fe20000010100 */
[----:B------:R-:W-:-:S03]  /*2040*/  FMUL.FTZ R43, R43, R40 ;  /* 0x000000282b2b7220 */ /* 0x000fc60000410000 */
[----:B------:R-:W-:Y:S01]  /*2050*/  FFMA.FTZ R52, R52, R47, 1 ;  /* 0x3f80000034347423 */ /* 0x000fe2000001002f */
[----:B------:R-:W-:Y:S02]  /*2060*/  SHF.L.U32 R47, R57, 0x10, RZ ;  /* 0x00000010392f7819 */ /* 0x000fe400000006ff */
[----:B------:R-:W1:Y:S01]  /*2070*/  MUFU.RCP R34, R34 ;  /* 0x0000002200227308 */ /* 0x000e620000001000 */
[----:B0-----:R-:W-:Y:S01]  /*2080*/  FMUL.FTZ R46, R54, R35 ;  /* 0x00000023362e7220 */ /* 0x001fe20000410000 */
[----:B------:R-:W-:Y:S01]  /*2090*/  FADD.FTZ R54, -R35, 1 ;  /* 0x3f80000023367421 */ /* 0x000fe20000010100 */
[----:B--2---:R-:W-:Y:S01]  /*20a0*/  FMUL.FTZ R50, R50, R37 ;  /* 0x0000002532327220 */ /* 0x004fe20000410000 */
[----:B------:R-:W-:Y:S01]  /*20b0*/  FADD.FTZ R40, -R37, 1 ;  /* 0x3f80000025287421 */ /* 0x000fe20000010100 */
[----:B------:R-:W-:Y:S01]  /*20c0*/  FMUL.FTZ R43, R43, R52 ;  /* 0x000000342b2b7220 */ /* 0x000fe20000410000 */
[----:B------:R-:W-:Y:S02]  /*20d0*/  FFMA.FTZ R49, R49, R54, 1 ;  /* 0x3f80000031317423 */ /* 0x000fe40000010036 */
[----:B------:R-:W0:Y:S01]  /*20e0*/  MUFU.RCP R35, R39 ;  /* 0x0000002700237308 */ /* 0x000e220000001000 */
[----:B---3--:R-:W-:Y:S01]  /*20f0*/  FADD.FTZ R37, -R32, 1 ;  /* 0x3f80000020257421 */ /* 0x008fe20000010100 */
[----:B------:R-:W-:Y:S01]  /*2100*/  FFMA.FTZ R51, R51, R40, 1 ;  /* 0x3f80000033337423 */ /* 0x000fe20000010028 */
[----:B------:R-:W-:Y:S01]  /*2110*/  FMUL.FTZ R47, R47, R32 ;  /* 0x000000202f2f7220 */ /* 0x000fe20000410000 */
[----:B------:R-:W-:Y:S01]  /*2120*/  FMUL.FTZ R40, R30, -1.4426950216293334961 ;  /* 0xbfb8aa3b1e287820 */ /* 0x000fe20000410000 */
[----:B------:R-:W-:Y:S01]  /*2130*/  FFMA.FTZ R48, R48, R37, 1 ;  /* 0x3f80000030307423 */ /* 0x000fe20000010025 */
[----:B------:R-:W-:Y:S01]  /*2140*/  SHF.L.U32 R37, R79, 0x10, RZ ;  /* 0x000000104f257819 */ /* 0x000fe200000006ff */
[----:B------:R-:W-:Y:S01]  /*2150*/  FMUL.FTZ R46, R46, R49 ;  /* 0x000000312e2e7220 */ /* 0x000fe20000410000 */
[----:B------:R-:W2:Y:S01]  /*2160*/  MUFU.EX2 R33, R33 ;  /* 0x0000002100217308 */ /* 0x000ea20000000800 */
[----:B-1----:R-:W-:Y:S01]  /*2170*/  FADD.FTZ R32, -R34, 1 ;  /* 0x3f80000022207421 */ /* 0x002fe20000010100 */
[----:B------:R-:W-:-:S03]  /*2180*/  FMUL.FTZ R47, R47, R48 ;  /* 0x000000302f2f7220 */ /* 0x000fc60000410000 */
[----:B------:R-:W-:Y:S01]  /*2190*/  FFMA.FTZ R31, R31, R32, 1 ;  /* 0x3f8000001f1f7423 */ /* 0x000fe20000010020 */
[----:B------:R-:W-:Y:S01]  /*21a0*/  FMUL.FTZ R32, R37, R34 ;  /* 0x0000002225207220 */ /* 0x000fe20000410000 */
[----:B------:R-:W-:Y:S01]  /*21b0*/  FMUL.FTZ R34, R55, R84 ;  /* 0x0000005437227220 */ /* 0x000fe20000410000 */
[----:B------:R-:W1:Y:S01]  /*21c0*/  MUFU.RCP R53, R53 ;  /* 0x0000003500357308 */ /* 0x000e620000001000 */
[----:B0-----:R-:W-:Y:S01]  /*21d0*/  FADD.FTZ R37, -R35, 1 ;  /* 0x3f80000023257421 */ /* 0x001fe20000010100 */
[----:B------:R-:W-:Y:S01]  /*21e0*/  SHF.L.U32 R55, R7, 0x10, RZ ;  /* 0x0000001007377819 */ /* 0x000fe200000006ff */
[----:B------:R-:W-:Y:S02]  /*21f0*/  FMUL.FTZ R31, R32, R31 ;  /* 0x0000001f201f7220 */ /* 0x000fe40000410000 */
[----:B------:R-:W-:Y:S02]  /*2200*/  FFMA.FTZ R36, R36, R37, 1 ;  /* 0x3f80000024247423 */ /* 0x000fe40000010025 */
[----:B------:R-:W-:Y:S01]  /*2210*/  FADD.FTZ R49, -R12, R55 ;  /* 0x000000370c317221 */ /* 0x000fe20000010100 */
[----:B------:R-:W0:Y:S01]  /*2220*/  MUFU.EX2 R44, R44 ;  /* 0x0000002c002c7308 */ /* 0x000e220000000800 */
[----:B--2---:R-:W-:Y:S01]  /*2230*/  FADD.FTZ R54, R33, 1 ;  /* 0x3f80000021367421 */ /* 0x004fe20000010000 */
[----:B------:R-:W-:Y:S01]  /*2240*/  FMUL.FTZ R33, R86, R35 ;  /* 0x0000002356217220 */ /* 0x000fe20000410000 */
[----:B------:R-:W-:Y:S01]  /*2250*/  SHF.L.U32 R86, R77, 0x10, RZ ;  /* 0x000000104d567819 */ /* 0x000fe200000006ff */
[----:B------:R-:W-:Y:S01]  /*2260*/  FFMA.FTZ R35, R17, R34, R15 ;  /* 0x0000002211237223 */ /* 0x000fe2000001000f */
[----:B------:R-:W-:Y:S01]  /*2270*/  FMUL.FTZ R49, R49, R84 ;  /* 0x0000005431317220 */ /* 0x000fe20000410000 */
[----:B------:R-:W-:-:S02]  /*2280*/  FMUL.FTZ R33, R33, R36 ;  /* 0x0000002421217220 */ /* 0x000fc40000410000 */
[----:B------:R-:W2:Y:S01]  /*2290*/  MUFU.EX2 R40, R40 ;  /* 0x0000002800287308 */ /* 0x000ea20000000800 */
[----:B-1----:R-:W-:Y:S01]  /*22a0*/  FADD.FTZ R42, -R53, 1 ;  /* 0x3f800000352a7421 */ /* 0x002fe20000010100 */
[----:B------:R-:W-:-:S03]  /*22b0*/  FMUL.FTZ R39, R35, -1.4426950216293334961 ;  /* 0xbfb8aa3b23277820 */ /* 0x000fc60000410000 */
[----:B------:R-:W-:Y:S01]  /*22c0*/  FFMA.FTZ R41, R41, R42, 1 ;  /* 0x3f80000029297423 */ /* 0x000fe2000001002a */
[----:B------:R-:W-:Y:S02]  /*22d0*/  FMUL.FTZ R42, R86, R53 ;  /* 0x00000035562a7220 */ /* 0x000fe40000410000 */
[----:B------:R1:W3:Y:S01]  /*22e0*/  MUFU.RCP R37, R54 ;  /* 0x0000003600257308 */ /* 0x0002e20000001000 */
[----:B0-----:R-:W-:Y:S01]  /*22f0*/  FADD.FTZ R53, R44, 1 ;  /* 0x3f8000002c357421 */ /* 0x001fe20000010000 */
[----:B------:R-:W-:Y:S01]  /*2300*/  FMUL.FTZ R44, R50, R51 ;  /* 0x00000033322c7220 */ /* 0x000fe20000410000 */
[----:B------:R-:W-:Y:S01]  /*2310*/  SHF.L.U32 R51, R70, 0x10, RZ ;  /* 0x0000001046337819 */ /* 0x000fe200000006ff */
[----:B------:R-:W-:-:S04]  /*2320*/  FMUL.FTZ R41, R42, R41 ;  /* 0x000000292a297220 */ /* 0x000fc80000410000 */
[----:B------:R0:W4:Y:S01]  /*2330*/  MUFU.RCP R50, R53 ;  /* 0x0000003500327308 */ /* 0x0001220000001000 */
[----:B--2---:R-:W-:Y:S01]  /*2340*/  FADD.FTZ R48, R40, 1 ;  /* 0x3f80000028307421 */ /* 0x004fe20000010000 */
[----:B------:R-:W-:Y:S01]  /*2350*/  FADD.FTZ R55, -R12, R51 ;  /* 0x000000330c377221 */ /* 0x000fe20000010100 */
[----:B-1----:R-:W-:Y:S01]  /*2360*/  SHF.L.U32 R54, R4, 0x10, RZ ;  /* 0x0000001004367819 */ /* 0x002fe200000006ff */
[----:B------:R-:W-:-:S04]  /*2370*/  FFMA.FTZ R40, R16, R49, R14 ;  /* 0x0000003110287223 */ /* 0x000fc8000001000e */
[----:B------:R-:W1:Y:S01]  /*2380*/  MUFU.EX2 R39, R39 ;  /* 0x0000002700277308 */ /* 0x000e620000000800 */
[----:B---3--:R-:W-:Y:S01]  /*2390*/  FADD.FTZ R51, -R37, 1 ;  /* 0x3f80000025337421 */ /* 0x008fe20000010100 */
[----:B0-----:R-:W-:-:S03]  /*23a0*/  FMUL.FTZ R53, R54, R37 ;  /* 0x0000002536357220 */ /* 0x001fc60000410000 */
[----:B------:R-:W-:Y:S01]  /*23b0*/  FFMA.FTZ R52, R38, R51, 1 ;  /* 0x3f80000026347423 */ /* 0x000fe20000010033 */
[----:B------:R-:W-:Y:S01]  /*23c0*/  FMUL.FTZ R38, R55, R84 ;  /* 0x0000005437267220 */ /* 0x000fe20000410000 */
[----:B------:R-:W-:Y:S01]  /*23d0*/  FMUL.FTZ R51, R40, -1.4426950216293334961 ;  /* 0xbfb8aa3b28337820 */ /* 0x000fe20000410000 */
[----:B------:R-:W0:Y:S01]  /*23e0*/  MUFU.RCP R48, R48 ;  /* 0x0000003000307308 */ /* 0x000e220000001000 */
[----:B------:R-:W-:Y:S01]  /*23f0*/  SHF.L.U32 R55, R9, 0x10, RZ ;  /* 0x0000001009377819 */ /* 0x000fe200000006ff */
[----:B------:R-:W-:Y:S01]  /*2400*/  FMUL.FTZ R32, R53, R52 ;  /* 0x0000003435207220 */ /* 0x000fe20000410000 */
[----:B----4-:R-:W-:Y:S01]  /*2410*/  FADD.FTZ R53, -R50, 1 ;  /* 0x3f80000032357421 */ /* 0x010fe20000010100 */
[----:B------:R-:W-:Y:S02]  /*2420*/  FFMA.FTZ R37, R17, R38, R15 ;  /* 0x0000002611257223 */ /* 0x000fe4000001000f */
[----:B------:R-:W-:Y:S01]  /*2430*/  FADD.FTZ R55, -R12, R55 ;  /* 0x000000370c377221 */ /* 0x000fe20000010100 */
[----:B------:R-:W-:Y:S01]  /*2440*/  FFMA.FTZ R53, R22, R53, 1 ;  /* 0x3f80000016357423 */ /* 0x000fe20000010035 */
[----:B------:R-:W-:Y:S01]  /*2450*/  MUFU.EX2 R51, R51 ;  /* 0x0000003300337308 */ /* 0x000fe20000000800 */
[----:B-1----:R-:W-:Y:S01]  /*2460*/  FADD.FTZ R36, R39, 1 ;  /* 0x3f80000027247421 */ /* 0x002fe20000010000 */
[----:B------:R-:W-:Y:S01]  /*2470*/  FMUL.FTZ R39, R55, R84 ;  /* 0x0000005437277220 */ /* 0x000fe20000410000 */
[----:B------:R-:W-:Y:S01]  /*2480*/  FMUL.FTZ R22, R67, R50 ;  /* 0x0000003243167220 */ /* 0x000fe20000410000 */
[----:B------:R-:W-:Y:S01]  /*2490*/  SHF.L.U32 R67, R6, 0x10, RZ ;  /* 0x0000001006437819 */ /* 0x000fe200000006ff */
[----:B------:R-:W-:Y:S01]  /*24a0*/  FMUL.FTZ R54, R37, -1.4426950216293334961 ;  /* 0xbfb8aa3b25367820 */ /* 0x000fe20000410000 */
[----:B------:R-:W-:-:S02]  /*24b0*/  FFMA.FTZ R42, R16, R39, R14 ;  /* 0x00000027102a7223 */ /* 0x000fc4000001000e */
[----:B------:R1:W2:Y:S01]  /*24c0*/  MUFU.RCP R50, R36 ;  /* 0x0000002400327308 */ /* 0x0002a20000001000 */
[----:B0-----:R-:W-:Y:S01]  /*24d0*/  FADD.FTZ R55, -R48, 1 ;  /* 0x3f80000030377421 */ /* 0x001fe20000010100 */
[----:B------:R-:W-:-:S03]  /*24e0*/  FMUL.FTZ R48, R67, R48 ;  /* 0x0000003043307220 */ /* 0x000fc60000410000 */
[----:B------:R-:W-:Y:S01]  /*24f0*/  FFMA.FTZ R55, R30, R55, 1 ;  /* 0x3f8000001e377423 */ /* 0x000fe20000010037 */
[----:B------:R-:W-:Y:S01]  /*2500*/  FMUL.FTZ R30, R22, R53 ;  /* 0x00000035161e7220 */ /* 0x000fe20000410000 */
[----:B------:R-:W-:Y:S01]  /*2510*/  FMUL.FTZ R22, R85, R84 ;  /* 0x0000005455167220 */ /* 0x000fe20000410000 */
[----:B------:R-:W-:Y:S01]  /*2520*/  FMUL.FTZ R53, R42, -1.4426950216293334961 ;  /* 0xbfb8aa3b2a357820 */ /* 0x000fe20000410000 */
[----:B-1----:R-:W-:Y:S01]  /*2530*/  FMUL.FTZ R36, R48, R55 ;  /* 0x0000003730247220 */ /* 0x002fe20000410000 */
[----:B------:R0:W1:Y:S01]  /*2540*/  MUFU.EX2 R52, R54 ;  /* 0x0000003600347308 */ /* 0x0000620000000800 */
[----:B------:R-:W-:Y:S01]  /*2550*/  FFMA.FTZ R48, R17, R22, R15 ;  /* 0x0000001611307223 */ /* 0x000fe2000001000f */
[----:B------:R-:W-:Y:S01]  /*2560*/  SHF.L.U32 R55, R73, 0x10, RZ ;  /* 0x0000001049377819 */ /* 0x000fe200000006ff */
[----:B--2---:R-:W-:-:S05]  /*2570*/  FADD.FTZ R86, -R50, 1 ;  /* 0x3f80000032567421 */ /* 0x004fca0000010100 */
[----:B------:R-:W2:Y:S01]  /*2580*/  MUFU.EX2 R53, R53 ;  /* 0x0000003500357308 */ /* 0x000ea20000000800 */
[----:B0-----:R-:W-:Y:S01]  /*2590*/  FADD.FTZ R54, R51, 1 ;  /* 0x3f80000033367421 */ /* 0x001fe20000010000 */
[----:B------:R-:W-:Y:S01]  /*25a0*/  FMUL.FTZ R51, R48, -1.4426950216293334961 ;  /* 0xbfb8aa3b30337820 */ /* 0x000fe20000410000 */
[----:B------:R-:W-:Y:S01]  /*25b0*/  FFMA.FTZ R86, R35, R86, 1 ;  /* 0x3f80000023567423 */ /* 0x000fe20000010056 */
[----:B------:R-:W-:Y:S01]  /*25c0*/  FMUL.FTZ R35, R55, R50 ;  /* 0x0000003237237220 */ /* 0x000fe20000410000 */
[----:B------:R-:W-:-:S03]  /*25d0*/  SHF.L.U32 R55, R8, 0x10, RZ ;  /* 0x0000001008377819 */ /* 0x000fc600000006ff */
[----:B------:R-:W0:Y:S01]  /*25e0*/  MUFU.EX2 R51, R51 ;  /* 0x0000003300337308 */ /* 0x000e220000000800 */
[----:B-1----:R-:W-:Y:S01]  /*25f0*/  FADD.FTZ R50, R52, 1 ;  /* 0x3f80000034327421 */ /* 0x002fe20000010000 */
[----:B------:R-:W-:-:S06]  /*2600*/  FMUL.FTZ R35, R35, R86 ;  /* 0x0000005623237220 */ /* 0x000fcc0000410000 */
[----:B------:R-:W1:Y:S01]  /*2610*/  MUFU.RCP R54, R54 ;  /* 0x0000003600367308 */ /* 0x000e620000001000 */
[----:B--2---:R-:W-:-:S07]  /*2620*/  FADD.FTZ R52, R53, 1 ;  /* 0x3f80000035347421 */ /* 0x004fce0000010000 */
[----:B------:R-:W2:Y:S01]  /*2630*/  MUFU.RCP R50, R50 ;  /* 0x0000003200327308 */ /* 0x000ea20000001000 */
[----:B0-----:R-:W-:-:S07]  /*2640*/  FADD.FTZ R51, R51, 1 ;  /* 0x3f80000033337421 */ /* 0x001fce0000010000 */
[----:B------:R-:W0:Y:S01]  /*2650*/  MUFU.RCP R52, R52 ;  /* 0x0000003400347308 */ /* 0x000e220000001000 */
[----:B-1----:R-:W-:-:S04]  /*2660*/  FADD.FTZ R53, -R54, 1 ;  /* 0x3f80000036357421 */ /* 0x002fc80000010100 */
[----:B------:R-:W-:Y:S01]  /*2670*/  FFMA.FTZ R53, R40, R53, 1 ;  /* 0x3f80000028357423 */ /* 0x000fe20000010035 */
[----:B------:R-:W-:Y:S01]  /*2680*/  FMUL.FTZ R40, R55, R54 ;  /* 0x0000003637287220 */ /* 0x000fe20000410000 */
[----:B------:R-:W-:Y:S01]  /*2690*/  SHF.L.U32 R55, R10, 0x10, RZ ;  /* 0x000000100a377819 */ /* 0x000fe200000006ff */
[----:B------:R-:W1:Y:S01]  /*26a0*/  MUFU.RCP R51, R51 ;  /* 0x0000003300337308 */ /* 0x000e620000001000 */
[----:B--2---:R-:W-:Y:S01]  /*26b0*/  FADD.FTZ R54, -R50, 1 ;  /* 0x3f80000032367421 */ /* 0x004fe20000010100 */
[----:B------:R-:W-:Y:S01]  /*26c0*/  FMUL.FTZ R40, R40, R53 ;  /* 0x0000003528287220 */ /* 0x000fe20000410000 */
[----:B------:R-:W-:Y:S02]  /*26d0*/  SHF.L.U32 R53, R71, 0x10, RZ ;  /* 0x0000001047357819 */ /* 0x000fe400000006ff */
[----:B------:R-:W-:-:S03]  /*26e0*/  FFMA.FTZ R37, R37, R54, 1 ;  /* 0x3f80000025257423 */ /* 0x000fc60000010036 */
[----:B------:R-:W-:Y:S01]  /*26f0*/  FMUL.FTZ R50, R53, R50 ;  /* 0x0000003235327220 */ /* 0x000fe20000410000 */
[----:B0-----:R-:W-:Y:S01]  /*2700*/  FADD.FTZ R53, -R52, 1 ;  /* 0x3f80000034357421 */ /* 0x001fe20000010100 */
[----:B------:R-:W-:Y:S02]  /*2710*/  FMUL.FTZ R54, R55, R52 ;  /* 0x0000003437367220 */ /* 0x000fe40000410000 */
[----:B------:R-:W-:Y:S01]  /*2720*/  FMUL.FTZ R37, R50, R37 ;  /* 0x0000002532257220 */ /* 0x000fe20000410000 */
[----:B------:R-:W-:Y:S01]  /*2730*/  FFMA.FTZ R53, R42, R53, 1 ;  /* 0x3f8000002a357423 */ /* 0x000fe20000010035 */
[----:B------:R-:W-:Y:S01]  /*2740*/  SHF.L.U32 R42, R69, 0x10, RZ ;  /* 0x00000010452a7819 */ /* 0x000fe200000006ff */
[----:B-1----:R-:W-:Y:S02]  /*2750*/  FADD.FTZ R55, -R51, 1 ;  /* 0x3f80000033377421 */ /* 0x002fe40000010100 */
[----:B------:R-:W-:Y:S02]  /*2760*/  FMUL.FTZ R54, R54, R53 ;  /* 0x0000003536367220 */ /* 0x000fe40000410000 */
[----:B------:R-:W-:Y:S01]  /*2770*/  FFMA.FTZ R48, R48, R55, 1 ;  /* 0x3f80000030307423 */ /* 0x000fe20000010037 */
[----:B------:R-:W-:Y:S01]  /*2780*/  FMUL.FTZ R55, R42, R51 ;  /* 0x000000332a377220 */ /* 0x000fe20000410000 */
[----:B------:R-:W-:Y:S01]  /*2790*/  FMUL.FTZ R42, R16, R19 ;  /* 0x00000013102a7220 */ /* 0x000fe20000410000 */
[----:B------:R-:W-:-:S02]  /*27a0*/  FMUL.FTZ R51, R17, R43 ;  /* 0x0000002b11337220 */ /* 0x000fc40000410000 */
[----:B------:R-:W-:Y:S01]  /*27b0*/  FMUL.FTZ R55, R55, R48 ;  /* 0x0000003037377220 */ /* 0x000fe20000410000 */
[C---:B------:R-:W-:Y:S01]  /*27c0*/  FFMA.FTZ R53, R13.reuse, R42, RZ ;  /* 0x0000002a0d357223 */ /* 0x040fe200000100ff */
[----:B------:R-:W-:Y:S01]  /*27d0*/  FADD.FTZ R52, RZ, R42 ;  /* 0x0000002aff347221 */ /* 0x000fe20000010000 */
[----:B------:R-:W-:Y:S01]  /*27e0*/  FFMA.FTZ R48, R13, R19, RZ ;  /* 0x000000130d307223 */ /* 0x000fe200000100ff */
[----:B------:R-:W-:Y:S01]  /*27f0*/  FADD.FTZ R19, RZ, R19 ;  /* 0x00000013ff137221 */ /* 0x000fe20000010000 */
[----:B------:R-:W-:Y:S01]  /*2800*/  FFMA.FTZ R50, R18, R51, R53 ;  /* 0x0000003312327223 */ /* 0x000fe20000010035 */
[----:B------:R-:W-:Y:S01]  /*2810*/  FMUL.FTZ R53, R16, R44 ;  /* 0x0000002c10357220 */ /* 0x000fe20000410000 */
[----:B------:R-:W-:Y:S01]  /*2820*/  FADD.FTZ R52, R51, R52 ;  /* 0x0000003433347221 */ /* 0x000fe20000010000 */
[----:B------:R-:W-:Y:S01]  /*2830*/  FADD.FTZ R42, R19, R44 ;  /* 0x0000002c132a7221 */ /* 0x000fe20000010000 */
[----:B------:R-:W-:Y:S01]  /*2840*/  FMUL.FTZ R19, R17, R46 ;  /* 0x0000002e11137220 */ /* 0x000fe20000410000 */
[C---:B------:R-:W-:Y:S01]  /*2850*/  FFMA.FTZ R50, R21.reuse, R53, R50 ;  /* 0x0000003515327223 */ /* 0x040fe20000010032 */
[----:B------:R-:W-:Y:S01]  /*2860*/  FADD.FTZ R52, R52, R53 ;  /* 0x0000003534347221 */ /* 0x000fe20000010000 */
[----:B------:R-:W-:Y:S01]  /*2870*/  FFMA.FTZ R44, R21, R44, R48 ;  /* 0x0000002c152c7223 */ /* 0x000fe20000010030 */
[----:B------:R-:W-:Y:S01]  /*2880*/  FMUL.FTZ R21, R16, R47 ;  /* 0x0000002f10157220 */ /* 0x000fe20000410000 */
[----:B------:R-:W-:Y:S01]  /*2890*/  FFMA.FTZ R50, R20, R19, R50 ;  /* 0x0000001314327223 */ /* 0x000fe20000010032 */
[----:B------:R-:W-:Y:S01]  /*28a0*/  FADD.FTZ R52, R19, R52 ;  /* 0x0000003413347221 */ /* 0x000fe20000010000 */
[----:B------:R-:W-:Y:S01]  /*28b0*/  FMUL.FTZ R19, R17, R31 ;  /* 0x0000001f11137220 */ /* 0x000fe20000410000 */
[----:B------:R-:W-:Y:S01]  /*28c0*/  FFMA.FTZ R13, R18, R43, RZ ;  /* 0x0000002b120d7223 */ /* 0x000fe200000100ff */
[----:B------:R-:W-:Y:S01]  /*28d0*/  FFMA.FTZ R50, R23, R21, R50 ;  /* 0x0000001517327223 */ /* 0x000fe20000010032 */
[----:B------:R-:W-:Y:S01]  /*28e0*/  FADD.FTZ R52, R52, R21 ;  /* 0x0000001534347221 */ /* 0x000fe20000010000 */
[----:B------:R-:W-:Y:S01]  /*28f0*/  FMUL.FTZ R21, R16, R33 ;  /* 0x0000002110157220 */ /* 0x000fe20000410000 */
[----:B------:R-:W-:Y:S01]  /*2900*/  FADD.FTZ R43, RZ, R43 ;  /* 0x0000002bff2b7221 */ /* 0x000fe20000010000 */
[----:B------:R-:W-:Y:S01]  /*2910*/  FFMA.FTZ R50, R28, R19, R50 ;  /* 0x000000131c327223 */ /* 0x000fe20000010032 */
[----:B------:R-:W-:Y:S01]  /*2920*/  FADD.FTZ R52, R19, R52 ;  /* 0x0000003413347221 */ /* 0x000fe20000010000 */
[----:B------:R-:W-:Y:S01]  /*2930*/  FMUL.FTZ R19, R17, R41 ;  /* 0x0000002911137220 */ /* 0x000fe20000410000 */
[----:B------:R-:W-:Y:S01]  /*2940*/  FFMA.FTZ R13, R20, R46, R13 ;  /* 0x0000002e140d7223 */ /* 0x000fe2000001000d */
[----:B------:R-:W-:Y:S01]  /*2950*/  FFMA.FTZ R50, R27, R21, R50 ;  /* 0x000000151b327223 */ /* 0x000fe20000010032 */
[----:B------:R-:W-:Y:S01]  /*2960*/  FADD.FTZ R52, R52, R21 ;  /* 0x0000001534347221 */ /* 0x000fe20000010000 */
[----:B------:R-:W-:Y:S01]  /*2970*/  FMUL.FTZ R21, R16, R32 ;  /* 0x0000002010157220 */ /* 0x000fe20000410000 */
[----:B------:R-:W-:Y:S01]  /*2980*/  FFMA.FTZ R44, R23, R47, R44 ;  /* 0x0000002f172c7223 */ /* 0x000fe2000001002c */
[----:B------:R-:W-:Y:S01]  /*2990*/  FFMA.FTZ R50, R26, R19, R50 ;  /* 0x000000131a327223 */ /* 0x000fe20000010032 */
[----:B------:R-:W-:Y:S01]  /*29a0*/  FADD.FTZ R52, R19, R52 ;  /* 0x0000003413347221 */ /* 0x000fe20000010000 */
[----:B------:R-:W-:Y:S01]  /*29b0*/  FMUL.FTZ R19, R17, R30 ;  /* 0x0000001e11137220 */ /* 0x000fe20000410000 */
[----:B------:R-:W-:Y:S01]  /*29c0*/  FADD.FTZ R46, R43, R46 ;  /* 0x0000002e2b2e7221 */ /* 0x000fe20000010000 */
[----:B------:R-:W-:Y:S01]  /*29d0*/  FFMA.FTZ R50, R25, R21, R50 ;  /* 0x0000001519327223 */ /* 0x000fe20000010032 */
[----:B------:R-:W-:Y:S01]  /*29e0*/  FADD.FTZ R52, R52, R21 ;  /* 0x0000001534347221 */ /* 0x000fe20000010000 */
[----:B------:R-:W-:Y:S01]  /*29f0*/  FMUL.FTZ R21, R16, R36 ;  /* 0x0000002410157220 */ /* 0x000fe20000410000 */
[----:B------:R-:W-:Y:S01]  /*2a00*/  FFMA.FTZ R13, R28, R31, R13 ;  /* 0x0000001f1c0d7223 */ /* 0x000fe2000001000d */
[----:B------:R-:W-:Y:S01]  /*2a10*/  FFMA.FTZ R50, R24, R19, R50 ;  /* 0x0000001318327223 */ /* 0x000fe20000010032 */
[----:B------:R-:W-:Y:S01]  /*2a20*/  FADD.FTZ R52, R19, R52 ;  /* 0x0000003413347221 */ /* 0x000fe20000010000 */
[----:B------:R-:W-:Y:S01]  /*2a30*/  FFMA.FTZ R44, R27, R33, R44 ;  /* 0x000000211b2c7223 */ /* 0x000fe2000001002c */
[----:B------:R-:W-:Y:S01]  /*2a40*/  FADD.FTZ R42, R42, R47 ;  /* 0x0000002f2a2a7221 */ /* 0x000fe20000010000 */
[----:B------:R-:W-:Y:S01]  /*2a50*/  FADD.FTZ R46, R46, R31 ;  /* 0x0000001f2e2e7221 */ /* 0x000fe20000010000 */
[----:B------:R-:W-:Y:S01]  /*2a60*/  FFMA.FTZ R50, R29, R21, R50 ;  /* 0x000000151d327223 */ /* 0x000fe20000010032 */
[----:B------:R-:W-:Y:S01]  /*2a70*/  FMUL.FTZ R23, R17, R35 ;  /* 0x0000002311177220 */ /* 0x000fe20000410000 */
[----:B------:R-:W-:Y:S01]  /*2a80*/  FADD.FTZ R52, R52, R21 ;  /* 0x0000001534347221 */ /* 0x000fe20000010000 */
[----:B------:R-:W-:Y:S01]  /*2a90*/  FFMA.FTZ R13, R26, R41, R13 ;  /* 0x000000291a0d7223 */ /* 0x000fe2000001000d */
        /* <DEDUP_REMOVED lines=10> */
[----:B------:R-:W-:Y:S01]  /*2b40*/  FMUL.FTZ R23, R17, R37 ;  /* 0x0000002511177220 */ /* 0x000fe20000410000 */
[C---:B------:R-:W-:Y:S01]  /*2b50*/  FFMA.FTZ R25, R49.reuse, R21, R50 ;  /* 0x0000001531197223 */ /* 0x040fe20000010032 */
[----:B------:R-:W-:Y:S01]  /*2b60*/  FADD.FTZ R20, R52, R21 ;  /* 0x0000001534147221 */ /* 0x000fe20000010000 */
[----:B------:R-:W-:Y:S01]  /*2b70*/  FFMA.FTZ R13, R34, R35, R13 ;  /* 0x00000023220d7223 */ /* 0x000fe2000001000d */
[----:B------:R-:W-:Y:S01]  /*2b80*/  FFMA.FTZ R52, R49, R40, R19 ;  /* 0x0000002831347223 */ /* 0x000fe20000010013 */
[----:B------:R-:W-:Y:S01]  /*2b90*/  FADD.FTZ R33, R33, R36 ;  /* 0x0000002421217221 */ /* 0x000fe20000010000 */
[----:B------:R-:W-:Y:S01]  /*2ba0*/  FADD.FTZ R30, R30, R35 ;  /* 0x000000231e1e7221 */ /* 0x000fe20000010000 */
[-C--:B------:R-:W-:Y:S01]  /*2bb0*/  FMUL.FTZ R19, R16, R54.reuse ;  /* 0x0000003610137220 */ /* 0x080fe20000410000 */
[C---:B------:R-:W-:Y:S01]  /*2bc0*/  FFMA.FTZ R18, R38.reuse, R23, R25 ;  /* 0x0000001726127223 */ /* 0x040fe20000010019 */
[----:B------:R-:W-:Y:S01]  /*2bd0*/  FADD.FTZ R20, R23, R20 ;  /* 0x0000001417147221 */ /* 0x000fe20000010000 */
[----:B------:R-:W-:Y:S01]  /*2be0*/  FFMA.FTZ R13, R38, R37, R13 ;  /* 0x00000025260d7223 */ /* 0x000fe2000001000d */
[----:B------:R-:W-:Y:S01]  /*2bf0*/  FADD.FTZ R33, R33, R40 ;  /* 0x0000002821217221 */ /* 0x000fe20000010000 */
[----:B------:R-:W-:Y:S01]  /*2c00*/  FMUL.FTZ R21, R17, R55 ;  /* 0x0000003711157220 */ /* 0x000fe20000410000 */
[C---:B------:R-:W-:Y:S01]  /*2c10*/  FFMA.FTZ R23, R39.reuse, R19, R18 ;  /* 0x0000001327177223 */ /* 0x040fe20000010012 */
[----:B------:R-:W-:Y:S01]  /*2c20*/  FADD.FTZ R20, R20, R19 ;  /* 0x0000001314147221 */ /* 0x000fe20000010000 */
[----:B------:R-:W-:Y:S01]  /*2c30*/  FADD.FTZ R30, R30, R37 ;  /* 0x000000251e1e7221 */ /* 0x000fe20000010000 */
[----:B------:R-:W-:Y:S01]  /*2c40*/  FFMA.FTZ R52, R39, R54, R52 ;  /* 0x0000003627347223 */ /* 0x000fe20000010034 */
[C---:B------:R-:W-:Y:S01]  /*2c50*/  FFMA.FTZ R53, R22.reuse, R55, R13 ;  /* 0x0000003716357223 */ /* 0x040fe2000001000d */
[----:B------:R-:W-:Y:S01]  /*2c60*/  FFMA.FTZ R24, R22, R21, R23 ;  /* 0x0000001516187223 */ /* 0x000fe20000010017 */
[----:B------:R-:W-:Y:S01]  /*2c70*/  FADD.FTZ R19, R21, R20 ;  /* 0x0000001415137221 */ /* 0x000fe20000010000 */
[----:B------:R-:W-:Y:S01]  /*2c80*/  FADD.FTZ R54, R33, R54 ;  /* 0x0000003621367221 */ /* 0x000fe20000010000 */
[----:B------:R-:W-:-:S07]  /*2c90*/  FADD.FTZ R55, R30, R55 ;  /* 0x000000371e377221 */ /* 0x000fce0000010000 */
.L_x_111:
[----:B------:R-:W-:Y:S01]  /*2ca0*/  MOV R21, R19 ;  /* 0x0000001300157202 */ /* 0x000fe20000000f00 */
[----:B------:R-:W0:Y:S01]  /*2cb0*/  SHFL.DOWN PT, R13, R24, 0x1, 0x1f ;  /* 0x08201f00180d7f89 */ /* 0x000e2200000e0000 */
[C---:B------:R-:W-:Y:S01]  /*2cc0*/  ISETP.GT.AND P0, PT, R0.reuse, 0x1e, PT ;  /* 0x0000001e0000780c */ /* 0x040fe20003f04270 */
[----:B------:R-:W1:Y:S01]  /*2cd0*/  S2UR UR8, SR_CgaCtaId ;  /* 0x00000000000879c3 */ /* 0x000e620000008800 */
[----:B------:R-:W-:Y:S01]  /*2ce0*/  UMOV UR5, 0x400 ;  /* 0x0000040000057882 */ /* 0x000fe20000000000 */
[----:B------:R-:W2:Y:S01]  /*2cf0*/  SHFL.DOWN PT, R18, R21, 0x1, 0x1f ;  /* 0x08201f0015127f89 */ /* 0x000ea200000e0000 */
[----:B------:R-:W-:Y:S01]  /*2d00*/  UIADD3 UR4, UPT, UPT, UR5, 0xd0, URZ ;  /* 0x000000d005047890 */ /* 0x000fe2000fffe0ff */
[C---:B------:R-:W-:Y:S01]  /*2d10*/  ISETP.GT.AND P3, PT, R0.reuse, 0xf, PT ;  /* 0x0000000f0000780c */ /* 0x040fe20003f64270 */
[----:B------:R-:W-:Y:S01]  /*2d20*/  BSSY.RECONVERGENT B0, `(.L_x_112) ;  /* 0x0000028000007945 */ /* 0x000fe20003800200 */
[----:B------:R-:W3:Y:S01]  /*2d30*/  S2R R86, SR_TID.X ;  /* 0x0000000000567919 */ /* 0x000ee20000002100 */
[----:B------:R-:W-:Y:S01]  /*2d40*/  ISETP.GT.AND P2, PT, R0, 0x17, PT ;  /* 0x000000170000780c */ /* 0x000fe20003f44270 */
[----:B------:R-:W4:Y:S04]  /*2d50*/  LDC R67, c[0x0][0x374] ;  /* 0x0000dd00ff437b82 */ /* 0x000f280000000800 */
[----:B0-----:R-:W-:Y:S01]  /*2d60*/  @!P0 FADD.FTZ R24, R13, R24 ;  /* 0x000000180d188221 */ /* 0x001fe20000010000 */
[----:B-1----:R-:W-:Y:S01]  /*2d70*/  ULEA UR4, UR8, UR4, 0x18 ;  /* 0x0000000408047291 */ /* 0x002fe2000f8ec0ff */
[----:B--2---:R-:W-:-:S03]  /*2d80*/  @!P0 FADD.FTZ R21, R18, R21 ;  /* 0x0000001512158221 */ /* 0x004fc60000010000 */
[----:B------:R-:W0:Y:S01]  /*2d90*/  SHFL.DOWN PT, R13, R24, 0x2, 0x1f ;  /* 0x08401f00180d7f89 */ /* 0x000e2200000e0000 */
[----:B------:R-:W-:-:S03]  /*2da0*/  ISETP.GT.AND P0, PT, R0, 0x1d, PT ;  /* 0x0000001d0000780c */ /* 0x000fc60003f04270 */
[----:B------:R-:W1:Y:S01]  /*2db0*/  SHFL.DOWN PT, R18, R21, 0x2, 0x1f ;  /* 0x08401f0015127f89 */ /* 0x000e6200000e0000 */
[C---:B---3--:R-:W-:Y:S02]  /*2dc0*/  LEA R85, R86.reuse, UR4, 0x4 ;  /* 0x0000000456557c11 */ /* 0x048fe4000f8e20ff */
[C---:B------:R-:W-:Y:S02]  /*2dd0*/  ISETP.NE.AND P1, PT, R86.reuse, RZ, PT ;  /* 0x000000ff5600720c */ /* 0x040fe40003f25270 */
[----:B------:R-:W-:Y:S01]  /*2de0*/  ISETP.GT.U32.AND P4, PT, R86, 0x9, PT ;  /* 0x000000095600780c */ /* 0x000fe20003f84070 */
[----:B------:R-:W-:Y:S04]  /*2df0*/  STS.128 [R85], R52 ;  /* 0x0000003455007388 */ /* 0x000fe80000000c00 */
[----:B0-----:R-:W-:Y:S01]  /*2e00*/  @!P0 FADD.FTZ R24, R24, R13 ;  /* 0x0000000d18188221 */ /* 0x001fe20000010000 */
[----:B-1----:R-:W-:-:S04]  /*2e10*/  @!P0 FADD.FTZ R21, R21, R18 ;  /* 0x0000001215158221 */ /* 0x002fc80000010000 */
[----:B------:R-:W0:Y:S01]  /*2e20*/  SHFL.DOWN PT, R13, R24, 0x4, 0x1f ;  /* 0x08801f00180d7f89 */ /* 0x000e2200000e0000 */
[----:B------:R-:W-:-:S03]  /*2e30*/  ISETP.GT.AND P0, PT, R0, 0x1b, PT ;  /* 0x0000001b0000780c */ /* 0x000fc60003f04270 */
[----:B------:R-:W1:Y:S10]  /*2e40*/  SHFL.DOWN PT, R18, R21, 0x4, 0x1f ;  /* 0x08801f0015127f89 */ /* 0x000e7400000e0000 */
[----:B0-----:R-:W-:-:S02]  /*2e50*/  @!P0 FADD.FTZ R24, R24, R13 ;  /* 0x0000000d18188221 */ /* 0x001fc40000010000 */
[----:B------:R-:W0:Y:S01]  /*2e60*/  LDC R13, c[0x0][0x370] ;  /* 0x0000dc00ff0d7b82 */ /* 0x000e220000000800 */
[----:B-1----:R-:W-:Y:S02]  /*2e70*/  @!P0 FADD.FTZ R21, R21, R18 ;  /* 0x0000001215158221 */ /* 0x002fe40000010000 */
[----:B------:R-:W1:Y:S04]  /*2e80*/  SHFL.DOWN PT, R18, R24, 0x8, 0x1f ;  /* 0x09001f0018127f89 */ /* 0x000e6800000e0000 */
[----:B------:R-:W2:Y:S01]  /*2e90*/  SHFL.DOWN PT, R19, R21, 0x8, 0x1f ;  /* 0x09001f0015137f89 */ /* 0x000ea200000e0000 */
[----:B0-----:R-:W-:Y:S01]  /*2ea0*/  ISETP.GE.U32.AND P0, PT, R13, 0x2, PT ;  /* 0x000000020d00780c */ /* 0x001fe20003f06070 */
[----:B-1----:R-:W-:Y:S01]  /*2eb0*/  FADD.FTZ R23, R24, R18 ;  /* 0x0000001218177221 */ /* 0x002fe20000010000 */
[----:B--2---:R-:W-:-:S04]  /*2ec0*/  FADD.FTZ R22, R21, R19 ;  /* 0x0000001315167221 */ /* 0x004fc80000010000 */
[----:B------:R-:W-:Y:S02]  /*2ed0*/  FSEL R18, R24, R23, P2 ;  /* 0x0000001718127208 */ /* 0x000fe40001000000 */
[----:B------:R-:W-:-:S03]  /*2ee0*/  FSEL R19, R21, R22, P2 ;  /* 0x0000001615137208 */ /* 0x000fc60001000000 */
[----:B------:R0:W1:Y:S04]  /*2ef0*/  SHFL.DOWN PT, R24, R18, 0x10, 0x1f ;  /* 0x0a001f0012187f89 */ /* 0x00006800000e0000 */
[----:B------:R0:W2:Y:S01]  /*2f00*/  SHFL.DOWN PT, R21, R19, 0x10, 0x1f ;  /* 0x0a001f0013157f89 */ /* 0x0000a200000e0000 */
[----:B----4-:R-:W-:Y:S05]  /*2f10*/  @P3 BRA `(.L_x_113) ;  /* 0x0000000000203947 */ /* 0x010fea0003800000 */
        /* <DEDUP_REMOVED lines=8> */
.L_x_113:
[----:B------:R-:W-:Y:S05]  /*2fa0*/  BSYNC.RECONVERGENT B0 ;  /* 0x0000000000007941 */ /* 0x000fea0003800200 */
.L_x_112:
[----:B------:R-:W-:Y:S06]  /*2fb0*/  BAR.SYNC.DEFER_BLOCKING 0x0 ;  /* 0x0000000000007b1d */ /* 0x000fec0000010000 */
[----:B------:R-:W-:Y:S04]  /*2fc0*/  BSSY.RECONVERGENT B0, `(.L_x_114) ;  /* 0x0000033000007945 */ /* 0x000fe80003800200 */
[----:B------:R-:W-:Y:S05]  /*2fd0*/  @P1 BRA `(.L_x_115) ;  /* 0x0000000000c41947 */ /* 0x000fea0003800000 */
[----:B------:R-:W-:-:S09]  /*2fe0*/  ULEA UR4, UR8, UR5, 0x18 ;  /* 0x0000000508047291 */ /* 0x000fd2000f8ec0ff */
[----:B--23--:R-:W2:Y:S04]  /*2ff0*/  LDS.128 R20, [UR4+0x20] ;  /* 0x00002004ff147984 */ /* 0x00cea80008000c00 */
[----:B-1----:R-:W1:Y:S04]  /*3000*/  LDS.128 R24, [UR4+0x30] ;  /* 0x00003004ff187984 */ /* 0x002e680008000c00 */
[----:B------:R-:W3:Y:S04]  /*3010*/  LDS.128 R28, [UR4+0x40] ;  /* 0x00004004ff1c7984 */ /* 0x000ee80008000c00 */
[----:B------:R-:W4:Y:S04]  /*3020*/  LDS.128 R32, [UR4+0x50] ;  /* 0x00005004ff207984 */ /* 0x000f280008000c00 */
[----:B------:R-:W5:Y:S04]  /*3030*/  LDS.128 R36, [UR4+0x60] ;  /* 0x00006004ff247984 */ /* 0x000f680008000c00 */
[----:B------:R-:W5:Y:S01]  /*3040*/  LDS.128 R40, [UR4+0x70] ;  /* 0x00007004ff287984 */ /* 0x000f620008000c00 */
        /* <DEDUP_REMOVED lines=15> */
[----:B----4-:R-:W-:Y:S01]  /*3140*/  FADD.FTZ R47, R47, R32 ;  /* 0x000000202f2f7221 */ /* 0x010fe20000010000 */
[----:B------:R-:W-:-:S03]  /*3150*/  FADD.FTZ R18, R18, R33 ;  /* 0x0000002112127221 */ /* 0x000fc60000010000 */
[----:B------:R-:W-:Y:S01]  /*3160*/  FADD.FTZ R47, R47, R34 ;  /* 0x000000222f2f7221 */ /* 0x000fe20000010000 */
[----:B------:R-:W-:Y:S02]  /*3170*/  FADD.FTZ R32, R18, R35 ;  /* 0x0000002312207221 */ /* 0x000fe40000010000 */
[----:B------:R-:W3:Y:S01]  /*3180*/  LDS.64 R18, [UR4+0xb0] ;  /* 0x0000b004ff127984 */ /* 0x000ee20008000a00 */
[----:B-----5:R-:W-:Y:S01]  /*3190*/  FADD.FTZ R47, R47, R36 ;  /* 0x000000242f2f7221 */ /* 0x020fe20000010000 */
[----:B------:R-:W-:-:S03]  /*31a0*/  FADD.FTZ R32, R32, R37 ;  /* 0x0000002520207221 */ /* 0x000fc60000010000 */
[----:B------:R-:W-:Y:S01]  /*31b0*/  FADD.FTZ R47, R47, R38 ;  /* 0x000000262f2f7221 */ /* 0x000fe20000010000 */
[----:B------:R-:W-:-:S03]  /*31c0*/  FADD.FTZ R32, R32, R39 ;  /* 0x0000002720207221 */ /* 0x000fc60000010000 */
[----:B------:R-:W-:Y:S01]  /*31d0*/  FADD.FTZ R47, R47, R40 ;  /* 0x000000282f2f7221 */ /* 0x000fe20000010000 */
        /* <DEDUP_REMOVED lines=15> */
[----:B---3--:R-:W-:Y:S01]  /*32d0*/  FADD.FTZ R18, R47, R18 ;  /* 0x000000122f127221 */ /* 0x008fe20000010000 */
[----:B------:R-:W-:-:S07]  /*32e0*/  FADD.FTZ R19, R32, R19 ;  /* 0x0000001320137221 */ /* 0x000fce0000010000 */
.L_x_115:
[----:B------:R-:W-:Y:S05]  /*32f0*/  BSYNC.RECONVERGENT B0 ;  /* 0x0000000000007941 */ /* 0x000fea0003800200 */
.L_x_114:
[----:B------:R-:W-:Y:S01]  /*3300*/  BAR.SYNC.DEFER_BLOCKING 0x0 ;  /* 0x0000000000007b1d */ /* 0x000fe20000010000 */
[----:B------:R-:W-:-:S05]  /*3310*/  IMAD R86, R45, 0xa, R86 ;  /* 0x0000000a2d567824 */ /* 0x000fca00078e0256 */
[----:B------:R-:W-:Y:S04]  /*3320*/  BSSY.RECONVERGENT B0, `(.L_x_116) ;  /* 0x000013d000007945 */ /* 0x000fe80003800200 */
[----:B------:R-:W-:Y:S05]  /*3330*/  @P4 BRA `(.L_x_117) ;  /* 0x0000001000ec4947 */ /* 0x000fea0003800000 */
[----:B------:R-:W4:Y:S04]  /*3340*/  LDS.128 R28, [R85+0xa0] ;  /* 0x0000a000551c7984 */ /* 0x000f280000000c00 */
[----:B--23--:R-:W2:Y:S04]  /*3350*/  LDS.128 R20, [R85+0x140] ;  /* 0x0001400055147984 */ /* 0x00cea80000000c00 */
[----:B-1----:R-:W1:Y:S04]  /*3360*/  LDS.128 R24, [R85+0x1e0] ;  /* 0x0001e00055187984 */ /* 0x002e680000000c00 */
[----:B------:R-:W3:Y:S04]  /*3370*/  LDS.128 R48, [R85+0x280] ;  /* 0x0002800055307984 */ /* 0x000ee80000000c00 */
[----:B------:R-:W5:Y:S04]  /*3380*/  LDS.128 R44, [R85+0x320] ;  /* 0x00032000552c7984 */ /* 0x000f680000000c00 */
[----:B------:R-:W0:Y:S04]  /*3390*/  LDS.128 R40, [R85+0x3c0] ;  /* 0x0003c00055287984 */ /* 0x000e280000000c00 */
[----:B------:R-:W0:Y:S01]  /*33a0*/  LDS.128 R36, [R85+0x460] ;  /* 0x0004600055247984 */ /* 0x000e220000000c00 */
[----:B----4-:R-:W-:Y:S01]  /*33b0*/  FADD.FTZ R33, R52, R28 ;  /* 0x0000001c34217221 */ /* 0x010fe20000010000 */
[----:B------:R-:W-:Y:S01]  /*33c0*/  FADD.FTZ R28, R53, R29 ;  /* 0x0000001d351c7221 */ /* 0x000fe20000010000 */
[----:B------:R-:W-:Y:S01]  /*33d0*/  FADD.FTZ R29, R54, R30 ;  /* 0x0000001e361d7221 */ /* 0x000fe20000010000 */
[----:B------:R-:W-:Y:S01]  /*33e0*/  FADD.FTZ R30, R55, R31 ;  /* 0x0000001f371e7221 */ /* 0x000fe20000010000 */
[----:B--2---:R-:W-:Y:S01]  /*33f0*/  FADD.FTZ R53, R33, R20 ;  /* 0x0000001421357221 */ /* 0x004fe20000010000 */
[----:B------:R-:W-:Y:S01]  /*3400*/  FADD.FTZ R20, R28, R21 ;  /* 0x000000151c147221 */ /* 0x000fe20000010000 */
[----:B------:R-:W2:Y:S01]  /*3410*/  LDS.128 R32, [R85+0x500] ;  /* 0x0005000055207984 */ /* 0x000ea20000000c00 */
[----:B------:R-:W-:Y:S01]  /*3420*/  FADD.FTZ R21, R29, R22 ;  /* 0x000000161d157221 */ /* 0x000fe20000010000 */
[----:B------:R-:W-:Y:S01]  /*3430*/  FADD.FTZ R52, R30, R23 ;  /* 0x000000171e347221 */ /* 0x000fe20000010000 */
[----:B-1----:R-:W-:Y:S01]  /*3440*/  FADD.FTZ R53, R53, R24 ;  /* 0x0000001835357221 */ /* 0x002fe20000010000 */
[----:B------:R-:W1:Y:S01]  /*3450*/  LDS.128 R28, [R85+0x5a0] ;  /* 0x0005a000551c7984 */ /* 0x000e620000000c00 */
[----:B------:R-:W-:Y:S01]  /*3460*/  FADD.FTZ R24, R20, R25 ;  /* 0x0000001914187221 */ /* 0x000fe20000010000 */
[----:B------:R-:W-:Y:S01]  /*3470*/  FADD.FTZ R25, R21, R26 ;  /* 0x0000001a15197221 */ /* 0x000fe20000010000 */
[----:B------:R-:W-:Y:S01]  /*3480*/  FADD.FTZ R52, R52, R27 ;  /* 0x0000001b34347221 */ /* 0x000fe20000010000 */
[----:B------:R-:W4:Y:S01]  /*3490*/  LDS.128 R20, [R85+0x640] ;  /* 0x0006400055147984 */ /* 0x000f220000000c00 */
[----:B---3--:R-:W-:Y:S01]  /*34a0*/  FADD.FTZ R53, R53, R48 ;  /* 0x0000003035357221 */ /* 0x008fe20000010000 */
[----:B------:R-:W-:Y:S01]  /*34b0*/  FADD.FTZ R48, R24, R49 ;  /* 0x0000003118307221 */ /* 0x000fe20000010000 */
[----:B------:R-:W-:Y:S01]  /*34c0*/  FADD.FTZ R49, R25, R50 ;  /* 0x0000003219317221 */ /* 0x000fe20000010000 */
[----:B------:R-:W-:Y:S01]  /*34d0*/  FADD.FTZ R52, R52, R51 ;  /* 0x0000003334347221 */ /* 0x000fe20000010000 */
[----:B------:R-:W3:Y:S01]  /*34e0*/  LDS.128 R24, [R85+0x6e0] ;  /* 0x0006e00055187984 */ /* 0x000ee20000000c00 */
[----:B-----5:R-:W-:Y:S01]  /*34f0*/  FADD.FTZ R53, R53, R44 ;  /* 0x0000002c35357221 */ /* 0x020fe20000010000 */
[----:B------:R-:W-:Y:S01]  /*3500*/  FADD.FTZ R48, R48, R45 ;  /* 0x0000002d30307221 */ /* 0x000fe20000010000 */
[----:B------:R-:W-:Y:S01]  /*3510*/  FADD.FTZ R49, R49, R46 ;  /* 0x0000002e31317221 */ /* 0x000fe20000010000 */
[----:B------:R-:W-:Y:S01]  /*3520*/  FADD.FTZ R52, R52, R47 ;  /* 0x0000002f34347221 */ /* 0x000fe20000010000 */
[----:B0-----:R-:W-:Y:S01]  /*3530*/  FADD.FTZ R53, R53, R40 ;  /* 0x0000002835357221 */ /* 0x001fe20000010000 */
[----:B------:R-:W0:Y:S01]  /*3540*/  LDS.128 R44, [R85+0x780] ;  /* 0x00078000552c7984 */ /* 0x000e220000000c00 */
[----:B------:R-:W-:Y:S01]  /*3550*/  FADD.FTZ R48, R48, R41 ;  /* 0x0000002930307221 */ /* 0x000fe20000010000 */
[----:B------:R-:W-:Y:S01]  /*3560*/  FADD.FTZ R49, R49, R42 ;  /* 0x0000002a31317221 */ /* 0x000fe20000010000 */
[----:B------:R-:W-:Y:S01]  /*3570*/  FADD.FTZ R52, R52, R43 ;  /* 0x0000002b34347221 */ /* 0x000fe20000010000 */
[----:B------:R-:W-:Y:S01]  /*3580*/  FADD.FTZ R53, R53, R36 ;  /* 0x0000002435357221 */ /* 0x000fe20000010000 */
[----:B------:R-:W5:Y:S01]  /*3590*/  LDS.128 R40, [R85+0x820] ;  /* 0x0008200055287984 */ /* 0x000f620000000c00 */
[----:B------:R-:W-:Y:S01]  /*35a0*/  FADD.FTZ R48, R48, R37 ;  /* 0x0000002530307221 */ /* 0x000fe20000010000 */
[----:B------:R-:W-:Y:S01]  /*35b0*/  FADD.FTZ R49, R49, R38 ;  /* 0x0000002631317221 */ /* 0x000fe20000010000 */
[----:B------:R-:W-:-:S02]  /*35c0*/  FADD.FTZ R52, R52, R39 ;  /* 0x0000002734347221 */ /* 0x000fc40000010000 */
[----:B------:R-:W5:Y:S01]  /*35d0*/  LDS.128 R36, [R85+0x8c0] ;  /* 0x0008c00055247984 */ /* 0x000f620000000c00 */
[----:B--2---:R-:W-:Y:S01]  /*35e0*/  FADD.FTZ R53, R53, R32 ;  /* 0x0000002035357221 */ /* 0x004fe20000010000 */
[----:B------:R-:W-:Y:S01]  /*35f0*/  FADD.FTZ R48, R48, R33 ;  /* 0x0000002130307221 */ /* 0x000fe20000010000 */
[----:B------:R-:W-:Y:S01]  /*3600*/  FADD.FTZ R49, R49, R34 ;  /* 0x0000002231317221 */ /* 0x000fe20000010000 */
[----:B------:R-:W-:Y:S01]  /*3610*/  FADD.FTZ R52, R52, R35 ;  /* 0x0000002334347221 */ /* 0x000fe20000010000 */
[----:B-1----:R-:W-:Y:S01]  /*3620*/  FADD.FTZ R53, R53, R28 ;  /* 0x0000001c35357221 */ /* 0x002fe20000010000 */
[----:B------:R-:W1:Y:S01]  /*3630*/  LDS.128 R32, [R85+0x960] ;  /* 0x0009600055207984 */ /* 0x000e620000000c00 */
[----:B------:R-:W-:Y:S01]  /*3640*/  FADD.FTZ R48, R48, R29 ;  /* 0x0000001d30307221 */ /* 0x000fe20000010000 */
[----:B------:R-:W-:Y:S01]  /*3650*/  FADD.FTZ R49, R49, R30 ;  /* 0x0000001e31317221 */ /* 0x000fe20000010000 */
[----:B------:R-:W-:Y:S01]  /*3660*/  FADD.FTZ R52, R52, R31 ;  /* 0x0000001f34347221 */ /* 0x000fe20000010000 */
[----:B----4-:R-:W-:Y:S01]  /*3670*/  FADD.FTZ R53, R53, R20 ;  /* 0x0000001435357221 */ /* 0x010fe20000010000 */
[----:B------:R-:W2:Y:S01]  /*3680*/  LDS.128 R28, [R85+0xa00] ;  /* 0x000a0000551c7984 */ /* 0x000ea20000000c00 */
[----:B------:R-:W-:Y:S01]  /*3690*/  FADD.FTZ R48, R48, R21 ;  /* 0x0000001530307221 */ /* 0x000fe20000010000 */
[----:B------:R-:W-:Y:S01]  /*36a0*/  FADD.FTZ R49, R49, R22 ;  /* 0x0000001631317221 */ /* 0x000fe20000010000 */
[----:B------:R-:W-:Y:S01]  /*36b0*/  FADD.FTZ R52, R52, R23 ;  /* 0x0000001734347221 */ /* 0x000fe20000010000 */
[----:B---3--:R-:W-:Y:S01]  /*36c0*/  FADD.FTZ R53, R53, R24 ;  /* 0x0000001835357221 */ /* 0x008fe20000010000 */
[----:B------:R-:W3:Y:S01]  /*36d0*/  LDS.128 R20, [R85+0xaa0] ;  /* 0x000aa00055147984 */ /* 0x000ee20000000c00 */
[----:B------:R-:W-:Y:S01]  /*36e0*/  FADD.FTZ R48, R48, R25 ;  /* 0x0000001930307221 */ /* 0x000fe20000010000 */
[----:B------:R-:W-:Y:S01]  /*36f0*/  FADD.FTZ R49, R49, R26 ;  /* 0x0000001a31317221 */ /* 0x000fe20000010000 */
[----:B------:R-:W-:Y:S01]  /*3700*/  FADD.FTZ R52, R52, R27 ;  /* 0x0000001b34347221 */ /* 0x000fe20000010000 */
[----:B0-----:R-:W-:Y:S01]  /*3710*/  FADD.FTZ R53, R53, R44 ;  /* 0x0000002c35357221 */ /* 0x001fe20000010000 */
[----:B------:R-:W-:Y:S01]  /*3720*/  FADD.FTZ R48, R48, R45 ;  /* 0x0000002d30307221 */ /* 0x000fe20000010000 */
[----:B------:R-:W-:Y:S01]  /*3730*/  FADD.FTZ R49, R49, R46 ;  /* 0x0000002e31317221 */ /* 0x000fe20000010000 */
[----:B------:R-:W0:Y:S01]  /*3740*/  LDS.128 R24, [R85+0xb40] ;  /* 0x000b400055187984 */ /* 0x000e220000000c00 */
[----:B------:R-:W-:Y:S01]  /*3750*/  FADD.FTZ R52, R52, R47 ;  /* 0x0000002f34347221 */ /* 0x000fe20000010000 */
[----:B-----5:R-:W-:Y:S01]  /*3760*/  FADD.FTZ R53, R53, R40 ;  /* 0x0000002835357221 */ /* 0x020fe20000010000 */
[----:B------:R-:W-:Y:S01]  /*3770*/  FADD.FTZ R40, R48, R41 ;  /* 0x0000002930287221 */ /* 0x000fe20000010000 */
[----:B------:R-:W-:Y:S01]  /*3780*/  FADD.FTZ R41, R49, R42 ;  /* 0x0000002a31297221 */ /* 0x000fe20000010000 */
[----:B------:R-:W-:Y:S01]  /*3790*/  FADD.FTZ R52, R52, R43 ;  /* 0x0000002b34347221 */ /* 0x000fe20000010000 */
[----:B------:R-:W4:Y:S01]  /*37a0*/  LDS.128 R48, [R85+0xbe0] ;  /* 0x000be00055307984 */ /* 0x000f220000000c00 */
[----:B------:R-:W-:Y:S01]  /*37b0*/  FADD.FTZ R40, R40, R37 ;  /* 0x0000002528287221 */ /* 0x000fe20000010000 */
[----:B------:R-:W-:Y:S01]  /*37c0*/  FADD.FTZ R53, R53, R36 ;  /* 0x0000002435357221 */ /* 0x000fe20000010000 */
[----:B------:R-:W-:Y:S01]  /*37d0*/  FADD.FTZ R41, R41, R38 ;  /* 0x0000002629297221 */ /* 0x000fe20000010000 */
[----:B------:R-:W5:Y:S01]  /*37e0*/  LDS.128 R44, [R85+0xc80] ;  /* 0x000c8000552c7984 */ /* 0x000f620000000c00 */
[----:B------:R-:W-:-:S03]  /*37f0*/  FADD.FTZ R52, R52, R39 ;  /* 0x0000002734347221 */ /* 0x000fc60000010000 */
[----:B------:R-:W5:Y:S01]  /*3800*/  LDS.128 R36, [R85+0xd20] ;  /* 0x000d200055247984 */ /* 0x000f620000000c00 */
[----:B-1----:R-:W-:Y:S01]  /*3810*/  FADD.FTZ R40, R40, R33 ;  /* 0x0000002128287221 */ /* 0x002fe20000010000 */
[----:B------:R-:W-:Y:S01]  /*3820*/  FADD.FTZ R53, R53, R32 ;  /* 0x0000002035357221 */ /* 0x000fe20000010000 */
[----:B------:R-:W-:Y:S01]  /*3830*/  FADD.FTZ R33, R41, R34 ;  /* 0x0000002229217221 */ /* 0x000fe20000010000 */
[----:B------:R-:W-:Y:S01]  /*3840*/  FADD.FTZ R52, R52, R35 ;  /* 0x0000002334347221 */ /* 0x000fe20000010000 */
[----:B--2---:R-:W-:Y:S01]  /*3850*/  FADD.FTZ R32, R40, R29 ;  /* 0x0000001d28207221 */ /* 0x004fe20000010000 */
[----:B------:R-:W-:Y:S01]  /*3860*/  FADD.FTZ R53, R53, R28 ;  /* 0x0000001c35357221 */ /* 0x000fe20000010000 */
[----:B------:R-:W1:Y:S01]  /*3870*/  LDS.128 R40, [R85+0xdc0] ;  /* 0x000dc00055287984 */ /* 0x000e620000000c00 */
[----:B------:R-:W-:Y:S01]  /*3880*/  FADD.FTZ R33, R33, R30 ;  /* 0x0000001e21217221 */ /* 0x000fe20000010000 */
[----:B------:R-:W-:Y:S01]  /*3890*/  FADD.FTZ R52, R52, R31 ;  /* 0x0000001f34347221 */ /* 0x000fe20000010000 */
[----:B---3--:R-:W-:Y:S01]  /*38a0*/  FADD.FTZ R53, R53, R20 ;  /* 0x0000001435357221 */ /* 0x008fe20000010000 */
[----:B------:R-:W2:Y:S01]  /*38b0*/  LDS.128 R28, [R85+0xe60] ;  /* 0x000e6000551c7984 */ /* 0x000ea20000000c00 */
[----:B------:R-:W-:Y:S01]  /*38c0*/  FADD.FTZ R20, R32, R21 ;  /* 0x0000001520147221 */ /* 0x000fe20000010000 */
[----:B------:R-:W-:Y:S01]  /*38d0*/  FADD.FTZ R21, R33, R22 ;  /* 0x0000001621157221 */ /* 0x000fe20000010000 */
[----:B------:R-:W-:Y:S01]  /*38e0*/  FADD.FTZ R52, R52, R23 ;  /* 0x0000001734347221 */ /* 0x000fe20000010000 */
[----:B------:R-:W3:Y:S01]  /*38f0*/  LDS.128 R32, [R85+0xf00] ;  /* 0x000f000055207984 */ /* 0x000ee20000000c00 */
[----:B0-----:R-:W-:Y:S01]  /*3900*/  FADD.FTZ R53, R53, R24 ;  /* 0x0000001835357221 */ /* 0x001fe20000010000 */
[----:B------:R-:W-:Y:S01]  /*3910*/  FADD.FTZ R24, R20, R25 ;  /* 0x0000001914187221 */ /* 0x000fe20000010000 */
[----:B------:R-:W-:Y:S01]  /*3920*/  FADD.FTZ R25, R21, R26 ;  /* 0x0000001a15197221 */ /* 0x000fe20000010000 */
[----:B------:R-:W-:Y:S01]  /*3930*/  FADD.FTZ R52, R52, R27 ;  /* 0x0000001b34347221 */ /* 0x000fe20000010000 */
[----:B------:R-:W0:Y:S01]  /*3940*/  LDS.128 R20, [R85+0xfa0] ;  /* 0x000fa00055147984 */ /* 0x000e220000000c00 */
[----:B----4-:R-:W-:Y:S01]  /*3950*/  FADD.FTZ R53, R53, R48 ;  /* 0x0000003035357221 */ /* 0x010fe20000010000 */
[----:B------:R-:W-:Y:S01]  /*3960*/  FADD.FTZ R48, R24, R49 ;  /* 0x0000003118307221 */ /* 0x000fe20000010000 */
[----:B------:R-:W-:Y:S01]  /*3970*/  FADD.FTZ R49, R25, R50 ;  /* 0x0000003219317221 */ /* 0x000fe20000010000 */
[----:B------:R-:W-:Y:S01]  /*3980*/  FADD.FTZ R52, R52, R51 ;  /* 0x0000003334347221 */ /* 0x000fe20000010000 */
[----:B------:R-:W4:Y:S01]  /*3990*/  LDS.128 R24, [R85+0x1040] ;  /* 0x0010400055187984 */ /* 0x000f220000000c00 */
[----:B-----5:R-:W-:Y:S01]  /*39a0*/  FADD.FTZ R53, R53, R44 ;  /* 0x0000002c35357221 */ /* 0x020fe20000010000 */
        /* <DEDUP_REMOVED lines=17> */
[----:B------:R-:W-:Y:S01]  /*3ac0*/  FADD.FTZ R52, R52, R31 ;  /* 0x0000001f34347221 */ /* 0x000fe20000010000 */
[----:B---3--:R-:W-:Y:S01]  /*3ad0*/  FADD.FTZ R53, R53, R32 ;  /* 0x0000002035357221 */ /* 0x008fe20000010000 */
[----:B------:R-:W2:Y:S01]  /*3ae0*/  LDS.128 R28, [R85+0x12c0] ;  /* 0x0012c000551c7984 */ /* 0x000ea20000000c00 */
[----:B------:R-:W-:Y:S01]  /*3af0*/  FADD.FTZ R48, R48, R33 ;  /* 0x0000002130307221 */ /* 0x000fe20000010000 */
[----:B------:R-:W-:Y:S01]  /*3b00*/  FADD.FTZ R49, R49, R34 ;  /* 0x0000002231317221 */ /* 0x000fe20000010000 */
[----:B------:R-:W-:Y:S01]  /*3b10*/  FADD.FTZ R52, R52, R35 ;  /* 0x0000002334347221 */ /* 0x000fe20000010000 */
[----:B0-----:R-:W-:Y:S01]  /*3b20*/  FADD.FTZ R53, R53, R20 ;  /* 0x0000001435357221 */ /* 0x001fe20000010000 */
[----:B------:R-:W0:Y:S01]  /*3b30*/  LDS.128 R32, [R85+0x1360] ;  /* 0x0013600055207984 */ /* 0x000e220000000c00 */
[----:B------:R-:W-:Y:S01]  /*3b40*/  FADD.FTZ R48, R48, R21 ;  /* 0x0000001530307221 */ /* 0x000fe20000010000 */
[----:B------:R-:W-:Y:S01]  /*3b50*/  FADD.FTZ R49, R49, R22 ;  /* 0x0000001631317221 */ /* 0x000fe20000010000 */
[----:B------:R-:W-:-:S02]  /*3b60*/  FADD.FTZ R52, R52, R23 ;  /* 0x0000001734347221 */ /* 0x000fc40000010000 */
[----:B------:R-:W3:Y:S01]  /*3b70*/  LDS.128 R20, [R85+0x1400] ;  /* 0x0014000055147984 */ /* 0x000ee20000000c00 */
[----:B----4-:R-:W-:Y:S01]  /*3b80*/  FADD.FTZ R48, R48, R25 ;  /* 0x0000001930307221 */ /* 0x010fe20000010000 */
[----:B------:R-:W-:Y:S01]  /*3b90*/  FADD.FTZ R53, R53, R24 ;  /* 0x0000001835357221 */ /* 0x000fe20000010000 */
[----:B------:R-:W-:Y:S01]  /*3ba0*/  FADD.FTZ R49, R49, R26 ;  /* 0x0000001a31317221 */ /* 0x000fe20000010000 */
[----:B------:R-:W-:Y:S02]  /*3bb0*/  FADD.FTZ R52, R52, R27 ;  /* 0x0000001b34347221 */ /* 0x000fe40000010000 */
[----:B------:R-:W4:Y:S01]  /*3bc0*/  LDS.128 R24, [R85+0x14a0] ;  /* 0x0014a00055187984 */ /* 0x000f220000000c00 */
[----:B-----5:R-:W-:Y:S01]  /*3bd0*/  FADD.FTZ R48, R48, R45 ;  /* 0x0000002d30307221 */ /* 0x020fe20000010000 */
[----:B------:R-:W-:Y:S01]  /*3be0*/  FADD.FTZ R53, R53, R44 ;  /* 0x0000002c35357221 */ /* 0x000fe20000010000 */
[----:B------:R-:W-:Y:S01]  /*3bf0*/  FADD.FTZ R45, R49, R46 ;  /* 0x0000002e312d7221 */ /* 0x000fe20000010000 */
[----:B------:R-:W-:Y:S01]  /*3c00*/  FADD.FTZ R52, R52, R47 ;  /* 0x0000002f34347221 */ /* 0x000fe20000010000 */
[----:B------:R-:W-:Y:S01]  /*3c10*/  FADD.FTZ R44, R48, R37 ;  /* 0x00000025302c7221 */ /* 0x000fe20000010000 */
[----:B------:R-:W-:Y:S01]  /*3c20*/  FADD.FTZ R53, R53, R36 ;  /* 0x0000002435357221 */ /* 0x000fe20000010000 */
[----:B------:R-:W5:Y:S01]  /*3c30*/  LDS.128 R48, [R85+0x1540] ;  /* 0x0015400055307984 */ /* 0x000f620000000c00 */
        /* <DEDUP_REMOVED lines=32> */
[----:B------:R-:W5:Y:S01]  /*3e40*/  LDS.128 R24, [R85+0x19a0] ;  /* 0x0019a00055187984 */ /* 0x000f620000000c00 */
[----:B------:R-:W-:Y:S01]  /*3e50*/  FADD.FTZ R53, R53, R36 ;  /* 0x0000002435357221 */ /* 0x000fe20000010000 */
        /* <DEDUP_REMOVED lines=23> */
[----:B----4-:R-:W-:Y:S01]  /*3fd0*/  FADD.FTZ R53, R53, R20 ;  /* 0x0000001435357221 */ /* 0x010fe20000010000 */
[----:B------:R-:W3:Y:S01]  /*3fe0*/  LDS.128 R40, [R85+0x1cc0] ;  /* 0x001cc00055287984 */ /* 0x000ee20000000c00 */
[----:B------:R-:W-:Y:S01]  /*3ff0*/  FADD.FTZ R48, R48, R21 ;  /* 0x0000001530307221 */ /* 0x000fe20000010000 */
[----:B------:R-:W-:Y:S01]  /*4000*/  FADD.FTZ R49, R49, R22 ;  /* 0x0000001631317221 */ /* 0x000fe20000010000 */
[----:B------:R-:W-:Y:S01]  /*4010*/  FADD.FTZ R52, R52, R23 ;  /* 0x0000001734347221 */ /* 0x000fe20000010000 */
[----:B-----5:R-:W-:Y:S01]  /*4020*/  FADD.FTZ R53, R53, R24 ;  /* 0x0000001835357221 */ /* 0x020fe20000010000 */
[----:B------:R-:W4:Y:S01]  /*4030*/  LDS.128 R20, [R85+0x1d60] ;  /* 0x001d600055147984 */ /* 0x000f220000000c00 */
[----:B------:R-:W-:Y:S01]  /*4040*/  FADD.FTZ R48, R48, R25 ;  /* 0x0000001930307221 */ /* 0x000fe20000010000 */
[----:B------:R-:W-:Y:S01]  /*4050*/  FADD.FTZ R49, R49, R26 ;  /* 0x0000001a31317221 */ /* 0x000fe20000010000 */
[----:B------:R-:W-:-:S02]  /*4060*/  FADD.FTZ R52, R52, R27 ;  /* 0x0000001b34347221 */ /* 0x000fc40000010000 */
[----:B------:R-:W5:Y:S01]  /*4070*/  LDS.128 R24, [R85+0x1e00] ;  /* 0x001e000055187984 */ /* 0x000f620000000c00 */
[----:B------:R-:W-:Y:S01]  /*4080*/  FADD.FTZ R53, R53, R36 ;  /* 0x0000002435357221 */ /* 0x000fe20000010000 */
[----:B------:R-:W-:Y:S01]  /*4090*/  FADD.FTZ R48, R48, R37 ;  /* 0x0000002530307221 */ /* 0x000fe20000010000 */
[----:B------:R-:W-:Y:S01]  /*40a0*/  FADD.FTZ R49, R49, R38 ;  /* 0x0000002631317221 */ /* 0x000fe20000010000 */
[----:B------:R-:W-:Y:S02]  /*40b0*/  FADD.FTZ R52, R52, R39 ;  /* 0x0000002734347221 */ /* 0x000fe40000010000 */
[----:B------:R-:W5:Y:S01]  /*40c0*/  LDS.128 R36, [R85+0x1ea0] ;  /* 0x001ea00055247984 */ /* 0x000f620000000c00 */
[----:B0-----:R-:W-:Y:S01]  /*40d0*/  FADD.FTZ R53, R53, R44 ;  /* 0x0000002c35357221 */ /* 0x001fe20000010000 */
[----:B------:R-:W-:Y:S01]  /*40e0*/  FADD.FTZ R48, R48, R45 ;  /* 0x0000002d30307221 */ /* 0x000fe20000010000 */
[----:B------:R-:W-:Y:S01]  /*40f0*/  FADD.FTZ R49, R49, R46 ;  /* 0x0000002e31317221 */ /* 0x000fe20000010000 */
[----:B------:R-:W-:Y:S01]  /*4100*/  FADD.FTZ R52, R52, R47 ;  /* 0x0000002f34347221 */ /* 0x000fe20000010000 */
[----:B-1----:R-:W-:Y:S01]  /*4110*/  FADD.FTZ R53, R53, R28 ;  /* 0x0000001c35357221 */ /* 0x002fe20000010000 */
[----:B------:R-:W-:Y:S01]  /*4120*/  FADD.FTZ R28, R48, R29 ;  /* 0x0000001d301c7221 */ /* 0x000fe20000010000 */
[----:B------:R-:W-:Y:S01]  /*4130*/  FADD.FTZ R45, R49, R30 ;  /* 0x0000001e312d7221 */ /* 0x000fe20000010000 */
[----:B------:R-:W-:Y:S01]  /*4140*/  FADD.FTZ R52, R52, R31 ;  /* 0x0000001f34347221 */ /* 0x000fe20000010000 */
[----:B------:R-:W0:Y:S01]  /*4150*/  LDS.128 R48, [R85+0x1f40] ;  /* 0x001f400055307984 */ /* 0x000e220000000c00 */
[----:B--2---:R-:W-:Y:S01]  /*4160*/  FADD.FTZ R44, R28, R33 ;  /* 0x000000211c2c7221 */ /* 0x004fe20000010000 */
[----:B------:R-:W-:Y:S01]  /*4170*/  FADD.FTZ R53, R53, R32 ;  /* 0x0000002035357221 */ /* 0x000fe20000010000 */
[----:B------:R-:W-:Y:S01]  /*4180*/  FADD.FTZ R45, R45, R34 ;  /* 0x000000222d2d7221 */ /* 0x000fe20000010000 */
[----:B------:R-:W1:Y:S01]  /*4190*/  LDS.128 R28, [R85+0x1fe0] ;  /* 0x001fe000551c7984 */ /* 0x000e620000000c00 */
[----:B------:R-:W-:Y:S01]  /*41a0*/  FADD.FTZ R52, R52, R35 ;  /* 0x0000002334347221 */ /* 0x000fe20000010000 */
[----:B---3--:R-:W-:Y:S01]  /*41b0*/  FADD.FTZ R53, R53, R40 ;  /* 0x0000002835357221 */ /* 0x008fe20000010000 */
[----:B------:R-:W-:Y:S01]  /*41c0*/  FADD.FTZ R44, R44, R41 ;  /* 0x000000292c2c7221 */ /* 0x000fe20000010000 */
[----:B------:R-:W2:Y:S01]  /*41d0*/  LDS.128 R32, [R85+0x2080] ;  /* 0x0020800055207984 */ /* 0x000ea20000000c00 */
[----:B------:R-:W-:Y:S01]  /*41e0*/  FADD.FTZ R45, R45, R42 ;  /* 0x0000002a2d2d7221 */ /* 0x000fe20000010000 */
[----:B------:R-:W-:Y:S01]  /*41f0*/  FADD.FTZ R52, R52, R43 ;  /* 0x0000002b34347221 */ /* 0x000fe20000010000 */
[----:B----4-:R-:W-:Y:S01]  /*4200*/  FADD.FTZ R55, R53, R20 ;  /* 0x0000001435377221 */ /* 0x010fe20000010000 */
[----:B------:R-:W3:Y:S01]  /*4210*/  LDS.128 R40, [R85+0x2120] ;  /* 0x0021200055287984 */ /* 0x000ee20000000c00 */
[----:B------:R-:W-:Y:S01]  /*4220*/  FADD.FTZ R20, R44, R21 ;  /* 0x000000152c147221 */ /* 0x000fe20000010000 */
[----:B------:R-:W-:Y:S01]  /*4230*/  FADD.FTZ R53, R45, R22 ;  /* 0x000000162d357221 */ /* 0x000fe20000010000 */
[----:B------:R-:W-:Y:S01]  /*4240*/  FADD.FTZ R52, R52, R23 ;  /* 0x0000001734347221 */ /* 0x000fe20000010000 */
[----:B------:R-:W4:Y:S01]  /*4250*/  LDS.128 R44, [R85+0x21c0] ;  /* 0x0021c000552c7984 */ /* 0x000f220000000c00 */
[----:B-----5:R-:W-:Y:S01]  /*4260*/  FADD.FTZ R55, R55, R24 ;  /* 0x0000001837377221 */ /* 0x020fe20000010000 */
[----:B------:R-:W-:Y:S01]  /*4270*/  FADD.FTZ R24, R20, R25 ;  /* 0x0000001914187221 */ /* 0x000fe20000010000 */
[----:B------:R-:W-:Y:S01]  /*4280*/  FADD.FTZ R53, R53, R26 ;  /* 0x0000001a35357221 */ /* 0x000fe20000010000 */
[----:B------:R-:W5:Y:S01]  /*4290*/  LDS.128 R20, [R85+0x2260] ;  /* 0x0022600055147984 */ /* 0x000f620000000c00 */
[----:B------:R-:W-:Y:S01]  /*42a0*/  FADD.FTZ R52, R52, R27 ;  /* 0x0000001b34347221 */ /* 0x000fe20000010000 */
[----:B------:R-:W-:Y:S01]  /*42b0*/  FADD.FTZ R24, R24, R37 ;  /* 0x0000002518187221 */ /* 0x000fe20000010000 */
        /* <DEDUP_REMOVED lines=9> */
[----:B------:R-:W0:Y:S01]  /*4350*/  LDS.128 R24, [R85+0x2300] ;  /* 0x0023000055187984 */ /* 0x000e220000000c00 */
        /* <DEDUP_REMOVED lines=16> */
[----:B------:R-:W4:Y:S01]  /*4460*/  LDS.128 R40, [R85+0x2580] ;  /* 0x0025800055287984 */ /* 0x000f220000000c00 */
[----:B------:R-:W-:Y:S01]  /*4470*/  FADD.FTZ R92, R52, R47 ;  /* 0x0000002f345c7221 */ /* 0x000fe20000010000 */
[----:B-----5:R-:W-:Y:S01]  /*4480*/  FADD.FTZ R87, R55, R20 ;  /* 0x0000001437577221 */ /* 0x020fe20000010000 */
[----:B------:R-:W-:Y:S01]  /*4490*/  FADD.FTZ R20, R48, R21 ;  /* 0x0000001530147221 */ /* 0x000fe20000010000 */
[----:B------:R-:W5:Y:S01]  /*44a0*/  LDS.128 R44, [R85+0x2620] ;  /* 0x00262000552c7984 */ /* 0x000f620000000c00 */
[----:B------:R-:W-:Y:S01]  /*44b0*/  FADD.FTZ R21, R53, R22 ;  /* 0x0000001635157221 */ /* 0x000fe20000010000 */
[----:B------:R-:W-:-:S02]  /*44c0*/  FADD.FTZ R92, R92, R23 ;  /* 0x000000175c5c7221 */ /* 0x000fc40000010000 */
[----:B------:R-:W5:Y:S04]  /*44d0*/  LDS.128 R48, [R85+0x26c0] ;  /* 0x0026c00055307984 */ /* 0x000f680000000c00 */
        /* <DEDUP_REMOVED lines=13> */
[----:B---3--:R-:W-:Y:S01]  /*45b0*/  FADD.FTZ R87, R87, R36 ;  /* 0x0000002457577221 */ /* 0x008fe20000010000 */
        /* <DEDUP_REMOVED lines=18> */
[----:B------:R-:W-:-:S07]  /*46e0*/  FADD.FTZ R55, R22, R55 ;  /* 0x0000003716377221 */ /* 0x000fce0000010000 */
.L_x_117:
[----:B------:R-:W-:Y:S05]  /*46f0*/  BSYNC.RECONVERGENT B0 ;  /* 0x0000000000007941 */ /* 0x000fea0003800200 */
.L_x_116:
[----:B------:R-:W-:Y:S04]  /*4700*/  BSSY.RECONVERGENT B0, `(.L_x_118) ;  /* 0x000001c000007945 */ /* 0x000fe80003800200 */
[----:B------:R-:W-:Y:S05]  /*4710*/  @P4 BRA `(.L_x_119) ;  /* 0x0000000000684947 */ /* 0x000fea0003800000 */
[----:B--23--:R-:W1:Y:S08]  /*4720*/  LDC.64 R20, c[0x0][0x3f8] ;  /* 0x0000fe00ff147b82 */ /* 0x00ce700000000a00 */
[----:B------:R-:W2:Y:S01]  /*4730*/  LDC.64 R22, c[0x0][0x3d8] ;  /* 0x0000f600ff167b82 */ /* 0x000ea20000000a00 */
[----:B-1----:R-:W-:Y:S01]  /*4740*/  IMAD.WIDE.U32 R24, R20, 0x3, RZ ;  /* 0x0000000314187825 */ /* 0x002fe200078e00ff */
[----:B------:R-:W-:-:S02]  /*4750*/  LEA R29, R21, R21, 0x1 ;  /* 0x00000015151d7211 */ /* 0x000fc400078e08ff */
[----:B------:R-:W-:Y:S02]  /*4760*/  LEA.HI R31, P2, R21, R20, RZ, 0x1 ;  /* 0x00000014151f7211 */ /* 0x000fe400078508ff */
[----:B------:R-:W-:Y:S02]  /*4770*/  IADD3 R29, PT, PT, R25, R29, RZ ;  /* 0x0000001d191d7210 */ /* 0x000fe40007ffe0ff */
[----:B------:R-:W-:Y:S01]  /*4780*/  IADD3.X R26, PT, PT, RZ, R21, RZ, P2, !PT ;  /* 0x00000015ff1a7210 */ /* 0x000fe200017fe4ff */
[----:B--2---:R-:W-:Y:S01]  /*4790*/  IMAD.WIDE R22, R86, 0x4, R22 ;  /* 0x0000000456167825 */ /* 0x004fe200078e0216 */
[----:B------:R-:W-:Y:S02]  /*47a0*/  LEA.HI R28, P2, R29, R24, RZ, 0x1 ;  /* 0x000000181d1c7211 */ /* 0x000fe400078508ff */
[----:B------:R-:W-:Y:S02]  /*47b0*/  SHF.L.U32 R25, R31, 0x1, RZ ;  /* 0x000000011f197819 */ /* 0x000fe400000006ff */
[----:B------:R-:W-:Y:S01]  /*47c0*/  SHF.L.U32 R27, R28, 0x1, RZ ;  /* 0x000000011c1b7819 */ /* 0x000fe200000006ff */
[----:B------:R4:W-:Y:S01]  /*47d0*/  REDG.E.ADD.F32.FTZ.RN.STRONG.GPU desc[UR6][R22.64], R52 ;  /* 0x00000034160079a6 */ /* 0x0009e2000c12f306 */
[----:B------:R-:W-:-:S02]  /*47e0*/  LOP3.LUT R25, R25, 0xfffffffc, RZ, 0xc0, !PT ;  /* 0xfffffffc19197812 */ /* 0x000fc400078ec0ff */
[----:B------:R-:W-:Y:S02]  /*47f0*/  LEA R24, P3, R20, R22, 0x2 ;  /* 0x0000001614187211 */ /* 0x000fe400078610ff */
[----:B------:R-:W-:Y:S02]  /*4800*/  IADD3.X R29, PT, PT, RZ, R29, RZ, P2, !PT ;  /* 0x0000001dff1d7210 */ /* 0x000fe400017fe4ff */
[----:B------:R-:W-:Y:S02]  /*4810*/  LOP3.LUT R27, R27, 0xfffffffc, RZ, 0xc0, !PT ;  /* 0xfffffffc1b1b7812 */ /* 0x000fe400078ec0ff */
[----:B------:R-:W-:Y:S02]  /*4820*/  SHF.L.U64.HI R31, R31, 0x1, R26 ;  /* 0x000000011f1f7819 */ /* 0x000fe4000001021a */
[----:B------:R-:W-:Y:S02]  /*4830*/  IADD3 R26, P2, PT, R22, R25, RZ ;  /* 0x00000019161a7210 */ /* 0x000fe40007f5e0ff */
[----:B------:R-:W-:-:S02]  /*4840*/  LEA.HI.X R25, R20, R23, R21, 0x2, P3 ;  /* 0x0000001714197211 */ /* 0x000fc400018f1415 */
[----:B------:R-:W-:Y:S02]  /*4850*/  SHF.L.U64.HI R21, R28, 0x1, R29 ;  /* 0x000000011c157819 */ /* 0x000fe4000001021d */
[----:B------:R-:W-:Y:S02]  /*4860*/  IADD3 R20, P3, PT, R22, R27, RZ ;  /* 0x0000001b16147210 */ /* 0x000fe40007f7e0ff */
[C---:B------:R-:W-:Y:S02]  /*4870*/  IADD3.X R27, PT, PT, R23.reuse, R31, RZ, P2, !PT ;  /* 0x0000001f171b7210 */ /* 0x040fe400017fe4ff */
[----:B------:R-:W-:-:S03]  /*4880*/  IADD3.X R21, PT, PT, R23, R21, RZ, P3, !PT ;  /* 0x0000001517157210 */ /* 0x000fc60001ffe4ff */
[----:B------:R4:W-:Y:S04]  /*4890*/  REDG.E.ADD.F32.FTZ.RN.STRONG.GPU desc[UR6][R26.64], R53 ;  /* 0x000000351a0079a6 */ /* 0x0009e8000c12f306 */
[----:B------:R4:W-:Y:S04]  /*48a0*/  REDG.E.ADD.F32.FTZ.RN.STRONG.GPU desc[UR6][R24.64], R54 ;  /* 0x00000036180079a6 */ /* 0x0009e8000c12f306 */
[----:B------:R4:W-:Y:S02]  /*48b0*/  REDG.E.ADD.F32.FTZ.RN.STRONG.GPU desc[UR6][R20.64], R55 ;  /* 0x00000037140079a6 */ /* 0x0009e4000c12f306 */
.L_x_119:
[----:B------:R-:W-:Y:S05]  /*48c0*/  BSYNC.RECONVERGENT B0 ;  /* 0x0000000000007941 */ /* 0x000fea0003800200 */
.L_x_118:
[----:B------:R-:W-:Y:S05]  /*48d0*/  @!P0 BRA `(.L_x_120) ;  /* 0x00000008006c8947 */ /* 0x000fea0003800000 */
[----:B------:R-:W5:Y:S01]  /*48e0*/  LDC.64 R32, c[0x0][0x3d0] ;  /* 0x0000f400ff207b82 */ /* 0x000f620000000a00 */
[----:B------:R-:W0:Y:S01]  /*48f0*/  S2R R34, SR_CTAID.Y ;  /* 0x0000000000227919 */ /* 0x000e220000002600 */
[----:B---34-:R-:W-:Y:S02]  /*4900*/  LOP3.LUT R20, R63, 0x1, RZ, 0xc0, !PT ;  /* 0x000000013f147812 */ /* 0x018fe400078ec0ff */
[----:B------:R-:W-:-:S03]  /*4910*/  ISETP.GE.U32.AND P2, PT, R13, 0x8, PT ;  /* 0x000000080d00780c */ /* 0x000fc60003f46070 */
[----:B------:R-:W-:-:S04]  /*4920*/  IMAD R23, R20, R67, RZ ;  /* 0x0000004314177224 */ /* 0x000fc800078e02ff */
[----:B------:R-:W-:-:S05]  /*4930*/  IMAD R20, R23, R13, RZ ;  /* 0x0000000d17147224 */ /* 0x000fca00078e02ff */
[----:B--2---:R-:W-:-:S05]  /*4940*/  SHF.L.U32 R21, R20, 0x1, RZ ;  /* 0x0000000114157819 */ /* 0x004fca00000006ff */
[----:B-----5:R-:W-:Y:S01]  /*4950*/  IMAD.WIDE R32, R21, 0x4, R32 ;  /* 0x0000000415207825 */ /* 0x020fe200078e0220 */
[----:B0-----:R-:W-:Y:S06]  /*4960*/  @P1 BRA `(.L_x_121) ;  /* 0x0000000000501947 */ /* 0x001fec0003800000 */
[----:B------:R-:W0:Y:S01]  /*4970*/  LDC.64 R20, c[0x0][0x3c8] ;  /* 0x0000f200ff147b82 */ /* 0x000e220000000a00 */
[----:B-1----:R-:W-:Y:S01]  /*4980*/  LOP3.LUT P0, R24, R63, 0x2, RZ, 0xc0, !PT ;  /* 0x000000023f187812 */ /* 0x002fe2000780c0ff */
[----:B------:R-:W-:Y:S01]  /*4990*/  IMAD R25, R67, UR9, R34 ;  /* 0x0000000943197c24 */ /* 0x000fe2000f8e0222 */
[----:B------:R-:W-:Y:S02]  /*49a0*/  IADD3 R23, PT, PT, R23, R34, RZ ;  /* 0x0000002217177210 */ /* 0x000fe40007ffe0ff */
[----:B------:R-:W-:-:S04]  /*49b0*/  SEL R27, R13, RZ, !P0 ;  /* 0x000000ff0d1b7207 */ /* 0x000fc80004000000 */
[----:B------:R-:W-:Y:S01]  /*49c0*/  ISETP.NE.AND P0, PT, R27, -0x1, PT ;  /* 0xffffffff1b00780c */ /* 0x000fe20003f05270 */
[----:B0-----:R-:W-:-:S04]  /*49d0*/  IMAD.WIDE.U32 R20, R23, 0x4, R20 ;  /* 0x0000000417147825 */ /* 0x001fc800078e0014 */
        /* <DEDUP_REMOVED lines=8> */
.L_x_122:
[----:B0-----:R-:W2:Y:S04]  /*4a60*/  LDG.E.STRONG.GPU R22, desc[UR6][R20.64] ;  /* 0x0000000614167981 */ /* 0x001ea8000c1ef900 */
[----:B--2---:R-:W-:Y:S01]  /*4a70*/  CCTL.IVALL ;  /* 0x00000000ff00798f */ /* 0x004fe20002000000 */
[----:B------:R-:W-:Y:S05]  /*4a80*/  YIELD ;  /* 0x0000000000007946 */ /* 0x000fea0003800000 */
[----:B------:R-:W-:-:S13]  /*4a90*/  ISETP.NE.AND P0, PT, R22, R27, PT ;  /* 0x0000001b1600720c */ /* 0x000fda0003f05270 */
[----:B------:R-:W-:Y:S05]  /*4aa0*/  @P0 BRA `(.L_x_122) ;  /* 0xfffffffc00ec0947 */ /* 0x000fea000383ffff */
.L_x_121:
[----:B------:R-:W-:Y:S05]  /*4ab0*/  WARPSYNC.ALL ;  /* 0x0000000000007948 */ /* 0x000fea0003800000 */
[----:B------:R-:W-:Y:S01]  /*4ac0*/  BAR.SYNC.DEFER_BLOCKING 0x0 ;  /* 0x0000000000007b1d */ /* 0x000fe20000010000 */
[----:B------:R-:W-:-:S05]  /*4ad0*/  HFMA2 R35, -RZ, RZ, 0, 0 ;  /* 0x00000000ff237431 */ /* 0x000fca00000001ff */
[----:B------:R-:W-:Y:S05]  /*4ae0*/  @!P2 BRA `(.L_x_123) ;  /* 0x0000000000f0a947 */ /* 0x000fea0003800000 */
[----:B------:R-:W-:Y:S02]  /*4af0*/  MOV R36, RZ ;  /* 0x000000ff00247202 */ /* 0x000fe40000000f00 */
[----:B------:R-:W-:-:S07]  /*4b00*/  LOP3.LUT R35, R13, 0x7ffffff8, RZ, 0xc0, !PT ;  /* 0x7ffffff80d237812 */ /* 0x000fce00078ec0ff */
.L_x_124:
[C---:B------:R-:W-:Y:S02]  /*4b10*/  ISETP.EQ.OR P0, PT, R36.reuse, UR9, P1 ;  /* 0x0000000924007c0c */ /* 0x040fe40008f02670 */
[----:B0-----:R-:W-:-:S04]  /*4b20*/  IADD3 R23, PT, PT, R36, 0x1, RZ ;  /* 0x0000000124177810 */ /* 0x001fc80007ffe0ff */
[----:B------:R-:W-:-:S07]  /*4b30*/  ISETP.EQ.OR P6, PT, R23, UR9, P1 ;  /* 0x0000000917007c0c */ /* 0x000fce0008fc2670 */
[----:B------:R-:W-:-:S04]  /*4b40*/  @!P0 IMAD R21, R67, R36, R34 ;  /* 0x0000002443158224 */ /* 0x000fc800078e0222 */
[----:B------:R-:W-:-:S04]  /*4b50*/  @!P0 IMAD.WIDE.U32 R20, R21, 0x8, R32 ;  /* 0x0000000815148825 */ /* 0x000fc800078e0020 */
[----:B------:R-:W-:Y:S02]  /*4b60*/  @!P6 IMAD R23, R23, R67, R34 ;  /* 0x000000431717e224 */ /* 0x000fe400078e0222 */
[----:B------:R-:W2:Y:S02]  /*4b70*/  @!P0 LDG.E.64 R20, desc[UR6][R20.64] ;  /* 0x0000000614148981 */ /* 0x000ea4000c1e1b00 */
[----:B------:R-:W-:-:S06]  /*4b80*/  @!P6 IMAD.WIDE.U32 R22, R23, 0x8, R32 ;  /* 0x000000081716e825 */ /* 0x000fcc00078e0020 */
[----:B------:R-:W3:Y:S01]  /*4b90*/  @!P6 LDG.E.64 R22, desc[UR6][R22.64] ;  /* 0x000000061616e981 */ /* 0x000ee2000c1e1b00 */
[C---:B-1----:R-:W-:Y:S02]  /*4ba0*/  IADD3 R24, PT, PT, R36.reuse, 0x2, RZ ;  /* 0x0000000224187810 */ /* 0x042fe40007ffe0ff */
[----:B------:R-:W-:Y:S02]  /*4bb0*/  IADD3 R25, PT, PT, R36, 0x3, RZ ;  /* 0x0000000324197810 */ /* 0x000fe40007ffe0ff */
[----:B------:R-:W-:Y:S02]  /*4bc0*/  ISETP.EQ.OR P5, PT, R24, UR9, P1 ;  /* 0x0000000918007c0c */ /* 0x000fe40008fa2670 */
[C---:B------:R-:W-:Y:S02]  /*4bd0*/  IADD3 R27, PT, PT, R36.reuse, 0x4, RZ ;  /* 0x00000004241b7810 */ /* 0x040fe40007ffe0ff */
[----:B------:R-:W-:Y:S02]  /*4be0*/  ISETP.EQ.OR P4, PT, R25, UR9, P1 ;  /* 0x0000000919007c0c */ /* 0x000fe40008f82670 */
[----:B------:R-:W-:-:S02]  /*4bf0*/  IADD3 R29, PT, PT, R36, 0x5, RZ ;  /* 0x00000005241d7810 */ /* 0x000fc40007ffe0ff */
[----:B------:R-:W-:Y:S02]  /*4c00*/  ISETP.EQ.OR P3, PT, R27, UR9, P1 ;  /* 0x000000091b007c0c */ /* 0x000fe40008f62670 */
[----:B------:R-:W-:Y:S02]  /*4c10*/  ISETP.EQ.OR P2, PT, R29, UR9, P1 ;  /* 0x000000091d007c0c */ /* 0x000fe40008f42670 */
[----:B------:R-:W-:-:S05]  /*4c20*/  IADD3 R31, PT, PT, R36, 0x6, RZ ;  /* 0x00000006241f7810 */ /* 0x000fca0007ffe0ff */
[----:B------:R-:W-:Y:S01]  /*4c30*/  @!P4 IMAD R25, R25, R67, R34 ;  /* 0x000000431919c224 */ /* 0x000fe200078e0222 */
[----:B------:R-:W-:-:S03]  /*4c40*/  IADD3 R37, PT, PT, R36, 0x7, RZ ;  /* 0x0000000724257810 */ /* 0x000fc60007ffe0ff */
[-CC-:B------:R-:W-:Y:S02]  /*4c50*/  @!P3 IMAD R27, R27, R67.reuse, R34.reuse ;  /* 0x000000431b1bb224 */ /* 0x180fe400078e0222 */
[-CC-:B------:R-:W-:Y:S02]  /*4c60*/  @!P2 IMAD R29, R29, R67.reuse, R34.reuse ;  /* 0x000000431d1da224 */ /* 0x180fe400078e0222 */
[----:B--2---:R-:W-:Y:S01]  /*4c70*/  @!P0 FADD.FTZ R19, R19, R21 ;  /* 0x0000001513138221 */ /* 0x004fe20000010000 */
[----:B------:R-:W-:Y:S02]  /*4c80*/  @!P5 IMAD R21, R24, R67, R34 ;  /* 0x000000431815d224 */ /* 0x000fe400078e0222 */
[----:B------:R-:W-:Y:S02]  /*4c90*/  @!P0 FADD.FTZ R18, R18, R20 ;  /* 0x0000001412128221 */ /* 0x000fe40000010000 */
[----:B------:R-:W-:-:S04]  /*4ca0*/  @!P5 IMAD.WIDE.U32 R20, R21, 0x8, R32 ;  /* 0x000000081514d825 */ /* 0x000fc800078e0020 */
[----:B---3--:R-:W-:Y:S01]  /*4cb0*/  @!P6 FADD.FTZ R18, R18, R22 ;  /* 0x000000161212e221 */ /* 0x008fe20000010000 */
[----:B------:R-:W-:Y:S01]  /*4cc0*/  @!P6 FADD.FTZ R19, R19, R23 ;  /* 0x000000171313e221 */ /* 0x000fe20000010000 */
[--C-:B------:R-:W-:Y:S01]  /*4cd0*/  @!P4 IMAD.WIDE.U32 R22, R25, 0x8, R32.reuse ;  /* 0x000000081916c825 */ /* 0x100fe200078e0020 */
[----:B------:R-:W2:Y:S01]  /*4ce0*/  @!P5 LDG.E.64 R20, desc[UR6][R20.64] ;  /* 0x000000061414d981 */ /* 0x000ea2000c1e1b00 */
[----:B------:R-:W-:Y:S02]  /*4cf0*/  ISETP.EQ.OR P0, PT, R31, UR9, P1 ;  /* 0x000000091f007c0c */ /* 0x000fe40008f02670 */
[--C-:B------:R-:W-:Y:S01]  /*4d00*/  @!P3 IMAD.WIDE.U32 R24, R27, 0x8, R32.reuse ;  /* 0x000000081b18b825 */ /* 0x100fe200078e0020 */
[----:B------:R-:W-:Y:S01]  /*4d10*/  ISETP.EQ.OR P6, PT, R37, UR9, P1 ;  /* 0x0000000925007c0c */ /* 0x000fe20008fc2670 */
[----:B------:R-:W3:Y:S02]  /*4d20*/  @!P4 LDG.E.64 R22, desc[UR6][R22.64] ;  /* 0x000000061616c981 */ /* 0x000ee4000c1e1b00 */
[----:B------:R-:W-:-:S02]  /*4d30*/  @!P2 IMAD.WIDE.U32 R26, R29, 0x8, R32 ;  /* 0x000000081d1aa825 */ /* 0x000fc400078e0020 */
[----:B------:R-:W4:Y:S04]  /*4d40*/  @!P3 LDG.E.64 R24, desc[UR6][R24.64] ;  /* 0x000000061818b981 */ /* 0x000f28000c1e1b00 */
[----:B------:R-:W5:Y:S01]  /*4d50*/  @!P2 LDG.E.64 R26, desc[UR6][R26.64] ;  /* 0x000000061a1aa981 */ /* 0x000f62000c1e1b00 */
[----:B------:R-:W-:-:S03]  /*4d60*/  @!P0 IMAD R31, R31, R67, R34 ;  /* 0x000000431f1f8224 */ /* 0x000fc600078e0222 */
[----:B------:R-:W-:Y:S02]  /*4d70*/  @!P6 IMAD R37, R37, R67, R34 ;  /* 0x000000432525e224 */ /* 0x000fe400078e0222 */
[----:B------:R-:W-:-:S04]  /*4d80*/  @!P0 IMAD.WIDE.U32 R28, R31, 0x8, R32 ;  /* 0x000000081f1c8825 */ /* 0x000fc800078e0020 */
[----:B------:R-:W-:Y:S02]  /*4d90*/  @!P6 IMAD.WIDE.U32 R30, R37, 0x8, R32 ;  /* 0x00000008251ee825 */ /* 0x000fe400078e0020 */
[----:B------:R-:W5:Y:S04]  /*4da0*/  @!P0 LDG.E.64 R28, desc[UR6][R28.64] ;  /* 0x000000061c1c8981 */ /* 0x000f68000c1e1b00 */
        /* <DEDUP_REMOVED lines=9> */
[----:B------:R-:W-:Y:S01]  /*4e40*/  @!P2 FADD.FTZ R19, R19, R27 ;  /* 0x0000001b1313a221 */ /* 0x000fe20000010000 */
[----:B------:R-:W-:Y:S02]  /*4e50*/  ISETP.NE.AND P2, PT, R36, R35, PT ;  /* 0x000000232400720c */ /* 0x000fe40003f45270 */
[----:B------:R-:W-:Y:S01]  /*4e60*/  @!P0 FADD.FTZ R18, R18, R28 ;  /* 0x0000001c12128221 */ /* 0x000fe20000010000 */
[----:B------:R-:W-:-:S03]  /*4e70*/  @!P0 FADD.FTZ R19, R19, R29 ;  /* 0x0000001d13138221 */ /* 0x000fc60000010000 */
[----:B------:R-:W-:Y:S01]  /*4e80*/  @!P6 FADD.FTZ R18, R18, R30 ;  /* 0x0000001e1212e221 */ /* 0x000fe20000010000 */
[----:B------:R-:W-:-:S06]  /*4e90*/  @!P6 FADD.FTZ R19, R19, R31 ;  /* 0x0000001f1313e221 */ /* 0x000fcc0000010000 */
[----:B------:R-:W-:Y:S05]  /*4ea0*/  @P2 BRA `(.L_x_124) ;  /* 0xfffffffc00182947 */ /* 0x000fea000383ffff */
.L_x_123:
[----:B0-----:R-:W-:-:S13]  /*4eb0*/  LOP3.LUT P0, R20, R13, 0x7, RZ, 0xc0, !PT ;  /* 0x000000070d147812 */ /* 0x001fda000780c0ff */
[----:B------:R-:W-:Y:S05]  /*4ec0*/  @!P0 BRA `(.L_x_120) ;  /* 0x0000000000f08947 */ /* 0x000fea0003800000 */
[----:B------:R-:W-:Y:S02]  /*4ed0*/  IADD3 R20, PT, PT, R20, -0x1, RZ ;  /* 0xffffffff14147810 */ /* 0x000fe40007ffe0ff */
[----:B------:R-:W-:Y:S02]  /*4ee0*/  LOP3.LUT P5, R28, R13, 0x3, RZ, 0xc0, !PT ;  /* 0x000000030d1c7812 */ /* 0x000fe400078ac0ff */
[----:B------:R-:W-:-:S13]  /*4ef0*/  ISETP.GE.U32.AND P0, PT, R20, 0x3, PT ;  /* 0x000000031400780c */ /* 0x000fda0003f06070 */
[----:B------:R-:W-:Y:S05]  /*4f00*/  @!P0 BRA `(.L_x_125) ;  /* 0x0000000000708947 */ /* 0x000fea0003800000 */
[C---:B------:R-:W-:Y:S02]  /*4f10*/  IADD3 R23, PT, PT, R35.reuse, 0x1, RZ ;  /* 0x0000000123177810 */ /* 0x040fe40007ffe0ff */
[C---:B------:R-:W-:Y:S02]  /*4f20*/  ISETP.EQ.OR P0, PT, R35.reuse, UR9, P1 ;  /* 0x0000000923007c0c */ /* 0x040fe40008f02670 */
[----:B------:R-:W-:Y:S02]  /*4f30*/  IADD3 R25, PT, PT, R35, 0x2, RZ ;  /* 0x0000000223197810 */ /* 0x000fe40007ffe0ff */
[----:B------:R-:W-:Y:S02]  /*4f40*/  ISETP.EQ.OR P2, PT, R23, UR9, P1 ;  /* 0x0000000917007c0c */ /* 0x000fe40008f42670 */
[----:B------:R-:W-:Y:S02]  /*4f50*/  IADD3 R27, PT, PT, R35, 0x3, RZ ;  /* 0x00000003231b7810 */ /* 0x000fe40007ffe0ff */
[----:B------:R-:W-:-:S02]  /*4f60*/  ISETP.EQ.OR P3, PT, R25, UR9, P1 ;  /* 0x0000000919007c0c */ /* 0x000fc40008f62670 */
[----:B------:R-:W-:-:S03]  /*4f70*/  ISETP.EQ.OR P4, PT, R27, UR9, P1 ;  /* 0x000000091b007c0c */ /* 0x000fc60008f82670 */
[----:B------:R-:W-:-:S04]  /*4f80*/  @!P0 IMAD R21, R35, R67, R34 ;  /* 0x0000004323158224 */ /* 0x000fc800078e0222 */
[----:B------:R-:W-:Y:S02]  /*4f90*/  @!P2 IMAD R23, R23, R67, R34 ;  /* 0x000000431717a224 */ /* 0x000fe400078e0222 */
[----:B------:R-:W-:-:S04]  /*4fa0*/  @!P0 IMAD.WIDE.U32 R20, R21, 0x8, R32 ;  /* 0x0000000815148825 */ /* 0x000fc800078e0020 */
[-C--:B------:R-:W-:Y:S02]  /*4fb0*/  @!P3 IMAD R25, R25, R67.reuse, R34 ;  /* 0x000000431919b224 */ /* 0x080fe400078e0222 */
[----:B------:R-:W-:Y:S01]  /*4fc0*/  @!P2 IMAD.WIDE.U32 R22, R23, 0x8, R32 ;  /* 0x000000081716a825 */ /* 0x000fe200078e0020 */
[----:B------:R-:W2:Y:S03]  /*4fd0*/  @!P0 LDG.E.64 R20, desc[UR6][R20.64] ;  /* 0x0000000614148981 */ /* 0x000ea6000c1e1b00 */
[----:B------:R-:W-:Y:S02]  /*4fe0*/  @!P4 IMAD R27, R27, R67, R34 ;  /* 0x000000431b1bc224 */ /* 0x000fe400078e0222 */
[--C-:B-1----:R-:W-:Y:S01]  /*4ff0*/  @!P3 IMAD.WIDE.U32 R24, R25, 0x8, R32.reuse ;  /* 0x000000081918b825 */ /* 0x102fe200078e0020 */
[----:B------:R-:W3:Y:S03]  /*5000*/  @!P2 LDG.E.64 R22, desc[UR6][R22.64] ;  /* 0x000000061616a981 */ /* 0x000ee6000c1e1b00 */
[----:B------:R-:W-:-:S02]  /*5010*/  @!P4 IMAD.WIDE.U32 R26, R27, 0x8, R32 ;  /* 0x000000081b1ac825 */ /* 0x000fc400078e0020 */
        /* <DEDUP_REMOVED lines=11> */
.L_x_125:
        /* <DEDUP_REMOVED lines=11> */
[----:B------:R-:W2:Y:S04]  /*5180*/  @!P2 LDG.E.64 R20, desc[UR6][R20.64] ;  /* 0x000000061414a981 */ /* 0x000ea8000c1e1b00 */
[----:B------:R-:W3:Y:S01]  /*5190*/  @!P0 LDG.E.64 R22, desc[UR6][R22.64] ;  /* 0x0000000616168981 */ /* 0x000ee2000c1e1b00 */
[----:B------:R-:W-:Y:S01]  /*51a0*/  IADD3 R35, PT, PT, R35, 0x2, RZ ;  /* 0x0000000223237810 */ /* 0x000fe20007ffe0ff */
[----:B--2---:R-:W-:Y:S01]  /*51b0*/  @!P2 FADD.FTZ R18, R18, R20 ;  /* 0x000000141212a221 */ /* 0x004fe20000010000 */
[----:B------:R-:W-:-:S03]  /*51c0*/  @!P2 FADD.FTZ R19, R19, R21 ;  /* 0x000000151313a221 */ /* 0x000fc60000010000 */
[----:B---3--:R-:W-:Y:S01]  /*51d0*/  @!P0 FADD.FTZ R18, R18, R22 ;  /* 0x0000001612128221 */ /* 0x008fe20000010000 */
[----:B------:R-:W-:-:S07]  /*51e0*/  @!P0 FADD.FTZ R19, R19, R23 ;  /* 0x0000001713138221 */ /* 0x000fce0000010000 */
.L_x_126:
        /* <DEDUP_REMOVED lines=9> */
.L_x_127:
[----:B------:R-:W-:Y:S05]  /*5280*/  BSYNC.RECONVERGENT B0 ;  /* 0x0000000000007941 */ /* 0x000fea0003800200 */
.L_x_120:
[----:B------:R-:W5:Y:S01]  /*5290*/  S2UR UR5, SR_CgaCtaId ;  /* 0x00000000000579c3 */ /* 0x000f620000008800 */
[----:B------:R-:W-:Y:S01]  /*52a0*/  UMOV UR4, 0x400 ;  /* 0x0000040000047882 */ /* 0x000fe20000000000 */
[----:B------:R-:W2:Y:S01]  /*52b0*/  LDCU.64 UR10, c[0x0][0x400] ;  /* 0x00008000ff0a77ac */ /* 0x000ea20008000a00 */
[----:B------:R-:W-:Y:S02]  /*52c0*/  SHF.L.U32 R13, R62, 0x10, RZ ;  /* 0x000000103e0d7819 */ /* 0x000fe400000006ff */
[----:B----4-:R-:W-:Y:S02]  /*52d0*/  SHF.L.U32 R23, R82, 0x10, RZ ;  /* 0x0000001052177819 */ /* 0x010fe400000006ff */
[----:B------:R-:W-:Y:S01]  /*52e0*/  SHF.L.U32 R41, R60, 0x10, RZ ;  /* 0x000000103c297819 */ /* 0x000fe200000006ff */
[----:B------:R-:W0:Y:S01]  /*52f0*/  LDC R22, c[0x0][0x41c] ;  /* 0x00010700ff167b82 */ /* 0x000e220000000800 */
[C---:B------:R-:W-:Y:S01]  /*5300*/  FADD.FTZ R43, -R12.reuse, R13 ;  /* 0x0000000d0c2b7221 */ /* 0x040fe20000010100 */
[----:B------:R-:W-:Y:S01]  /*5310*/  FADD.FTZ R23, -R12, R23 ;  /* 0x000000170c177221 */ /* 0x000fe20000010100 */
[----:B------:R-:W-:Y:S01]  /*5320*/  SHF.L.U32 R39, R80, 0x10, RZ ;  /* 0x0000001050277819 */ /* 0x000fe200000006ff */
[----:B------:R-:W-:Y:S01]  /*5330*/  FADD.FTZ R41, -R12, R41 ;  /* 0x000000290c297221 */ /* 0x000fe20000010100 */
[----:B------:R-:W-:Y:S01]  /*5340*/  SHF.L.U32 R37, R58, 0x10, RZ ;  /* 0x000000103a257819 */ /* 0x000fe200000006ff */
[-C--:B------:R-:W-:Y:S01]  /*5350*/  FMUL.FTZ R43, R43, R84.reuse ;  /* 0x000000542b2b7220 */ /* 0x080fe20000410000 */
[----:B------:R-:W-:Y:S01]  /*5360*/  SHF.L.U32 R35, R78, 0x10, RZ ;  /* 0x000000104e237819 */ /* 0x000fe200000006ff */
[----:B-1----:R-:W-:Y:S01]  /*5370*/  FMUL.FTZ R24, R23, R84 ;  /* 0x0000005417187220 */ /* 0x002fe20000410000 */
[----:B------:R-:W-:Y:S01]  /*5380*/  SHF.L.U32 R33, R56, 0x10, RZ ;  /* 0x0000001038217819 */ /* 0x000fe200000006ff */
[----:B------:R-:W-:Y:S01]  /*5390*/  FADD.FTZ R39, -R12, R39 ;  /* 0x000000270c277221 */ /* 0x000fe20000010100 */
[----:B------:R-:W-:Y:S01]  /*53a0*/  SHF.L.U32 R31, R76, 0x10, RZ ;  /* 0x000000104c1f7819 */ /* 0x000fe200000006ff */
[C---:B------:R-:W-:Y:S01]  /*53b0*/  FADD.FTZ R37, -R12.reuse, R37 ;  /* 0x000000250c257221 */ /* 0x040fe20000010100 */
[----:B------:R-:W-:Y:S01]  /*53c0*/  SHF.L.U32 R3, R3, 0x10, RZ ;  /* 0x0000001003037819 */ /* 0x000fe200000006ff */
[----:B------:R-:W-:Y:S01]  /*53d0*/  FADD.FTZ R35, -R12, R35 ;  /* 0x000000230c237221 */ /* 0x000fe20000010100 */
[----:B------:R-:W-:Y:S01]  /*53e0*/  SHF.L.U32 R29, R74, 0x10, RZ ;  /* 0x000000104a1d7819 */ /* 0x000fe200000006ff */
[----:B-----5:R-:W-:Y:S01]  /*53f0*/  ULEA UR4, UR5, UR4, 0x18 ;  /* 0x0000000405047291 */ /* 0x020fe2000f8ec0ff */
[----:B------:R-:W-:Y:S01]  /*5400*/  SHF.L.U32 R5, R5, 0x10, RZ ;  /* 0x0000001005057819 */ /* 0x000fe200000006ff */
[----:B------:R-:W1:Y:S01]  /*5410*/  LDCU UR5, c[0x0][0x42c] ;  /* 0x00008580ff0577ac */ /* 0x000e620008000800 */
[----:B------:R-:W-:Y:S01]  /*5420*/  SHF.L.U32 R27, R72, 0x10, RZ ;  /* 0x00000010481b7819 */ /* 0x000fe200000006ff */
[C---:B------:R-:W-:Y:S01]  /*5430*/  FADD.FTZ R33, -R12.reuse, R33 ;  /* 0x000000210c217221 */ /* 0x040fe20000010100 */
[----:B------:R-:W-:Y:S01]  /*5440*/  SHF.L.U32 R7, R7, 0x10, RZ ;  /* 0x0000001007077819 */ /* 0x000fe200000006ff */
[----:B------:R-:W-:Y:S01]  /*5450*/  FADD.FTZ R31, -R12, R31 ;  /* 0x0000001f0c1f7221 */ /* 0x000fe20000010100 */
[----:B------:R-:W-:Y:S01]  /*5460*/  SHF.L.U32 R25, R70, 0x10, RZ ;  /* 0x0000001046197819 */ /* 0x000fe200000006ff */
[C---:B------:R-:W-:Y:S01]  /*5470*/  FADD.FTZ R3, -R12.reuse, R3 ;  /* 0x000000030c037221 */ /* 0x040fe20000010100 */
[----:B------:R0:W-:Y:S01]  /*5480*/  @!P1 STS.64 [UR4+0xc0], R18 ;  /* 0x0000c012ff009988 */ /* 0x0001e20008000a04 */
[----:B------:R-:W-:Y:S01]  /*5490*/  SHF.L.U32 R9, R9, 0x10, RZ ;  /* 0x0000001009097819 */ /* 0x000fe200000006ff */
[C---:B------:R-:W-:Y:S01]  /*54a0*/  FADD.FTZ R29, -R12.reuse, R29 ;  /* 0x0000001d0c1d7221 */ /* 0x040fe20000010100 */
[C---:B------:R-:W-:Y:S01]  /*54b0*/  FADD.FTZ R5, -R12.reuse, R5 ;  /* 0x000000050c057221 */ /* 0x040fe20000010100 */
[----:B------:R-:W-:Y:S01]  /*54c0*/  BAR.SYNC.DEFER_BLOCKING 0x0 ;  /* 0x0000000000007b1d */ /* 0x000fe20000010000 */
[C---:B------:R-:W-:Y:S01]  /*54d0*/  FADD.FTZ R27, -R12.reuse, R27 ;  /* 0x0000001b0c1b7221 */ /* 0x040fe20000010100 */
[C---:B------:R-:W-:Y:S01]  /*54e0*/  FADD.FTZ R7, -R12.reuse, R7 ;  /* 0x000000070c077221 */ /* 0x040fe20000010100 */
[C---:B------:R-:W-:Y:S01]  /*54f0*/  FADD.FTZ R25, -R12.reuse, R25 ;  /* 0x000000190c197221 */ /* 0x040fe20000010100 */
[----:B------:R-:W-:Y:S01]  /*5500*/  FADD.FTZ R9, -R12, R9 ;  /* 0x000000090c097221 */ /* 0x000fe20000010100 */
[----:B------:R-:W-:Y:S01]  /*5510*/  SHF.L.U32 R61, R61, 0x10, RZ ;  /* 0x000000103d3d7819 */ /* 0x000fe200000006ff */
[----:B0--3--:R-:W-:Y:S01]  /*5520*/  IMAD R18, R22, UR9, R65 ;  /* 0x0000000916127c24 */ /* 0x009fe2000f8e0241 */
[----:B------:R-:W-:-:S04]  /*5530*/  SHF.L.U32 R19, R68, 0x10, RZ ;  /* 0x0000001044137819 */ /* 0x000fc800000006ff */
[----:B--2---:R-:W-:Y:S01]  /*5540*/  ISETP.GE.U32.AND P0, PT, R18, UR10, PT ;  /* 0x0000000a12007c0c */ /* 0x004fe2000bf06070 */
[----:B------:R-:W-:Y:S01]  /*5550*/  FADD.FTZ R19, -R12, R19 ;  /* 0x000000130c137221 */ /* 0x000fe20000010100 */
[----:B------:R-:W-:Y:S02]  /*5560*/  SHF.R.S32.HI R36, RZ, 0x1f, R18 ;  /* 0x0000001fff247819 */ /* 0x000fe40000011412 */
[----:B------:R-:W-:Y:S02]  /*5570*/  SHF.L.U32 R12, R83, 0x10, RZ ;  /* 0x00000010530c7819 */ /* 0x000fe400000006ff */
[----:B------:R-:W-:Y:S01]  /*5580*/  ISETP.GE.AND.EX P0, PT, R36, UR11, PT, P0 ;  /* 0x0000000b24007c0c */ /* 0x000fe2000bf06300 */
[----:B------:R-:W1:Y:S01]  /*5590*/  LDS.64 R20, [UR4+0xc0] ;  /* 0x0000c004ff147984 */ /* 0x000e620008000a00 */
[----:B------:R-:W0:Y:S02]  /*55a0*/  LDCU.U8 UR4, c[0x0][0x414] ;  /* 0x00008280ff0477ac */ /* 0x000e240008000000 */
[----:B0-----:R-:W-:Y:S01]  /*55b0*/  UISETP.NE.AND UP0, UPT, UR4, URZ, UPT ;  /* 0x000000ff0400728c */ /* 0x001fe2000bf05270 */
[----:B-1----:R-:W-:Y:S01]  /*55c0*/  FMUL.FTZ R30, R20, UR5 ;  /* 0x00000005141e7c20 */ /* 0x002fe20008410000 */
[----:B------:R-:W-:-:S04]  /*55d0*/  FMUL.FTZ R13, R21, UR5 ;  /* 0x00000005150d7c20 */ /* 0x000fc80008410000 */
[C-C-:B------:R-:W-:Y:S01]  /*55e0*/  FFMA.FTZ R47, R30.reuse, R43, R13.reuse ;  /* 0x0000002b1e2f7223 */ /* 0x140fe2000001000d */
[----:B------:R-:W-:Y:S02]  /*55f0*/  FFMA.FTZ R34, R30, R24, R13 ;  /* 0x000000181e227223 */ /* 0x000fe4000001000d */
[----:B------:R-:W-:Y:S05]  /*5600*/  BRA.U !UP0, `(.L_x_128) ;  /* 0x0000000108487547 */ /* 0x000fea000b800000 */
        /* <DEDUP_REMOVED lines=18> */
.L_x_128:
[----:B------:R-:W-:Y:S01]  /*5730*/  BSSY.RECONVERGENT B0, `(.L_x_129) ;  /* 0x0000012000007945 */ /* 0x000fe20003800200 */
[----:B------:R-:W-:Y:S01]  /*5740*/  FFMA.FTZ R47, R16, R61, -R47 ;  /* 0x0000003d102f7223 */ /* 0x000fe2000001082f */
[----:B------:R-:W-:Y:S02]  /*5750*/  FFMA.FTZ R23, R17, R12, -R34 ;  /* 0x0000000c11177223 */ /* 0x000fe40000010822 */
[----:B------:R-:W-:Y:S05]  /*5760*/  @P0 BRA `(.L_x_130) ;  /* 0x0000000000380947 */ /* 0x000fea0003800000 */
[----:B------:R-:W0:Y:S01]  /*5770*/  LDCU.64 UR8, c[0x0][0x3f8] ;  /* 0x00007f00ff0877ac */ /* 0x000e220008000a00 */
[----:B------:R-:W-:Y:S01]  /*5780*/  MOV R20, R88 ;  /* 0x0000005800147202 */ /* 0x000fe20000000f00 */
[-C--:B------:R-:W-:Y:S01]  /*5790*/  FMUL.FTZ R47, R47, R84.reuse ;  /* 0x000000542f2f7220 */ /* 0x080fe20000410000 */
[----:B------:R-:W-:Y:S01]  /*57a0*/  MOV R21, R91 ;  /* 0x0000005b00157202 */ /* 0x000fe20000000f00 */
[----:B------:R-:W1:Y:S01]  /*57b0*/  LDCU.64 UR4, c[0x0][0x380] ;  /* 0x00007000ff0477ac */ /* 0x000e620008000a00 */
[----:B------:R-:W-:Y:S01]  /*57c0*/  FMUL.FTZ R12, R23, R84 ;  /* 0x00000054170c7220 */ /* 0x000fe20000410000 */
[----:B0-----:R-:W-:Y:S02]  /*57d0*/  IMAD R43, R36, UR8, RZ ;  /* 0x00000008242b7c24 */ /* 0x001fe4000f8e02ff */
[----:B------:R-:W-:-:S04]  /*57e0*/  IMAD.WIDE.U32 R20, R18, UR8, R20 ;  /* 0x0000000812147c25 */ /* 0x000fc8000f8e0014 */
[----:B------:R-:W-:Y:S01]  /*57f0*/  IMAD R43, R18, UR9, R43 ;  /* 0x00000009122b7c24 */ /* 0x000fe2000f8e022b */
[----:B-1----:R-:W-:-:S04]  /*5800*/  LEA R22, P0, R20, UR4, 0x1 ;  /* 0x0000000414167c11 */ /* 0x002fc8000f8008ff */
[----:B------:R-:W-:Y:S02]  /*5810*/  IADD3 R43, PT, PT, R21, R43, RZ ;  /* 0x0000002b152b7210 */ /* 0x000fe40007ffe0ff */
[----:B------:R-:W-:Y:S02]  /*5820*/  F2FP.BF16.F32.PACK_AB R21, R12, R47 ;  /* 0x0000002f0c15723e */ /* 0x000fe400000010ff */
[----:B------:R-:W-:-:S05]  /*5830*/  LEA.HI.X R23, R20, UR5, R43, 0x1, P0 ;  /* 0x0000000514177c11 */ /* 0x000fca00080f0c2b */
[----:B------:R0:W-:Y:S02]  /*5840*/  STG.E desc[UR6][R22.64], R21 ;  /* 0x0000001516007986 */ /* 0x0001e4000c101906 */
.L_x_130:
[----:B------:R-:W-:Y:S05]  /*5850*/  BSYNC.RECONVERGENT B0 ;  /* 0x0000000000007941 */ /* 0x000fea0003800200 */
.L_x_129:
[-C--:B------:R-:W-:Y:S01]  /*5860*/  FMUL.FTZ R42, R35, R84.reuse ;  /* 0x00000054232a7220 */ /* 0x080fe20000410000 */
[-C--:B------:R-:W-:Y:S01]  /*5870*/  FMUL.FTZ R32, R29, R84.reuse ;  /* 0x000000541d207220 */ /* 0x080fe20000410000 */
[-C--:B0-----:R-:W-:Y:S01]  /*5880*/  FMUL.FTZ R22, R25, R84.reuse ;  /* 0x0000005419167220 */ /* 0x081fe20000410000 */
[-C--:B------:R-:W-:Y:S01]  /*5890*/  FMUL.FTZ R24, R19, R84.reuse ;  /* 0x0000005413187220 */ /* 0x080fe20000410000 */
[C---:B------:R-:W-:Y:S01]  /*58a0*/  IADD3 R19, PT, PT, R18.reuse, 0x40, RZ ;  /* 0x0000004012137810 */ /* 0x040fe20007ffe0ff */
        /* <DEDUP_REMOVED lines=11> */
[-C--:B------:R-:W-:Y:S01]  /*5960*/  FMUL.FTZ R5, R5, R84.reuse ;  /* 0x0000005405057220 */ /* 0x080fe20000410000 */
[-C--:B------:R-:W-:Y:S01]  /*5970*/  FMUL.FTZ R20, R27, R84.reuse ;  /* 0x000000541b147220 */ /* 0x080fe20000410000 */
[-C--:B------:R-:W-:Y:S01]  /*5980*/  FMUL.FTZ R7, R7, R84.reuse ;  /* 0x0000005407077220 */ /* 0x080fe20000410000 */
[----:B------:R-:W-:Y:S01]  /*5990*/  FMUL.FTZ R9, R9, R84 ;  /* 0x0000005409097220 */ /* 0x000fe20000410000 */
[----:B------:R-:W-:Y:S01]  /*59a0*/  IADD3 R21, PT, PT, R18, 0x1c0, RZ ;  /* 0x000001c012157810 */ /* 0x000fe20007ffe0ff */
[C-C-:B------:R-:W-:Y:S01]  /*59b0*/  FFMA.FTZ R83, R30.reuse, R51, R13.reuse ;  /* 0x000000331e537223 */ /* 0x140fe2000001000d */
[----:B------:R-:W-:Y:S01]  /*59c0*/  ISETP.GE.U32.AND P2, PT, R19, UR10, PT ;  /* 0x0000000a13007c0c */ /* 0x000fe2000bf46070 */
        /* <DEDUP_REMOVED lines=10> */
[C---:B------:R-:W-:Y:S01]  /*5a70*/  FFMA.FTZ R41, R30.reuse, R3, R13 ;  /* 0x000000031e297223 */ /* 0x040fe2000001000d */
[----:B------:R-:W-:Y:S01]  /*5a80*/  SHF.R.S32.HI R60, RZ, 0x1f, R19 ;  /* 0x0000001fff3c7819 */ /* 0x000fe20000011413 */
        /* <DEDUP_REMOVED lines=10> */
[C-C-:B------:R-:W-:Y:S01]  /*5b30*/  FFMA.FTZ R23, R30.reuse, R9, R13.reuse ;  /* 0x000000091e177223 */ /* 0x140fe2000001000d */
[----:B------:R-:W-:Y:S01]  /*5b40*/  ISETP.GE.U32.AND P3, PT, R21, UR10, PT ;  /* 0x0000000a15007c0c */ /* 0x000fe2000bf66070 */
[----:B------:R-:W-:Y:S01]  /*5b50*/  FFMA.FTZ R30, R30, R24, R13 ;  /* 0x000000181e1e7223 */ /* 0x000fe2000001000d */
[----:B------:R-:W-:-:S02]  /*5b60*/  ISETP.GE.AND.EX P2, PT, R60, UR11, PT, P2 ;  /* 0x0000000b3c007c0c */ /* 0x000fc4000bf46320 */
[----:B------:R-:W-:Y:S02]  /*5b70*/  ISETP.GE.AND.EX P1, PT, R50, UR11, PT, P1 ;  /* 0x0000000b32007c0c */ /* 0x000fe4000bf26310 */
[----:B------:R-:W-:Y:S02]  /*5b80*/  ISETP.GE.AND.EX P0, PT, R44, UR11, PT, P0 ;  /* 0x0000000b2c007c0c */ /* 0x000fe4000bf06300 */
[----:B------:R-:W-:Y:S02]  /*5b90*/  ISETP.GE.AND.EX P6, PT, R39, UR11, PT, P6 ;  /* 0x0000000b27007c0c */ /* 0x000fe4000bfc6360 */
[----:B------:R-:W-:Y:S02]  /*5ba0*/  ISETP.GE.AND.EX P4, PT, R33, UR11, PT, P4 ;  /* 0x0000000b21007c0c */ /* 0x000fe4000bf86340 */
[----:B------:R-:W-:Y:S02]  /*5bb0*/  ISETP.GE.AND.EX P5, PT, R26, UR11, PT, P5 ;  /* 0x0000000b1a007c0c */ /* 0x000fe4000bfa6350 */
[----:B------:R-:W-:-:S02]  /*5bc0*/  SHF.L.U32 R59, R59, 0x10, RZ ;  /* 0x000000103b3b7819 */ /* 0x000fc400000006ff */
[----:B------:R-:W-:Y:S01]  /*5bd0*/  SHF.L.U32 R12, R81, 0x10, RZ ;  /* 0x00000010510c7819 */ /* 0x000fe200000006ff */
[----:B------:R-:W-:Y:S08]  /*5be0*/  BRA.U !UP0, `(.L_x_131) ;  /* 0x0000000108487547 */ /* 0x000ff0000b800000 */
        /* <DEDUP_REMOVED lines=18> */
.L_x_131:
        /* <DEDUP_REMOVED lines=9> */
[----:B------:R-:W-:-:S05]  /*5da0*/  FMUL.FTZ R51, R51, R84 ;  /* 0x0000005433337220 */ /* 0x000fca0000410000 */
[----:B------:R-:W-:Y:S01]  /*5db0*/  F2FP.BF16.F32.PACK_AB R51, R51, R52 ;  /* 0x000000343333723e */ /* 0x000fe200000010ff */
[----:B0-----:R-:W-:Y:S02]  /*5dc0*/  IMAD R60, R60, UR4, RZ ;  /* 0x000000043c3c7c24 */ /* 0x001fe4000f8e02ff */
[----:B------:R-:W-:-:S04]  /*5dd0*/  IMAD.WIDE.U32 R12, R19, UR4, R12 ;  /* 0x00000004130c7c25 */ /* 0x000fc8000f8e000c */
[----:B------:R-:W-:Y:S01]  /*5de0*/  IMAD R19, R19, UR5, R60 ;  /* 0x0000000513137c24 */ /* 0x000fe2000f8e023c */
[----:B-1----:R-:W-:-:S04]  /*5df0*/  LEA R18, P2, R12, UR8, 0x1 ;  /* 0x000000080c127c11 */ /* 0x002fc8000f8408ff */
[----:B------:R-:W-:-:S04]  /*5e00*/  IADD3 R19, PT, PT, R13, R19, RZ ;  /* 0x000000130d137210 */ /* 0x000fc80007ffe0ff */
[----:B------:R-:W-:-:S05]  /*5e10*/  LEA.HI.X R19, R12, UR9, R19, 0x1, P2 ;  /* 0x000000090c137c11 */ /* 0x000fca00090f0c13 */
[----:B------:R0:W-:Y:S02]  /*5e20*/  STG.E desc[UR6][R18.64], R51 ;  /* 0x0000003312007986 */ /* 0x0001e4000c101906 */
.L_x_133:
[----:B------:R-:W-:Y:S05]  /*5e30*/  BSYNC.RECONVERGENT B0 ;  /* 0x0000000000007941 */ /* 0x000fea0003800200 */
.L_x_132:
        /* <DEDUP_REMOVED lines=21> */
.L_x_134:
[----:B------:R-:W-:Y:S01]  /*5f90*/  BSSY.RECONVERGENT B0, `(.L_x_135) ;  /* 0x0000012000007945 */ /* 0x000fe20003800200 */
[----:B------:R-:W-:Y:S01]  /*5fa0*/  FFMA.FTZ R49, R16, R57, -R49 ;  /* 0x0000003910317223 */ /* 0x000fe20000010831 */
[----:B------:R-:W-:Y:S02]  /*5fb0*/  FFMA.FTZ R37, R17, R79, -R48 ;  /* 0x0000004f11257223 */ /* 0x000fe40000010830 */
[----:B------:R-:W-:Y:S05]  /*5fc0*/  @P1 BRA `(.L_x_136) ;  /* 0x0000000000381947 */ /* 0x000fea0003800000 */
[----:B------:R-:W1:Y:S01]  /*5fd0*/  LDCU.64 UR4, c[0x0][0x3f8] ;  /* 0x00007f00ff0477ac */ /* 0x000e620008000a00 */
[----:B------:R-:W-:Y:S01]  /*5fe0*/  MOV R12, R88 ;  /* 0x00000058000c7202 */ /* 0x000fe20000000f00 */
[-C--:B------:R-:W-:Y:S01]  /*5ff0*/  FMUL.FTZ R42, R49, R84.reuse ;  /* 0x00000054312a7220 */ /* 0x080fe20000410000 */
[----:B------:R-:W-:Y:S01]  /*6000*/  MOV R13, R91 ;  /* 0x0000005b000d7202 */ /* 0x000fe20000000f00 */
[----:B------:R-:W0:Y:S01]  /*6010*/  LDCU.64 UR8, c[0x0][0x380] ;  /* 0x00007000ff0877ac */ /* 0x000e220008000a00 */
[----:B------:R-:W-:-:S05]  /*6020*/  FMUL.FTZ R37, R37, R84 ;  /* 0x0000005425257220 */ /* 0x000fca0000410000 */
[----:B------:R-:W-:Y:S01]  /*6030*/  F2FP.BF16.F32.PACK_AB R37, R37, R42 ;  /* 0x0000002a2525723e */ /* 0x000fe200000010ff */
[----:B-1----:R-:W-:Y:S02]  /*6040*/  IMAD R50, R50, UR4, RZ ;  /* 0x0000000432327c24 */ /* 0x002fe4000f8e02ff */
[----:B------:R-:W-:-:S04]  /*6050*/  IMAD.WIDE.U32 R12, R47, UR4, R12 ;  /* 0x000000042f0c7c25 */ /* 0x000fc8000f8e000c */
[----:B------:R-:W-:Y:S01]  /*6060*/  IMAD R47, R47, UR5, R50 ;  /* 0x000000052f2f7c24 */ /* 0x000fe2000f8e0232 */
[----:B0-----:R-:W-:-:S04]  /*6070*/  LEA R18, P1, R12, UR8, 0x1 ;  /* 0x000000080c127c11 */ /* 0x001fc8000f8208ff */
[----:B------:R-:W-:-:S04]  /*6080*/  IADD3 R47, PT, PT, R13, R47, RZ ;  /* 0x0000002f0d2f7210 */ /* 0x000fc80007ffe0ff */
[----:B------:R-:W-:-:S05]  /*6090*/  LEA.HI.X R19, R12, UR9, R47, 0x1, P1 ;  /* 0x000000090c137c11 */ /* 0x000fca00088f0c2f */
[----:B------:R1:W-:Y:S02]  /*60a0*/  STG.E desc[UR6][R18.64], R37 ;  /* 0x0000002512007986 */ /* 0x0003e4000c101906 */
.L_x_136:
[----:B------:R-:W-:Y:S05]  /*60b0*/  BSYNC.RECONVERGENT B0 ;  /* 0x0000000000007941 */ /* 0x000fea0003800200 */
.L_x_135:
[----:B------:R-:W-:Y:S02]  /*60c0*/  SHF.L.U32 R11, R11, 0x10, RZ ;  /* 0x000000100b0b7819 */ /* 0x000fe400000006ff */
[----:B------:R-:W-:Y:S01]  /*60d0*/  SHF.L.U32 R77, R77, 0x10, RZ ;  /* 0x000000104d4d7819 */ /* 0x000fe200000006ff */
[----:B------:R-:W-:Y:S06]  /*60e0*/  BRA.U !UP0, `(.L_x_137) ;  /* 0x0000000108487547 */ /* 0x000fec000b800000 */
[----:B------:R-:W-:Y:S01]  /*60f0*/  FFMA.FTZ R36, R16, R36, R14 ;  /* 0x0000002410247223 */ /* 0x000fe2000001000e */
[----:B------:R-:W-:-:S03]  /*6100*/  FFMA.FTZ R38, R17, R38, R15 ;  /* 0x0000002611267223 */ /* 0x000fc6000001000f */
[----:B------:R-:W-:Y:S01]  /*6110*/  FMUL.FTZ R12, R36, -1.4426950216293334961 ;  /* 0xbfb8aa3b240c7820 */ /* 0x000fe20000410000 */
[----:B01----:R-:W-:-:S05]  /*6120*/  FMUL.FTZ R19, R38, -1.4426950216293334961 ;  /* 0xbfb8aa3b26137820 */ /* 0x003fca0000410000 */
        /* <DEDUP_REMOVED lines=14> */
.L_x_137:
[----:B------:R-:W-:Y:S01]  /*6210*/  BSSY.RECONVERGENT B0, `(.L_x_138) ;  /* 0x0000012000007945 */ /* 0x000fe20003800200 */
[----:B------:R-:W-:Y:S01]  /*6220*/  FFMA.FTZ R45, R16, R11, -R45 ;  /* 0x0000000b102d7223 */ /* 0x000fe2000001082d */
[----:B------:R-:W-:Y:S02]  /*6230*/  FFMA.FTZ R11, R17, R77, -R46 ;  /* 0x0000004d110b7223 */ /* 0x000fe4000001082e */
[----:B------:R-:W-:Y:S05]  /*6240*/  @P0 BRA `(.L_x_139) ;  /* 0x0000000000380947 */ /* 0x000fea0003800000 */
[----:B------:R-:W2:Y:S01]  /*6250*/  LDCU.64 UR4, c[0x0][0x3f8] ;  /* 0x00007f00ff0477ac */ /* 0x000ea20008000a00 */
[----:B------:R-:W-:Y:S01]  /*6260*/  MOV R12, R88 ;  /* 0x00000058000c7202 */ /* 0x000fe20000000f00 */
[-C--:B------:R-:W-:Y:S01]  /*6270*/  FMUL.FTZ R36, R45, R84.reuse ;  /* 0x000000542d247220 */ /* 0x080fe20000410000 */
[----:B------:R-:W-:Y:S01]  /*6280*/  MOV R13, R91 ;  /* 0x0000005b000d7202 */ /* 0x000fe20000000f00 */
[----:B------:R-:W0:Y:S01]  /*6290*/  LDCU.64 UR8, c[0x0][0x380] ;  /* 0x00007000ff0877ac */ /* 0x000e220008000a00 */
[----:B------:R-:W-:-:S05]  /*62a0*/  FMUL.FTZ R11, R11, R84 ;  /* 0x000000540b0b7220 */ /* 0x000fca0000410000 */
[----:B------:R-:W-:Y:S01]  /*62b0*/  F2FP.BF16.F32.PACK_AB R11, R11, R36 ;  /* 0x000000240b0b723e */ /* 0x000fe200000010ff */
[----:B--2---:R-:W-:Y:S02]  /*62c0*/  IMAD R44, R44, UR4, RZ ;  /* 0x000000042c2c7c24 */ /* 0x004fe4000f8e02ff */
[----:B------:R-:W-:-:S04]  /*62d0*/  IMAD.WIDE.U32 R12, R43, UR4, R12 ;  /* 0x000000042b0c7c25 */ /* 0x000fc8000f8e000c */
[----:B------:R-:W-:Y:S01]  /*62e0*/  IMAD R43, R43, UR5, R44 ;  /* 0x000000052b2b7c24 */ /* 0x000fe2000f8e022c */
[----:B01----:R-:W-:-:S04]  /*62f0*/  LEA R18, P0, R12, UR8, 0x1 ;  /* 0x000000080c127c11 */ /* 0x003fc8000f8008ff */
[----:B------:R-:W-:-:S04]  /*6300*/  IADD3 R43, PT, PT, R13, R43, RZ ;  /* 0x0000002b0d2b7210 */ /* 0x000fc80007ffe0ff */
[----:B------:R-:W-:-:S05]  /*6310*/  LEA.HI.X R19, R12, UR9, R43, 0x1, P0 ;  /* 0x000000090c137c11 */ /* 0x000fca00080f0c2b */
[----:B------:R2:W-:Y:S02]  /*6320*/  STG.E desc[UR6][R18.64], R11 ;  /* 0x0000000b12007986 */ /* 0x0005e4000c101906 */
.L_x_139:
[----:B------:R-:W-:Y:S05]  /*6330*/  BSYNC.RECONVERGENT B0 ;  /* 0x0000000000007941 */ /* 0x000fea0003800200 */
.L_x_138:
[----:B------:R-:W-:Y:S02]  /*6340*/  SHF.L.U32 R4, R4, 0x10, RZ ;  /* 0x0000001004047819 */ /* 0x000fe400000006ff */
[----:B------:R-:W-:Y:S01]  /*6350*/  SHF.L.U32 R75, R75, 0x10, RZ ;  /* 0x000000104b4b7819 */ /* 0x000fe200000006ff */
[----:B------:R-:W-:Y:S06]  /*6360*/  BRA.U !UP0, `(.L_x_140) ;  /* 0x0000000108487547 */ /* 0x000fec000b800000 */
[----:B------:R-:W-:Y:S01]  /*6370*/  FFMA.FTZ R3, R16, R3, R14 ;  /* 0x0000000310037223 */ /* 0x000fe2000001000e */
[----:B------:R-:W-:-:S03]  /*6380*/  FFMA.FTZ R32, R17, R32, R15 ;  /* 0x0000002011207223 */ /* 0x000fc6000001000f */
[----:B--2---:R-:W-:Y:S01]  /*6390*/  FMUL.FTZ R11, R3, -1.4426950216293334961 ;  /* 0xbfb8aa3b030b7820 */ /* 0x004fe20000410000 */
        /* <DEDUP_REMOVED lines=15> */
.L_x_140:
[----:B------:R-:W-:Y:S01]  /*6490*/  BSSY.RECONVERGENT B0, `(.L_x_141) ;  /* 0x0000012000007945 */ /* 0x000fe20003800200 */
[----:B------:R-:W-:Y:S01]  /*64a0*/  FFMA.FTZ R41, R16, R4, -R41 ;  /* 0x0000000410297223 */ /* 0x000fe20000010829 */
[----:B------:R-:W-:Y:S02]  /*64b0*/  FFMA.FTZ R3, R17, R75, -R40 ;  /* 0x0000004b11037223 */ /* 0x000fe40000010828 */
[----:B------:R-:W-:Y:S05]  /*64c0*/  @P6 BRA `(.L_x_142) ;  /* 0x0000000000386947 */ /* 0x000fea0003800000 */
[----:B------:R-:W3:Y:S01]  /*64d0*/  LDCU.64 UR4, c[0x0][0x3f8] ;  /* 0x00007f00ff0477ac */ /* 0x000ee20008000a00 */
[----:B------:R-:W-:Y:S01]  /*64e0*/  MOV R12, R88 ;  /* 0x00000058000c7202 */ /* 0x000fe20000000f00 */
[----:B------:R-:W-:Y:S01]  /*64f0*/  FMUL.FTZ R3, R3, R84 ;  /* 0x0000005403037220 */ /* 0x000fe20000410000 */
[----:B------:R-:W-:Y:S01]  /*6500*/  MOV R13, R91 ;  /* 0x0000005b000d7202 */ /* 0x000fe20000000f00 */
[----:B------:R-:W4:Y:S01]  /*6510*/  LDCU.64 UR8, c[0x0][0x380] ;  /* 0x00007000ff0877ac */ /* 0x000f220008000a00 */
[----:B---3--:R-:W-:Y:S02]  /*6520*/  IMAD R4, R39, UR4, RZ ;  /* 0x0000000427047c24 */ /* 0x008fe4000f8e02ff */
[----:B012---:R-:W-:-:S04]  /*6530*/  IMAD.WIDE.U32 R18, R35, UR4, R12 ;  /* 0x0000000423127c25 */ /* 0x007fc8000f8e000c */
[----:B------:R-:W-:Y:S02]  /*6540*/  IMAD R35, R35, UR5, R4 ;  /* 0x0000000523237c24 */ /* 0x000fe4000f8e0204 */
[----:B------:R-:W-:Y:S01]  /*6550*/  FMUL.FTZ R4, R41, R84 ;  /* 0x0000005429047220 */ /* 0x000fe20000410000 */
[C---:B----4-:R-:W-:Y:S02]  /*6560*/  LEA R12, P0, R18.reuse, UR8, 0x1 ;  /* 0x00000008120c7c11 */ /* 0x050fe4000f8008ff */
[----:B------:R-:W-:Y:S02]  /*6570*/  IADD3 R35, PT, PT, R19, R35, RZ ;  /* 0x0000002313237210 */ /* 0x000fe40007ffe0ff */
[----:B------:R-:W-:Y:S02]  /*6580*/  F2FP.BF16.F32.PACK_AB R3, R3, R4 ;  /* 0x000000040303723e */ /* 0x000fe400000010ff */
[----:B------:R-:W-:-:S05]  /*6590*/  LEA.HI.X R13, R18, UR9, R35, 0x1, P0 ;  /* 0x00000009120d7c11 */ /* 0x000fca00080f0c23 */
[----:B------:R3:W-:Y:S02]  /*65a0*/  STG.E desc[UR6][R12.64], R3 ;  /* 0x000000030c007986 */ /* 0x0007e4000c101906 */
.L_x_142:
[----:B------:R-:W-:Y:S05]  /*65b0*/  BSYNC.RECONVERGENT B0 ;  /* 0x0000000000007941 */ /* 0x000fea0003800200 */
.L_x_141:
[----:B------:R-:W-:Y:S02]  /*65c0*/  SHF.L.U32 R6, R6, 0x10, RZ ;  /* 0x0000001006067819 */ /* 0x000fe400000006ff */
[----:B------:R-:W-:Y:S01]  /*65d0*/  SHF.L.U32 R73, R73, 0x10, RZ ;  /* 0x0000001049497819 */ /* 0x000fe200000006ff */
[----:B------:R-:W-:Y:S06]  /*65e0*/  BRA.U !UP0, `(.L_x_143) ;  /* 0x0000000108487547 */ /* 0x000fec000b800000 */
[----:B------:R-:W-:Y:S01]  /*65f0*/  FFMA.FTZ R5, R16, R5, R14 ;  /* 0x0000000510057223 */ /* 0x000fe2000001000e */
[----:B------:R-:W-:-:S03]  /*6600*/  FFMA.FTZ R20, R17, R20, R15 ;  /* 0x0000001411147223 */ /* 0x000fc6000001000f */
[----:B---3--:R-:W-:Y:S01]  /*6610*/  FMUL.FTZ R3, R5, -1.4426950216293334961 ;  /* 0xbfb8aa3b05037820 */ /* 0x008fe20000410000 */
[----:B------:R-:W-:-:S05]  /*6620*/  FMUL.FTZ R12, R20, -1.4426950216293334961 ;  /* 0xbfb8aa3b140c7820 */ /* 0x000fca0000410000 */
[----:B------:R-:W3:Y:S08]  /*6630*/  MUFU.EX2 R3, R3 ;  /* 0x0000000300037308 */ /* 0x000ef00000000800 */
[----:B------:R-:W4:Y:S01]  /*6640*/  MUFU.EX2 R12, R12 ;  /* 0x0000000c000c7308 */ /* 0x000f220000000800 */
[----:B---3--:R-:W-:-:S07]  /*6650*/  FADD.FTZ R4, R3, 1 ;  /* 0x3f80000003047421 */ /* 0x008fce0000010000 */
[----:B--2---:R-:W2:Y:S01]  /*6660*/  MUFU.RCP R11, R4 ;  /* 0x00000004000b7308 */ /* 0x004ea20000001000 */
[----:B----4-:R-:W-:-:S07]  /*6670*/  FADD.FTZ R13, R12, 1 ;  /* 0x3f8000000c0d7421 */ /* 0x010fce0000010000 */
[----:B01----:R-:W0:Y:S01]  /*6680*/  MUFU.RCP R18, R13 ;  /* 0x0000000d00127308 */ /* 0x003e220000001000 */
[----:B--2---:R-:W-:Y:S01]  /*6690*/  FADD.FTZ R32, -R11, 1 ;  /* 0x3f8000000b207421 */ /* 0x004fe20000010100 */
[----:B------:R-:W-:-:S03]  /*66a0*/  FMUL.FTZ R6, R6, R11 ;  /* 0x0000000b06067220 */ /* 0x000fc60000410000 */
[----:B------:R-:W-:Y:S01]  /*66b0*/  FFMA.FTZ R5, R5, R32, 1 ;  /* 0x3f80000005057423 */ /* 0x000fe20000010020 */
[----:B0-----:R-:W-:Y:S01]  /*66c0*/  FADD.FTZ R19, -R18, 1 ;  /* 0x3f80000012137421 */ /* 0x001fe20000010100 */
[----:B------:R-:W-:Y:S02]  /*66d0*/  FMUL.FTZ R73, R73, R18 ;  /* 0x0000001249497220 */ /* 0x000fe40000410000 */
[----:B------:R-:W-:Y:S01]  /*66e0*/  FMUL.FTZ R6, R6, R5 ;  /* 0x0000000506067220 */ /* 0x000fe20000410000 */
[----:B------:R-:W-:-:S04]  /*66f0*/  FFMA.FTZ R20, R20, R19, 1 ;  /* 0x3f80000014147423 */ /* 0x000fc80000010013 */
[----:B------:R-:W-:-:S07]  /*6700*/  FMUL.FTZ R73, R73, R20 ;  /* 0x0000001449497220 */ /* 0x000fce0000410000 */
.L_x_143:
[----:B------:R-:W-:Y:S01]  /*6710*/  BSSY.RECONVERGENT B0, `(.L_x_144) ;  /* 0x0000012000007945 */ /* 0x000fe20003800200 */
[----:B------:R-:W-:Y:S01]  /*6720*/  FFMA.FTZ R31, R16, R6, -R31 ;  /* 0x00000006101f7223 */ /* 0x000fe2000001081f */
[----:B---3--:R-:W-:Y:S02]  /*6730*/  FFMA.FTZ R3, R17, R73, -R34 ;  /* 0x0000004911037223 */ /* 0x008fe40000010822 */
[----:B------:R-:W-:Y:S05]  /*6740*/  @P4 BRA `(.L_x_145) ;  /* 0x0000000000384947 */ /* 0x000fea0003800000 */
[----:B------:R-:W3:Y:S01]  /*6750*/  LDCU.64 UR4, c[0x0][0x3f8] ;  /* 0x00007f00ff0477ac */ /* 0x000ee20008000a00 */
[----:B------:R-:W-:Y:S01]  /*6760*/  MOV R4, R88 ;  /* 0x0000005800047202 */ /* 0x000fe20000000f00 */
[----:B------:R-:W-:Y:S01]  /*6770*/  FMUL.FTZ R3, R3, R84 ;  /* 0x0000005403037220 */ /* 0x000fe20000410000 */
[----:B------:R-:W-:Y:S01]  /*6780*/  MOV R5, R91 ;  /* 0x0000005b00057202 */ /* 0x000fe20000000f00 */
[----:B------:R-:W4:Y:S01]  /*6790*/  LDCU.64 UR8, c[0x0][0x380] ;  /* 0x00007000ff0877ac */ /* 0x000f220008000a00 */
[----:B---3--:R-:W-:Y:S02]  /*67a0*/  IMAD R6, R33, UR4, RZ ;  /* 0x0000000421067c24 */ /* 0x008fe4000f8e02ff */
[----:B------:R-:W-:-:S04]  /*67b0*/  IMAD.WIDE.U32 R12, R29, UR4, R4 ;  /* 0x000000041d0c7c25 */ /* 0x000fc8000f8e0004 */
[----:B------:R-:W-:Y:S02]  /*67c0*/  IMAD R29, R29, UR5, R6 ;  /* 0x000000051d1d7c24 */ /* 0x000fe4000f8e0206 */
[----:B------:R-:W-:Y:S01]  /*67d0*/  FMUL.FTZ R6, R31, R84 ;  /* 0x000000541f067220 */ /* 0x000fe20000410000 */
[C---:B----4-:R-:W-:Y:S02]  /*67e0*/  LEA R4, P0, R12.reuse, UR8, 0x1 ;  /* 0x000000080c047c11 */ /* 0x050fe4000f8008ff */
[----:B------:R-:W-:Y:S02]  /*67f0*/  IADD3 R29, PT, PT, R13, R29, RZ ;  /* 0x0000001d0d1d7210 */ /* 0x000fe40007ffe0ff */
[----:B------:R-:W-:Y:S02]  /*6800*/  F2FP.BF16.F32.PACK_AB R3, R3, R6 ;  /* 0x000000060303723e */ /* 0x000fe400000010ff */
[----:B------:R-:W-:-:S05]  /*6810*/  LEA.HI.X R5, R12, UR9, R29, 0x1, P0 ;  /* 0x000000090c057c11 */ /* 0x000fca00080f0c1d */
[----:B------:R3:W-:Y:S02]  /*6820*/  STG.E desc[UR6][R4.64], R3 ;  /* 0x0000000304007986 */ /* 0x0007e4000c101906 */
.L_x_145:
[----:B------:R-:W-:Y:S05]  /*6830*/  BSYNC.RECONVERGENT B0 ;  /* 0x0000000000007941 */ /* 0x000fea0003800200 */
.L_x_144:
        /* <DEDUP_REMOVED lines=8> */
[----:B------:R-:W2:Y:S01]  /*68c0*/  MUFU.EX2 R6, R6 ;  /* 0x0000000600067308 */ /* 0x000ea20000000800 */
[----:B---3--:R-:W-:-:S07]  /*68d0*/  FADD.FTZ R4, R3, 1 ;  /* 0x3f80000003047421 */ /* 0x008fce0000010000 */
[----:B------:R-:W0:Y:S01]  /*68e0*/  MUFU.RCP R5, R4 ;  /* 0x0000000400057308 */ /* 0x000e220000001000 */
[----:B--2---:R-:W-:-:S07]  /*68f0*/  FADD.FTZ R11, R6, 1 ;  /* 0x3f800000060b7421 */ /* 0x004fce0000010000 */
[----:B------:R-:W2:Y:S01]  /*6900*/  MUFU.RCP R12, R11 ;  /* 0x0000000b000c7308 */ /* 0x000ea20000001000 */
[----:B01----:R-:W-:Y:S01]  /*6910*/  FADD.FTZ R18, -R5, 1 ;  /* 0x3f80000005127421 */ /* 0x003fe20000010100 */
[----:B------:R-:W-:-:S03]  /*6920*/  FMUL.FTZ R8, R8, R5 ;  /* 0x0000000508087220 */ /* 0x000fc60000410000 */
[----:B------:R-:W-:Y:S01]  /*6930*/  FFMA.FTZ R7, R7, R18, 1 ;  /* 0x3f80000007077423 */ /* 0x000fe20000010012 */
[----:B--2---:R-:W-:Y:S01]  /*6940*/  FADD.FTZ R13, -R12, 1 ;  /* 0x3f8000000c0d7421 */ /* 0x004fe20000010100 */
[----:B------:R-:W-:Y:S02]  /*6950*/  FMUL.FTZ R71, R71, R12 ;  /* 0x0000000c47477220 */ /* 0x000fe40000410000 */
[----:B------:R-:W-:Y:S01]  /*6960*/  FMUL.FTZ R8, R8, R7 ;  /* 0x0000000708087220 */ /* 0x000fe20000410000 */
[----:B------:R-:W-:-:S04]  /*6970*/  FFMA.FTZ R22, R22, R13, 1 ;  /* 0x3f80000016167423 */ /* 0x000fc8000001000d */
[----:B------:R-:W-:-:S07]  /*6980*/  FMUL.FTZ R71, R71, R22 ;  /* 0x0000001647477220 */ /* 0x000fce0000410000 */
.L_x_146:
[----:B------:R-:W-:Y:S01]  /*6990*/  BSSY.RECONVERGENT B0, `(.L_x_147) ;  /* 0x0000012000007945 */ /* 0x000fe20003800200 */
[----:B------:R-:W-:Y:S01]  /*69a0*/  FFMA.FTZ R27, R16, R8, -R27 ;  /* 0x00000008101b7223 */ /* 0x000fe2000001081b */
[----:B---3--:R-:W-:Y:S02]  /*69b0*/  FFMA.FTZ R3, R17, R71, -R28 ;  /* 0x0000004711037223 */ /* 0x008fe4000001081c */
[----:B------:R-:W-:Y:S05]  /*69c0*/  @P5 BRA `(.L_x_148) ;  /* 0x0000000000385947 */ /* 0x000fea0003800000 */
[----:B------:R-:W3:Y:S01]  /*69d0*/  LDCU.64 UR4, c[0x0][0x3f8] ;  /* 0x00007f00ff0477ac */ /* 0x000ee20008000a00 */
[----:B------:R-:W-:Y:S01]  /*69e0*/  MOV R4, R88 ;  /* 0x0000005800047202 */ /* 0x000fe20000000f00 */
[-C--:B------:R-:W-:Y:S01]  /*69f0*/  FMUL.FTZ R8, R27, R84.reuse ;  /* 0x000000541b087220 */ /* 0x080fe20000410000 */
[----:B------:R-:W-:Y:S01]  /*6a00*/  MOV R5, R91 ;  /* 0x0000005b00057202 */ /* 0x000fe20000000f00 */
[----:B------:R-:W4:Y:S01]  /*6a10*/  LDCU.64 UR8, c[0x0][0x380] ;  /* 0x00007000ff0877ac */ /* 0x000f220008000a00 */
[----:B------:R-:W-:-:S05]  /*6a20*/  FMUL.FTZ R3, R3, R84 ;  /* 0x0000005403037220 */ /* 0x000fca0000410000 */
[----:B------:R-:W-:Y:S01]  /*6a30*/  F2FP.BF16.F32.PACK_AB R3, R3, R8 ;  /* 0x000000080303723e */ /* 0x000fe200000010ff */
[----:B---3--:R-:W-:Y:S02]  /*6a40*/  IMAD R26, R26, UR4, RZ ;  /* 0x000000041a1a7c24 */ /* 0x008fe4000f8e02ff */
[----:B------:R-:W-:-:S04]  /*6a50*/  IMAD.WIDE.U32 R6, R25, UR4, R4 ;  /* 0x0000000419067c25 */ /* 0x000fc8000f8e0004 */
[----:B------:R-:W-:Y:S01]  /*6a60*/  IMAD R25, R25, UR5, R26 ;  /* 0x0000000519197c24 */ /* 0x000fe2000f8e021a */
[----:B----4-:R-:W-:-:S04]  /*6a70*/  LEA R4, P0, R6, UR8, 0x1 ;  /* 0x0000000806047c11 */ /* 0x010fc8000f8008ff */
[----:B------:R-:W-:-:S04]  /*6a80*/  IADD3 R25, PT, PT, R7, R25, RZ ;  /* 0x0000001907197210 */ /* 0x000fc80007ffe0ff */
[----:B------:R-:W-:-:S05]  /*6a90*/  LEA.HI.X R5, R6, UR9, R25, 0x1, P0 ;  /* 0x0000000906057c11 */ /* 0x000fca00080f0c19 */
[----:B------:R3:W-:Y:S02]  /*6aa0*/  STG.E desc[UR6][R4.64], R3 ;  /* 0x0000000304007986 */ /* 0x0007e4000c101906 */
.L_x_148:
[----:B------:R-:W-:Y:S05]  /*6ab0*/  BSYNC.RECONVERGENT B0 ;  /* 0x0000000000007941 */ /* 0x000fea0003800200 */
.L_x_147:
[----:B------:R-:W-:Y:S02]  /*6ac0*/  SHF.L.U32 R10, R10, 0x10, RZ ;  /* 0x000000100a0a7819 */ /* 0x000fe400000006ff */
[----:B--2---:R-:W-:Y:S02]  /*6ad0*/  SHF.R.S32.HI R11, RZ, 0x1f, R21 ;  /* 0x0000001fff0b7819 */ /* 0x004fe40000011415 */
[----:B------:R-:W-:Y:S01]  /*6ae0*/  SHF.L.U32 R69, R69, 0x10, RZ ;  /* 0x0000001045457819 */ /* 0x000fe200000006ff */
[----:B------:R-:W-:Y:S06]  /*6af0*/  BRA.U !UP0, `(.L_x_149) ;  /* 0x0000000108487547 */ /* 0x000fec000b800000 */
[----:B------:R-:W-:Y:S01]  /*6b00*/  FFMA.FTZ R9, R16, R9, R14 ;  /* 0x0000000910097223 */ /* 0x000fe2000001000e */
[----:B------:R-:W-:-:S03]  /*6b10*/  FFMA.FTZ R15, R17, R24, R15 ;  /* 0x00000018110f7223 */ /* 0x000fc6000001000f */
[----:B---3--:R-:W-:Y:S01]  /*6b20*/  FMUL.FTZ R3, R9, -1.4426950216293334961 ;  /* 0xbfb8aa3b09037820 */ /* 0x008fe20000410000 */
[----:B------:R-:W-:-:S05]  /*6b30*/  FMUL.FTZ R6, R15, -1.4426950216293334961 ;  /* 0xbfb8aa3b0f067820 */ /* 0x000fca0000410000 */
[----:B------:R-:W2:Y:S08]  /*6b40*/  MUFU.EX2 R3, R3 ;  /* 0x0000000300037308 */ /* 0x000eb00000000800 */
[----:B------:R-:W3:Y:S01]  /*6b50*/  MUFU.EX2 R6, R6 ;  /* 0x0000000600067308 */ /* 0x000ee20000000800 */
[----:B--2---:R-:W-:-:S07]  /*6b60*/  FADD.FTZ R4, R3, 1 ;  /* 0x3f80000003047421 */ /* 0x004fce0000010000 */
[----:B------:R-:W2:Y:S01]  /*6b70*/  MUFU.RCP R5, R4 ;  /* 0x0000000400057308 */ /* 0x000ea20000001000 */
[----:B---3--:R-:W-:-:S07]  /*6b80*/  FADD.FTZ R7, R6, 1 ;  /* 0x3f80000006077421 */ /* 0x008fce0000010000 */
[----:B------:R-:W3:Y:S01]  /*6b90*/  MUFU.RCP R8, R7 ;  /* 0x0000000700087308 */ /* 0x000ee20000001000 */
[----:B--2---:R-:W-:Y:S01]  /*6ba0*/  FADD.FTZ R12, -R5, 1 ;  /* 0x3f800000050c7421 */ /* 0x004fe20000010100 */
[----:B------:R-:W-:-:S03]  /*6bb0*/  FMUL.FTZ R10, R10, R5 ;  /* 0x000000050a0a7220 */ /* 0x000fc60000410000 */
[----:B------:R-:W-:Y:S01]  /*6bc0*/  FFMA.FTZ R9, R9, R12, 1 ;  /* 0x3f80000009097423 */ /* 0x000fe2000001000c */
[----:B---3--:R-:W-:Y:S01]  /*6bd0*/  FADD.FTZ R14, -R8, 1 ;  /* 0x3f800000080e7421 */ /* 0x008fe20000010100 */
[----:B------:R-:W-:Y:S02]  /*6be0*/  FMUL.FTZ R69, R69, R8 ;  /* 0x0000000845457220 */ /* 0x000fe40000410000 */
[----:B------:R-:W-:Y:S01]  /*6bf0*/  FMUL.FTZ R10, R10, R9 ;  /* 0x000000090a0a7220 */ /* 0x000fe20000410000 */
[----:B------:R-:W-:-:S04]  /*6c00*/  FFMA.FTZ R14, R15, R14, 1 ;  /* 0x3f8000000f0e7423 */ /* 0x000fc8000001000e */
[----:B------:R-:W-:-:S07]  /*6c10*/  FMUL.FTZ R69, R69, R14 ;  /* 0x0000000e45457220 */ /* 0x000fce0000410000 */
.L_x_149:
[----:B------:R-:W-:Y:S01]  /*6c20*/  ISETP.GE.AND.EX P3, PT, R11, UR11, PT, P3 ;  /* 0x0000000b0b007c0c */ /* 0x000fe2000bf66330 */
[----:B------:R-:W-:Y:S01]  /*6c30*/  FFMA.FTZ R23, R16, R10, -R23 ;  /* 0x0000000a10177223 */ /* 0x000fe20000010817 */
[----:B------:R-:W-:Y:S01]  /*6c40*/  FFMA.FTZ R17, R17, R69, -R30 ;  /* 0x0000004511117223 */ /* 0x000fe2000001081e */
[----:B------:R-:W-:Y:S02]  /*6c50*/  BSSY.RECONVERGENT B0, `(.L_x_150) ;  /* 0x000000f000007945 */ /* 0x000fe40003800200 */
[-C--:B---3--:R-:W-:Y:S01]  /*6c60*/  FMUL.FTZ R3, R23, R84.reuse ;  /* 0x0000005417037220 */ /* 0x088fe20000410000 */
[----:B------:R-:W-:-:S07]  /*6c70*/  FMUL.FTZ R84, R17, R84 ;  /* 0x0000005411547220 */ /* 0x000fce0000410000 */
[----:B------:R-:W-:Y:S05]  /*6c80*/  @P3 BRA `(.L_x_151) ;  /* 0x00000000002c3947 */ /* 0x000fea0003800000 */
[----:B------:R-:W2:Y:S01]  /*6c90*/  LDCU.64 UR4, c[0x0][0x3f8] ;  /* 0x00007f00ff0477ac */ /* 0x000ea20008000a00 */
[----:B------:R-:W-:Y:S02]  /*6ca0*/  MOV R89, R91 ;  /* 0x0000005b00597202 */ /* 0x000fe40000000f00 */
[----:B------:R-:W-:Y:S01]  /*6cb0*/  F2FP.BF16.F32.PACK_AB R3, R84, R3 ;  /* 0x000000035403723e */ /* 0x000fe200000010ff */
[----:B------:R-:W3:Y:S01]  /*6cc0*/  LDCU.64 UR8, c[0x0][0x380] ;  /* 0x00007000ff0877ac */ /* 0x000ee20008000a00 */
[----:B--2---:R-:W-:Y:S02]  /*6cd0*/  IMAD R4, R11, UR4, RZ ;  /* 0x000000040b047c24 */ /* 0x004fe4000f8e02ff */
[----:B------:R-:W-:-:S04]  /*6ce0*/  IMAD.WIDE.U32 R88, R21, UR4, R88 ;  /* 0x0000000415587c25 */ /* 0x000fc8000f8e0058 */
[----:B------:R-:W-:Y:S01]  /*6cf0*/  IMAD R21, R21, UR5, R4 ;  /* 0x0000000515157c24 */ /* 0x000fe2000f8e0204 */
[----:B---3--:R-:W-:-:S04]  /*6d00*/  LEA R4, P0, R88, UR8, 0x1 ;  /* 0x0000000858047c11 */ /* 0x008fc8000f8008ff */
[----:B------:R-:W-:-:S04]  /*6d10*/  IADD3 R21, PT, PT, R89, R21, RZ ;  /* 0x0000001559157210 */ /* 0x000fc80007ffe0ff */
[----:B------:R-:W-:-:S05]  /*6d20*/  LEA.HI.X R5, R88, UR9, R21, 0x1, P0 ;  /* 0x0000000958057c11 */ /* 0x000fca00080f0c15 */
[----:B------:R2:W-:Y:S02]  /*6d30*/  STG.E desc[UR6][R4.64], R3 ;  /* 0x0000000304007986 */ /* 0x0005e4000c101906 */
.L_x_151:
[----:B------:R-:W-:Y:S05]  /*6d40*/  BSYNC.RECONVERGENT B0 ;  /* 0x0000000000007941 */ /* 0x000fea0003800200 */
.L_x_150:
[----:B------:R-:W3:Y:S01]  /*6d50*/  LDCU UR4, c[0x0][0x410] ;  /* 0x00008200ff0477ac */ /* 0x000ee20008000800 */
[----:B------:R-:W-:Y:S02]  /*6d60*/  IADD3 R66, PT, PT, R67, R66, RZ ;  /* 0x0000004243427210 */ /* 0x000fe40007ffe0ff */
[----:B------:R-:W-:Y:S01]  /*6d70*/  IADD3 R63, PT, PT, R63, 0x1, RZ ;  /* 0x000000013f3f7810 */ /* 0x000fe20007ffe0ff */
[----:B------:R-:W3:Y:S02]  /*6d80*/  LDCU UR5, c[0x0][0x3e0] ;  /* 0x00007c00ff0577ac */ /* 0x000ee40008000800 */
[----:B---3--:R-:W-:-:S06]  /*6d90*/  UIMAD UR4, UR4, UR5, URZ ;  /* 0x00000005040472a4 */ /* 0x008fcc000f8e02ff */
[----:B------:R-:W-:-:S13]  /*6da0*/  ISETP.GE.AND P0, PT, R66, UR4, PT ;  /* 0x0000000442007c0c */ /* 0x000fda000bf06270 */
[----:B------:R-:W-:Y:S05]  /*6db0*/  @!P0 BRA `(.L_x_152) ;  /* 0xffffff9000e88947 */ /* 0x000fea000383ffff */
.L_x_109:
[----:B------:R-:W3:Y:S01]  /*6dc0*/  S2R R9, SR_TID.X ;  /* 0x0000000000097919 */ /* 0x000ee20000002100 */
[----:B--2---:R-:W2:Y:S01]  /*6dd0*/  LDC R4, c[0x0][0x370] ;  /* 0x0000dc00ff047b82 */ /* 0x004ea20000000800 */
[----:B------:R-:W-:Y:S07]  /*6de0*/  BSSY.RECONVERGENT B0, `(.L_x_153) ;  /* 0x000000e000007945 */ /* 0x000fee0003800200 */
[----:B------:R-:W4:Y:S08]  /*6df0*/  LDC R7, c[0x0][0x374] ;  /* 0x0000dd00ff077b82 */ /* 0x000f300000000800 */
[----:B------:R-:W5:Y:S01]  /*6e00*/  LDC.64 R2, c[0x0][0x3c8] ;  /* 0x0000f200ff027b82 */ /* 0x000f620000000a00 */
[----:B--2---:R-:W-:-:S02]  /*6e10*/  ISETP.NE.AND P0, PT, R4, 0x1, PT ;  /* 0x000000010400780c */ /* 0x004fc40003f05270 */
[----:B---3--:R-:W-:Y:S02]  /*6e20*/  ISETP.NE.AND P1, PT, R9, RZ, PT ;  /* 0x000000ff0900720c */ /* 0x008fe40003f25270 */
[----:B----4-:R-:W-:-:S04]  /*6e30*/  SHF.L.U32 R0, R7, 0x1, RZ ;  /* 0x0000000107007819 */ /* 0x010fc800000006ff */
[----:B------:R-:W-:-:S05]  /*6e40*/  SEL R5, R0, RZ, P0 ;  /* 0x000000ff00057207 */ /* 0x000fca0000000000 */
[----:B-----5:R-:W-:Y:S02]  /*6e50*/  IMAD.WIDE.U32 R2, R5, 0x4, R2 ;  /* 0x0000000405027825 */ /* 0x020fe400078e0002 */
[----:B------:R-:W-:Y:S05]  /*6e60*/  @P1 BRA `(.L_x_154) ;  /* 0x0000000000141947 */ /* 0x000fea0003800000 */
[----:B------:R-:W-:Y:S01]  /*6e70*/  HFMA2 R5, -RZ, RZ, 0, 5.9604644775390625e-08 ;  /* 0x00000001ff057431 */ /* 0x000fe200000001ff */
[----:B------:R-:W-:Y:S06]  /*6e80*/  MEMBAR.ALL.GPU ;  /* 0x0000000000007992 */ /* 0x000fec000000a000 */
[----:B------:R-:W-:-:S00]  /*6e90*/  ERRBAR ;  /* 0x00000000000079ab */ /* 0x000fc00000000000 */
[----:B------:R-:W-:Y:S06]  /*6ea0*/  CGAERRBAR ;  /* 0x00000000000075ab */ /* 0x000fec0000000000 */
[----:B------:R2:W-:Y:S02]  /*6eb0*/  REDG.E.ADD.S32.STRONG.GPU desc[UR6][R2.64], R5 ;  /* 0x000000050200798e */ /* 0x0005e4000c12e306 */
.L_x_154:
[----:B------:R-:W-:Y:S05]  /*6ec0*/  BSYNC.RECONVERGENT B0 ;  /* 0x0000000000007941 */ /* 0x000fea0003800200 */
.L_x_153:
[----:B------:R-:W3:Y:S01]  /*6ed0*/  S2UR UR5, SR_CTAID.Y ;  /* 0x00000000000579c3 */ /* 0x000ee20000002600 */
[----:B--2---:R-:W-:Y:S02]  /*6ee0*/  IADD3 R5, PT, PT, R7, -0x1, RZ ;  /* 0xffffffff07057810 */ /* 0x004fe40007ffe0ff */
[----:B------:R-:W-:-:S05]  /*6ef0*/  IADD3 R0, PT, PT, R4, -0x1, RZ ;  /* 0xffffffff04007810 */ /* 0x000fca0007ffe0ff */
[----:B------:R-:W2:Y:S01]  /*6f00*/  S2UR UR4, SR_CTAID.X ;  /* 0x00000000000479c3 */ /* 0x000ea20000002500 */
[----:B---3--:R-:W-:-:S04]  /*6f10*/  ISETP.NE.AND P0, PT, R5, UR5, PT ;  /* 0x0000000505007c0c */ /* 0x008fc8000bf05270 */
[----:B--2---:R-:W-:-:S13]  /*6f20*/  ISETP.NE.OR P0, PT, R0, UR4, P0 ;  /* 0x0000000400007c0c */ /* 0x004fda0008705670 */
[----:B------:R-:W-:Y:S05]  /*6f30*/  @P0 EXIT ;  /* 0x000000000000094d */ /* 0x000fea0003800000 */
[----:B------:R-:W-:Y:S05]  /*6f40*/  @P1 BRA `(.L_x_155) ;  /* 0x0000000000201947 */ /* 0x000fea0003800000 */
[----:B------:R-:W-:-:S05]  /*6f50*/  IMAD R0, R4, R7, RZ ;  /* 0x0000000704007224 */ /* 0x000fca00078e02ff */
[----:B------:R-:W-:-:S13]  /*6f60*/  ISETP.NE.AND P0, PT, R0, -0x1, PT ;  /* 0xffffffff0000780c */ /* 0x000fda0003f05270 */
[----:B------:R-:W-:Y:S05]  /*6f70*/  @!P0 BRA `(.L_x_155) ;  /* 0x0000000000148947 */ /* 0x000fea0003800000 */
.L_x_156:
[----:B------:R-:W2:Y:S04]  /*6f80*/  LDG.E.STRONG.GPU R5, desc[UR6][R2.64] ;  /* 0x0000000602057981 */ /* 0x000ea8000c1ef900 */
[----:B--2---:R-:W-:Y:S01]  /*6f90*/  CCTL.IVALL ;  /* 0x00000000ff00798f */ /* 0x004fe20002000000 */
[----:B------:R-:W-:Y:S05]  /*6fa0*/  YIELD ;  /* 0x0000000000007946 */ /* 0x000fea0003800000 */
[----:B------:R-:W-:-:S13]  /*6fb0*/  ISETP.NE.AND P0, PT, R5, R0, PT ;  /* 0x000000000500720c */ /* 0x000fda0003f05270 */
[----:B------:R-:W-:Y:S05]  /*6fc0*/  @P0 BRA `(.L_x_156) ;  /* 0xfffffffc00ec0947 */ /* 0x000fea000383ffff */
.L_x_155:
[----:B------:R-:W-:Y:S05]  /*6fd0*/  WARPSYNC.ALL ;  /* 0x0000000000007948 */ /* 0x000fea0003800000 */
[----:B------:R-:W2:Y:S08]  /*6fe0*/  LDC.64 R4, c[0x0][0x3f8] ;  /* 0x0000fe00ff047b82 */ /* 0x000eb00000000a00 */
[----:B------:R-:W-:Y:S01]  /*6ff0*/  BAR.SYNC.DEFER_BLOCKING 0x0 ;  /* 0x0000000000007b1d */ /* 0x000fe20000010000 */
[----:B--2---:R-:W-:-:S04]  /*7000*/  LEA.HI R0, P0, R5, R4, RZ, 0x1 ;  /* 0x0000000405007211 */ /* 0x004fc800078108ff */
        /* <DEDUP_REMOVED lines=9> */
[----:B------:R-:W-:-:S04]  /*70a0*/  IADD3 R13, P1, PT, R2, 0x280, RZ ;  /* 0x00000280020d7810 */ /* 0x000fc80007f3e0ff */
        /* <DEDUP_REMOVED lines=23> */
[----:B------:R-:W-:Y:S02]  /*7220*/  IADD3 R6, P0, PT, R6, R17, RZ ;  /* 0x0000001106067210 */ /* 0x000fe40007f1e0ff */
[----:B------:R-:W-:Y:S02]  /*7230*/  LEA.HI R30, P2, R13, R10, RZ, 0x1 ;  /* 0x0000000a0d1e7211 */ /* 0x000fe400078508ff */
[----:B------:R-:W-:Y:S02]  /*7240*/  LOP3.LUT R12, R6, 0x3, RZ, 0xc0, !PT ;  /* 0x00000003060c7812 */ /* 0x000fe400078ec0ff */
[----:B------:R-:W-:-:S02]  /*7250*/  LEA.HI.X R8, R9, RZ, RZ, 0x17, P0 ;  /* 0x000000ff09087211 */ /* 0x000fc400000fbcff */
[----:B------:R-:W-:Y:S02]  /*7260*/  ISETP.NE.U32.AND P1, PT, R12, 0x3, PT ;  /* 0x000000030c00780c */ /* 0x000fe40003f25070 */
[----:B------:R-:W-:Y:S02]  /*7270*/  ISETP.GE.U32.AND P0, PT, R6, 0x3, PT ;  /* 0x000000030600780c */ /* 0x000fe40003f06070 */
[----:B------:R-:W-:Y:S02]  /*7280*/  ISETP.NE.AND.EX P1, PT, RZ, RZ, PT, P1 ;  /* 0x000000ffff00720c */ /* 0x000fe40003f25310 */
[----:B------:R-:W-:Y:S02]  /*7290*/  IADD3.X R13, PT, PT, RZ, R13, RZ, P2, !PT ;  /* 0x0000000dff0d7210 */ /* 0x000fe400017fe4ff */
[----:B------:R-:W-:Y:S02]  /*72a0*/  ISETP.GE.U32.AND.EX P0, PT, R8, RZ, PT, P0 ;  /* 0x000000ff0800720c */ /* 0x000fe40003f06100 */
[----:B------:R-:W-:-:S02]  /*72b0*/  SHF.R.S64 R30, R30, 0x1, R13 ;  /* 0x000000011e1e7819 */ /* 0x000fc4000000100d */
[----:B------:R-:W-:-:S05]  /*72c0*/  SHF.R.S32.HI R35, RZ, 0x1, R13 ;  /* 0x00000001ff237819 */ /* 0x000fca000001140d */
[----:B------:R-:W-:Y:S05]  /*72d0*/  @!P1 BRA `(.L_x_158) ;  /* 0x0000000000d89947 */ /* 0x000fea0003800000 */
[----:B------:R-:W2:Y:S01]  /*72e0*/  LDCU.64 UR4, c[0x0][0x3d8] ;  /* 0x00007b00ff0477ac */ /* 0x000ea20008000a00 */
[----:B------:R-:W-:Y:S02]  /*72f0*/  IADD3 R11, PT, PT, R6, 0x1, RZ ;  /* 0x00000001060b7810 */ /* 0x000fe40007ffe0ff */
[----:B------:R-:W-:Y:S01]  /*7300*/  MOV R6, R2 ;  /* 0x0000000200067202 */ /* 0x000fe20000000f00 */
[----:B------:R-:W3:Y:S01]  /*7310*/  LDCU.64 UR8, c[0x0][0x390] ;  /* 0x00007200ff0877ac */ /* 0x000ee20008000a00 */
[----:B------:R-:W-:Y:S02]  /*7320*/  LOP3.LUT R11, R11, 0x3, RZ, 0xc0, !PT ;  /* 0x000000030b0b7812 */ /* 0x000fe400078ec0ff */
[C---:B------:R-:W-:Y:S01]  /*7330*/  SHF.L.U32 R23, R2.reuse, 0x3, RZ ;  /* 0x0000000302177819 */ /* 0x040fe200000006ff */
[----:B------:R-:W4:Y:S01]  /*7340*/  LDCU.64 UR10, c[0x0][0x388] ;  /* 0x00007100ff0a77ac */ /* 0x000f220008000a00 */
[--C-:B------:R-:W-:Y:S01]  /*7350*/  SHF.L.U64.HI R24, R2, 0x3, R7.reuse ;  /* 0x0000000302187819 */ /* 0x100fe20000010207 */
[----:B------:R-:W-:Y:S01]  /*7360*/  IMAD.WIDE.U32 R8, R11, 0x280, R6 ;  /* 0x000002800b087825 */ /* 0x000fe200078e0006 */
[----:B------:R-:W-:-:S02]  /*7370*/  SHF.L.U32 R31, R5, 0x2, RZ ;  /* 0x00000002051f7819 */ /* 0x000fc400000006ff */
[----:B------:R-:W-:Y:S02]  /*7380*/  SHF.L.U64.HI R33, R0, 0x2, R3 ;  /* 0x0000000200217819 */ /* 0x000fe40000010203 */
[----:B------:R-:W-:Y:S02]  /*7390*/  SHF.L.U64.HI R29, R30, 0x2, R35 ;  /* 0x000000021e1d7819 */ /* 0x000fe40000010223 */
[C---:B--2---:R-:W-:Y:S01]  /*73a0*/  LEA R27, P1, R2.reuse, UR4, 0x2 ;  /* 0x00000004021b7c11 */ /* 0x044fe2000f8210ff */
[----:B------:R-:W-:Y:S01]  /*73b0*/  UMOV UR4, URZ ;  /* 0x000000ff00047c82 */ /* 0x000fe20008000000 */
[----:B---3--:R-:W-:Y:S02]  /*73c0*/  IADD3 R25, P2, PT, R23, UR8, RZ ;  /* 0x0000000817197c10 */ /* 0x008fe4000ff5e0ff */
[----:B------:R-:W-:Y:S02]  /*73d0*/  LEA.HI.X R28, R2, UR5, R7, 0x2, P1 ;  /* 0x00000005021c7c11 */ /* 0x000fe400088f1407 */
[----:B------:R-:W-:-:S02]  /*73e0*/  IADD3 R7, PT, PT, R9, UR4, RZ ;  /* 0x0000000409077c10 */ /* 0x000fc4000fffe0ff */
[----:B------:R-:W-:Y:S01]  /*73f0*/  MOV R2, R8 ;  /* 0x0000000800027202 */ /* 0x000fe20000000f00 */
[----:B------:R-:W-:Y:S01]  /*7400*/  IMAD.WIDE.U32 R8, R4, 0x4, RZ ;  /* 0x0000000404087825 */ /* 0x000fe200078e00ff */
[C---:B------:R-:W-:Y:S02]  /*7410*/  IADD3.X R26, PT, PT, R24.reuse, UR9, RZ, P2, !PT ;  /* 0x00000009181a7c10 */ /* 0x040fe400097fe4ff */
[----:B----4-:R-:W-:Y:S02]  /*7420*/  IADD3 R23, P1, PT, R23, UR10, RZ ;  /* 0x0000000a17177c10 */ /* 0x010fe4000ff3e0ff */
[----:B------:R-:W-:Y:S02]  /*7430*/  IADD3 R6, P2, PT, RZ, -R11, RZ ;  /* 0x8000000bff067210 */ /* 0x000fe40007f5e0ff */
[----:B------:R-:W-:Y:S02]  /*7440*/  IADD3.X R24, PT, PT, R24, UR11, RZ, P1, !PT ;  /* 0x0000000b18187c10 */ /* 0x000fe40008ffe4ff */
[----:B------:R-:W-:-:S02]  /*7450*/  IADD3 R31, PT, PT, R9, R31, RZ ;  /* 0x0000001f091f7210 */ /* 0x000fc40007ffe0ff */
[----:B------:R-:W-:-:S07]  /*7460*/  IADD3.X R22, PT, PT, RZ, -0x1, RZ, P2, !PT ;  /* 0xffffffffff167810 */ /* 0x000fce00017fe4ff */
.L_x_159:
[-C--:B--2---:R-:W-:Y:S02]  /*7470*/  LEA R12, P1, R0, R27.reuse, 0x2 ;  /* 0x0000001b000c7211 */ /* 0x084fe400078210ff */
[----:B------:R-:W-:Y:S02]  /*7480*/  IADD3 R14, P2, PT, R27, R8, RZ ;  /* 0x000000081b0e7210 */ /* 0x000fe40007f5e0ff */
[----:B------:R-:W-:Y:S02]  /*7490*/  LEA R16, P3, R30, R27, 0x2 ;  /* 0x0000001b1e107211 */ /* 0x000fe400078610ff */
[C---:B------:R-:W-:Y:S02]  /*74a0*/  IADD3.X R13, PT, PT, R28.reuse, R33, RZ, P1, !PT ;  /* 0x000000211c0d7210 */ /* 0x040fe40000ffe4ff */
[----:B------:R-:W-:Y:S02]  /*74b0*/  MOV R10, R27 ;  /* 0x0000001b000a7202 */ /* 0x000fe40000000f00 */
[----:B------:R-:W-:Y:S01]  /*74c0*/  MOV R11, R28 ;  /* 0x0000001c000b7202 */ /* 0x000fe20000000f00 */
[----:B01----:R0:W2:Y:S01]  /*74d0*/  LDG.E R19, desc[UR6][R12.64] ;  /* 0x000000060c137981 */ /* 0x0030a2000c1e1900 */
[----:B------:R-:W-:-:S02]  /*74e0*/  IADD3.X R15, PT, PT, R28, R31, RZ, P2, !PT ;  /* 0x0000001f1c0f7210 */ /* 0x000fc400017fe4ff */
[----:B------:R-:W-:Y:S01]  /*74f0*/  IADD3.X R17, PT, PT, R28, R29, RZ, P3, !PT ;  /* 0x0000001d1c117210 */ /* 0x000fe20001ffe4ff */
[----:B------:R1:W2:Y:S04]  /*7500*/  LDG.E R18, desc[UR6][R10.64] ;  /* 0x000000060a127981 */ /* 0x0002a8000c1e1900 */
[----:B------:R-:W3:Y:S04]  /*7510*/  LDG.E R20, desc[UR6][R14.64] ;  /* 0x000000060e147981 */ /* 0x000ee8000c1e1900 */
[----:B------:R-:W3:Y:S01]  /*7520*/  LDG.E R21, desc[UR6][R16.64] ;  /* 0x0000000610157981 */ /* 0x000ee2000c1e1900 */
[----:B0-----:R-:W-:-:S02]  /*7530*/  MOV R12, R25 ;  /* 0x00000019000c7202 */ /* 0x001fc40000000f00 */
[----:B-1----:R-:W-:Y:S02]  /*7540*/  MOV R10, R23 ;  /* 0x00000017000a7202 */ /* 0x002fe40000000f00 */
[----:B------:R-:W-:Y:S02]  /*7550*/  MOV R11, R24 ;  /* 0x00000018000b7202 */ /* 0x000fe40000000f00 */
        /* <DEDUP_REMOVED lines=14> */
.L_x_158:
[----:B------:R-:W-:Y:S05]  /*7640*/  BSYNC.RECONVERGENT B0 ;  /* 0x0000000000007941 */ /* 0x000fea0003800200 */
.L_x_157:
[----:B------:R-:W-:Y:S05]  /*7650*/  @!P0 EXIT ;  /* 0x000000000000894d */ /* 0x000fea0003800000 */
[----:B------:R-:W-:Y:S01]  /*7660*/  SHF.L.U64.HI R39, R30, 0x2, R35 ;  /* 0x000000021e277819 */ /* 0x000fe20000010223 */
[----:B------:R-:W3:Y:S01]  /*7670*/  LDCU.64 UR4, c[0x0][0x3d8] ;  /* 0x00007b00ff0477ac */ /* 0x000ee20008000a00 */
[C---:B------:R-:W-:Y:S02]  /*7680*/  SHF.L.U64.HI R33, R4.reuse, 0x2, R5 ;  /* 0x0000000204217819 */ /* 0x040fe40000010205 */
[----:B------:R-:W-:Y:S01]  /*7690*/  SHF.L.U32 R31, R4, 0x2, RZ ;  /* 0x00000002041f7819 */ /* 0x000fe200000006ff */
[----:B------:R-:W4:Y:S01]  /*76a0*/  LDCU.64 UR8, c[0x0][0x388] ;  /* 0x00007100ff0877ac */ /* 0x000f220008000a00 */
[----:B------:R-:W-:Y:S02]  /*76b0*/  SHF.L.U32 R41, R30, 0x2, RZ ;  /* 0x000000021e297819 */ /* 0x000fe400000006ff */
[C---:B------:R-:W-:Y:S01]  /*76c0*/  SHF.L.U64.HI R35, R0.reuse, 0x2, R3 ;  /* 0x0000000200237819 */ /* 0x040fe20000010203 */
[----:B------:R-:W0:Y:S01]  /*76d0*/  LDCU.64 UR10, c[0x0][0x390] ;  /* 0x00007200ff0a77ac */ /* 0x000e220008000a00 */
[----:B-1----:R-:W-:-:S07]  /*76e0*/  SHF.L.U32 R37, R0, 0x2, RZ ;  /* 0x0000000200257819 */ /* 0x002fce00000006ff */
.L_x_160:
[C---:B0-2---:R-:W-:Y:S02]  /*76f0*/  SHF.L.U32 R18, R2.reuse, 0x2, RZ ;  /* 0x0000000202127819 */ /* 0x045fe400000006ff */
[----:B------:R-:W-:Y:S02]  /*7700*/  SHF.L.U64.HI R6, R2, 0x2, R7 ;  /* 0x0000000202067819 */ /* 0x000fe40000010207 */
[----:B---3--:R-:W-:-:S04]  /*7710*/  IADD3 R4, P0, PT, R18, UR4, RZ ;  /* 0x0000000412047c10 */ /* 0x008fc8000ff1e0ff */
[----:B------:R-:W-:Y:S02]  /*7720*/  IADD3.X R5, PT, PT, R6, UR5, RZ, P0, !PT ;  /* 0x0000000506057c10 */ /* 0x000fe400087fe4ff */
[C---:B------:R-:W-:Y:S02]  /*7730*/  IADD3 R8, P0, PT, R4.reuse, R37, RZ ;  /* 0x0000002504087210 */ /* 0x040fe40007f1e0ff */
[C---:B-1----:R-:W-:Y:S01]  /*7740*/  IADD3 R12, P1, PT, R4.reuse, R41, RZ ;  /* 0x00000029040c7210 */ /* 0x042fe20007f3e0ff */
[----:B------:R0:W2:Y:S01]  /*7750*/  LDG.E R20, desc[UR6][R4.64] ;  /* 0x0000000604147981 */ /* 0x0000a2000c1e1900 */
[C---:B------:R-:W-:Y:S02]  /*7760*/  IADD3.X R9, PT, PT, R5.reuse, R35, RZ, P0, !PT ;  /* 0x0000002305097210 */ /* 0x040fe400007fe4ff */
[----:B------:R-:W-:Y:S02]  /*7770*/  IADD3 R10, P0, PT, R4, R31, RZ ;  /* 0x0000001f040a7210 */ /* 0x000fe40007f1e0ff */
[C---:B------:R-:W-:Y:S01]  /*7780*/  IADD3.X R13, PT, PT, R5.reuse, R39, RZ, P1, !PT ;  /* 0x00000027050d7210 */ /* 0x040fe20000ffe4ff */
[----:B------:R1:W2:Y:S01]  /*7790*/  LDG.E R21, desc[UR6][R8.64] ;  /* 0x0000000608157981 */ /* 0x0002a2000c1e1900 */
[----:B------:R-:W-:-:S03]  /*77a0*/  IADD3.X R11, PT, PT, R5, R33, RZ, P0, !PT ;  /* 0x00000021050b7210 */ /* 0x000fc600007fe4ff */
[----:B------:R-:W3:Y:S04]  /*77b0*/  LDG.E R23, desc[UR6][R12.64] ;  /* 0x000000060c177981 */ /* 0x000ee8000c1e1900 */
[----:B------:R-:W3:Y:S01]  /*77c0*/  LDG.E R22, desc[UR6][R10.64] ;  /* 0x000000060a167981 */ /* 0x000ee2000c1e1900 */
[C---:B------:R-:W-:Y:S02]  /*77d0*/  SHF.L.U32 R28, R2.reuse, 0x3, RZ ;  /* 0x00000003021c7819 */ /* 0x040fe400000006ff */
[----:B------:R-:W-:Y:S02]  /*77e0*/  SHF.L.U64.HI R29, R2, 0x3, R7 ;  /* 0x00000003021d7819 */ /* 0x000fe40000010207 */
[----:B------:R-:W-:Y:S02]  /*77f0*/  LOP3.LUT R16, R28, 0xfffffff8, RZ, 0xc0, !PT ;  /* 0xfffffff81c107812 */ /* 0x000fe400078ec0ff */
[----:B------:R-:W-:-:S02]  /*7800*/  LOP3.LUT R18, R18, 0xfffffffc, RZ, 0xc0, !PT ;  /* 0xfffffffc12127812 */ /* 0x000fc400078ec0ff */
[----:B0-----:R-:W-:Y:S02]  /*7810*/  LOP3.LUT R5, R29, 0x3, RZ, 0xc0, !PT ;  /* 0x000000031d057812 */ /* 0x001fe400078ec0ff */
[----:B----4-:R-:W-:Y:S02]  /*7820*/  IADD3 R14, P0, PT, R16, UR8, RZ ;  /* 0x00000008100e7c10 */ /* 0x010fe4000ff1e0ff */
[----:B------:R-:W-:Y:S02]  /*7830*/  LOP3.LUT R4, R6, 0x3, RZ, 0xc0, !PT ;  /* 0x0000000306047812 */ /* 0x000fe400078ec0ff */
[----:B------:R-:W-:Y:S02]  /*7840*/  IADD3 R18, P2, PT, R18, UR4, RZ ;  /* 0x0000000412127c10 */ /* 0x000fe4000ff5e0ff */
[----:B------:R-:W-:Y:S02]  /*7850*/  IADD3 R16, P1, PT, R16, UR10, RZ ;  /* 0x0000000a10107c10 */ /* 0x000fe4000ff3e0ff */
[----:B------:R-:W-:-:S02]  /*7860*/  IADD3.X R15, PT, PT, R5, UR9, RZ, P0, !PT ;  /* 0x00000009050f7c10 */ /* 0x000fc400087fe4ff */
[----:B------:R-:W-:Y:S02]  /*7870*/  IADD3.X R19, PT, PT, R4, UR5, RZ, P2, !PT ;  /* 0x0000000504137c10 */ /* 0x000fe400097fe4ff */
[----:B------:R-:W-:Y:S02]  /*7880*/  IADD3.X R17, PT, PT, R5, UR11, RZ, P1, !PT ;  /* 0x0000000b05117c10 */ /* 0x000fe40008ffe4ff */
[C---:B------:R-:W-:Y:S02]  /*7890*/  IADD3 R4, P0, PT, R18.reuse, R37, RZ ;  /* 0x0000002512047210 */ /* 0x040fe40007f1e0ff */
[C---:B------:R-:W-:Y:S02]  /*78a0*/  IADD3 R6, P1, PT, R18.reuse, R31, RZ ;  /* 0x0000001f12067210 */ /* 0x040fe40007f3e0ff */
[----:B-1----:R-:W-:Y:S02]  /*78b0*/  IADD3 R8, P2, PT, R18, R41, RZ ;  /* 0x0000002912087210 */ /* 0x002fe40007f5e0ff */
[----:B------:R-:W-:-:S02]  /*78c0*/  IADD3.X R5, PT, PT, R19, R35, RZ, P0, !PT ;  /* 0x0000002313057210 */ /* 0x000fc400007fe4ff */
[C---:B------:R-:W-:Y:S02]  /*78d0*/  IADD3.X R7, PT, PT, R19.reuse, R33, RZ, P1, !PT ;  /* 0x0000002113077210 */ /* 0x040fe40000ffe4ff */
[----:B------:R-:W-:Y:S01]  /*78e0*/  IADD3.X R9, PT, PT, R19, R39, RZ, P2, !PT ;  /* 0x0000002713097210 */ /* 0x000fe200017fe4ff */
[----:B--2---:R-:W-:Y:S04]  /*78f0*/  STG.E.64 desc[UR6][R14.64], R20 ;  /* 0x000000140e007986 */ /* 0x004fe8000c101b06 */
[----:B---3--:R0:W-:Y:S04]  /*7900*/  STG.E.64 desc[UR6][R16.64], R22 ;  /* 0x0000001610007986 */ /* 0x0081e8000c101b06 */
        /* <DEDUP_REMOVED lines=14> */
[----:B0-----:R-:W3:Y:S04]  /*79f0*/  LDG.E R16, desc[UR6][R18.64+0x1400] ;  /* 0x0014000612107981 */ /* 0x001ee8000c1e1900 */
        /* <DEDUP_REMOVED lines=8> */
[----:B-1----:R-:W-:Y:S02]  /*7a80*/  IADD3 R10, P1, PT, R15, UR10, RZ ;  /* 0x0000000a0f0a7c10 */ /* 0x002fe4000ff3e0ff */
[----:B------:R-:W-:-:S02]  /*7a90*/  IADD3.X R15, PT, PT, R22, UR9, RZ, P0, !PT ;  /* 0x00000009160f7c10 */ /* 0x000fc400087fe4ff */
[----:B------:R-:W-:-:S03]  /*7aa0*/  IADD3.X R11, PT, PT, R22, UR11, RZ, P1, !PT ;  /* 0x0000000b160b7c10 */ /* 0x000fc60008ffe4ff */
[----:B---3--:R0:W-:Y:S04]  /*7ab0*/  STG.E.64 desc[UR6][R14.64], R16 ;  /* 0x000000100e007986 */ /* 0x0081e8000c101b06 */
[----:B----4-:R1:W-:Y:S04]  /*7ac0*/  STG.E.64 desc[UR6][R10.64], R20 ;  /* 0x000000140a007986 */ /* 0x0103e8000c101b06 */
[----:B------:R-:W3:Y:S04]  /*7ad0*/  LDG.E R22, desc[UR6][R18.64+0x1e00] ;  /* 0x001e000612167981 */ /* 0x000ee8000c1e1900 */
[----:B------:R-:W3:Y:S04]  /*7ae0*/  LDG.E R23, desc[UR6][R4.64+0x1e00] ;  /* 0x001e000604177981 */ /* 0x000ee8000c1e1900 */
[----:B------:R4:W5:Y:S04]  /*7af0*/  LDG.E R24, desc[UR6][R6.64+0x1e00] ;  /* 0x001e000606187981 */ /* 0x000968000c1e1900 */
[----:B------:R-:W5:Y:S01]  /*7b00*/  LDG.E R25, desc[UR6][R8.64+0x1e00] ;  /* 0x001e000608197981 */ /* 0x000f62000c1e1900 */
[----:B--2---:R-:W-:-:S04]  /*7b10*/  IADD3 R13, P0, PT, R28, 0x3c00, RZ ;  /* 0x00003c001c0d7810 */ /* 0x004fc80007f1e0ff */
        /* <DEDUP_REMOVED lines=10> */
[----:B----4-:R-:W-:Y:S01]  /*7bc0*/  HFMA2 R7, -RZ, RZ, 0, 0 ;  /* 0x00000000ff077431 */ /* 0x010fe200000001ff */
[----:B---3--:R1:W-:Y:S04]  /*7bd0*/  STG.E.64 desc[UR6][R12.64], R22 ;  /* 0x000000160c007986 */ /* 0x0083e8000c101b06 */
[----:B-----5:R1:W-:Y:S07]  /*7be0*/  STG.E.64 desc[UR6][R14.64], R24 ;  /* 0x000000180e007986 */ /* 0x0203ee000c101b06 */
[----:B------:R-:W-:Y:S05]  /*7bf0*/  @P0 BRA `(.L_x_160) ;  /* 0xfffffff800bc0947 */ /* 0x000fea000383ffff */
[----:B------:R-:W-:Y:S05]  /*7c00*/  EXIT ;  /* 0x000000000000794d */ /* 0x000fea0003800000 */
.L_x_161:
        /* <DEDUP_REMOVED lines=15> */
.L_x_2468:


//--------------------- .text._Z35group_norm_nhwc_bwd_one_pass_kernelI11Bf16IOBf16WLi64ELi20ELi640EEv26Group_norm_nhwc_bwd_params --------------------------
	.section	.text._Z35group_norm_nhwc_bwd_one_pass_kernelI11Bf16IOBf16WLi64ELi20ELi640EEv26Group_norm_nhwc_bwd_params,"ax",@progbits
	.align	128
        .global         _Z35group_norm_nhwc_bwd_one_pass_kernelI11Bf16IOBf16WLi64ELi20ELi640EEv26Group_norm_nhwc_bwd_params
        .type           _Z35group_norm_nhwc_bwd_one_pass_kernelI11Bf16IOBf16WLi64ELi20ELi640EEv26Group_norm_nhwc_bwd_params,@function
        .size           _Z35group_norm_nhwc_bwd_one_pass_kernelI11Bf16IOBf16WLi64ELi20ELi640EEv26Group_norm_nhwc_bwd_params,(.L_x_2469 - _Z35group_norm_nhwc_bwd_one_pass_kernelI11Bf16IOBf16WLi64ELi20ELi640EEv26Group_norm_nhwc_bwd_params)
        .other          _Z35group_norm_nhwc_bwd_one_pass_kernelI11Bf16IOBf16WLi64ELi20ELi640EEv26Group_norm_nhwc_bwd_params,@"STO_CUDA_ENTRY STV_DEFAULT"
_Z35group_norm_nhwc_bwd_one_pass_kernelI11Bf16IOBf16WLi64ELi20ELi640EEv26Group_norm_nhwc_bwd_params:
.text._Z35group_norm_nhwc_bwd_one_pass_kernelI11Bf16IOBf16WLi64ELi20ELi640EEv26Group_norm_nhwc_bwd_params:
        /* <DEDUP_REMOVED lines=40> */
.L_x_183:
        /* <DEDUP_REMOVED lines=9> */
[----:B------:R-:W-:-:S13]  /*0310*/  ISETP.GE.AND.EX P0, PT, R29, UR29, PT, P0 ;  /* 0x0000001d1d007c0c */ /* 0x000fda000bf06300 */
[----:B------:R-:W1:Y:S01]  /*0320*/  @!P0 LDC.64 R12, c[0x0][0x3f8] ;  /* 0x0000fe00ff0c8b82 */ /* 0x000e620000000a00 */
[----:B0-----:R-:W0:Y:S07]  /*0330*/  MUFU.RCP R0, R0 ;  /* 0x0000000000007308 */ /* 0x001e2e0000001000 */
[----:B------:R-:W2:Y:S01]  /*0340*/  @!P0 LDC.64 R16, c[0x0][0x398] ;  /* 0x0000e600ff108b82 */ /* 0x000ea20000000a00 */
        /* <DEDUP_REMOVED lines=11> */
[----:B------:R-:W-:Y:S01]  /*0400*/  IMAD R0, R5, R0, R8 ;  /* 0x0000000005007224 */ /* 0x000fe200078e0208 */
[----:B------:R-:W-:-:S04]  /*0410*/  MOV R8, UR4 ;  /* 0x0000000400087c02 */ /* 0x000fc80008000f00 */
[----:B------:R-:W-:Y:S02]  /*0420*/  ISETP.GT.U32.AND P4, PT, R5, R0, PT ;  /* 0x000000000500720c */ /* 0x000fe40003f84070 */
[----:B------:R-:W3:Y:S11]  /*0430*/  LDG.E.64 R8, desc[UR16][R8.64] ;  /* 0x0000001008087981 */ /* 0x000ef6000c1e1b00 */
[----:B------:R-:W-:-:S02]  /*0440*/  @!P4 IADD3 R0, PT, PT, R0, -R5, RZ ;  /* 0x800000050000c210 */ /* 0x000fc40007ffe0ff */
[----:B------:R-:W-:Y:S02]  /*0450*/  @!P4 IADD3 R3, PT, PT, R3, 0x1, RZ ;  /* 0x000000010303c810 */ /* 0x000fe40007ffe0ff */
[CC--:B------:R-:W-:Y:S02]  /*0460*/  ISETP.GE.U32.AND P3, PT, R0.reuse, R5.reuse, PT ;  /* 0x000000050000720c */ /* 0x0c0fe40003f66070 */
[----:B------:R-:W-:Y:S02]  /*0470*/  ISETP.GT.U32.AND P5, PT, R5, R0, PT ;  /* 0x000000000500720c */ /* 0x000fe40003fa4070 */
[----:B------:R-:W-:-:S04]  /*0480*/  IADD3 R5, PT, PT, R0, -R5, RZ ;  /* 0x8000000500057210 */ /* 0x000fc80007ffe0ff */
[----:B------:R-:W-:Y:S02]  /*0490*/  SEL R0, R5, R0, !P5 ;  /* 0x0000000005007207 */ /* 0x000fe40006800000 */
[----:B------:R-:W-:-:S03]  /*04a0*/  LOP3.LUT R5, RZ, R10, RZ, 0x33, !PT ;  /* 0x0000000aff057212 */ /* 0x000fc600078e33ff */
[----:B------:R-:W-:Y:S02]  /*04b0*/  @P3 IADD3 R3, PT, PT, R3, 0x1, RZ ;  /* 0x0000000103033810 */ /* 0x000fe40007ffe0ff */
[----:B------:R-:W-:Y:S02]  /*04c0*/  ISETP.NE.AND P3, PT, R10, RZ, PT ;  /* 0x000000ff0a00720c */ /* 0x000fe40003f65270 */
[----:B------:R-:W-:Y:S01]  /*04d0*/  @!P1 IADD3 R0, PT, PT, -R0, RZ, RZ ;  /* 0x000000ff00009210 */ /* 0x000fe20007ffe1ff */
[----:B------:R-:W0:Y:S01]  /*04e0*/  @!P0 LDC.64 R10, c[0x0][0x3a0] ;  /* 0x0000e800ff0a8b82 */ /* 0x000e220000000a00 */
[----:B------:R-:W-:Y:S02]  /*04f0*/  MOV R2, R3 ;  /* 0x0000000300027202 */ /* 0x000fe40000000f00 */
[----:B------:R-:W-:Y:S02]  /*0500*/  SEL R3, R5, R0, !P3 ;  /* 0x0000000005037207 */ /* 0x000fe40005800000 */
[----:B------:R-:W-:-:S03]  /*0510*/  @!P2 IADD3 R2, PT, PT, -R2, RZ, RZ ;  /* 0x000000ff0202a210 */ /* 0x000fc60007ffe1ff */
[----:B------:R-:W-:Y:S01]  /*0520*/  IMAD R19, R3, 0x14, RZ ;  /* 0x0000001403137824 */ /* 0x000fe200078e02ff */
[----:B------:R-:W-:-:S04]  /*0530*/  SEL R5, R5, R2, !P3 ;  /* 0x0000000205057207 */ /* 0x000fc80005800000 */
[----:B------:R-:W-:Y:S02]  /*0540*/  SHF.R.S32.HI R0, RZ, 0x1f, R5 ;  /* 0x0000001fff007819 */ /* 0x000fe40000011405 */
[----:B------:R-:W-:-:S03]  /*0550*/  IADD3 R38, P1, PT, R19, R4, RZ ;  /* 0x0000000413267210 */ /* 0x000fc60007f3e0ff */
[----:B------:R-:W-:Y:S01]  /*0560*/  IMAD R0, R0, UR30, RZ ;  /* 0x0000001e00007c24 */ /* 0x000fe2000f8e02ff */
[----:B------:R-:W-:-:S03]  /*0570*/  LEA.HI.X.SX32 R39, R19, RZ, 0x1, P1 ;  /* 0x000000ff13277211 */ /* 0x000fc600008f0eff */
[C---:B------:R-:W-:Y:S02]  /*0580*/  IMAD R41, R5.reuse, UR31, R0 ;  /* 0x0000001f05297c24 */ /* 0x040fe4000f8e0200 */
[----:B------:R-:W-:Y:S01]  /*0590*/  IMAD.WIDE.U32 R38, R5, UR30, R38 ;  /* 0x0000001e05267c25 */ /* 0x000fe2000f8e0026 */
[----:B------:R-:W-:-:S03]  /*05a0*/  ISETP.NE.AND P2, PT, RZ, UR25, PT ;  /* 0x00000019ff007c0c */ /* 0x000fc6000bf45270 */
[----:B-1----:R-:W-:Y:S01]  /*05b0*/  @!P0 IMAD R0, R29, R12, RZ ;  /* 0x0000000c1d008224 */ /* 0x002fe200078e02ff */
[----:B------:R-:W-:Y:S02]  /*05c0*/  IADD3 R41, PT, PT, R39, R41, RZ ;  /* 0x0000002927297210 */ /* 0x000fe40007ffe0ff */
[----:B------:R-:W-:Y:S01]  /*05d0*/  @!P0 MOV R40, R38 ;  /* 0x0000002600288202 */ /* 0x000fe20000000f00 */
[----:B------:R-:W-:-:S04]  /*05e0*/  @!P0 IMAD R7, R37, R13, R0 ;  /* 0x0000000d25078224 */ /* 0x000fc800078e0200 */
[----:B------:R-:W-:Y:S02]  /*05f0*/  @!P0 IMAD.WIDE.U32 R12, R37, R12, R40 ;  /* 0x0000000c250c8225 */ /* 0x000fe400078e0028 */
[----:B------:R-:W1:Y:S03]  /*0600*/  @P2 LDC.64 R14, c[0x0][0x3b0] ;  /* 0x0000ec00ff0e2b82 */ /* 0x000e660000000a00 */
[----:B------:R-:W-:Y:S02]  /*0610*/  @!P0 IADD3 R7, PT, PT, R13, R7, RZ ;  /* 0x000000070d078210 */ /* 0x000fe40007ffe0ff */
[C---:B------:R-:W-:Y:S02]  /*0620*/  @!P0 SHF.L.U32 R5, R12.reuse, 0x1, RZ ;  /* 0x000000010c058819 */ /* 0x040fe400000006ff */
[----:B------:R-:W-:Y:S02]  /*0630*/  @!P0 SHF.L.U64.HI R0, R12, 0x1, R7 ;  /* 0x000000010c008819 */ /* 0x000fe40000010207 */
[----:B------:R-:W4:Y:S01]  /*0640*/  LDC.64 R12, c[0x0][0x3a8] ;  /* 0x0000ea00ff0c7b82 */ /* 0x000f220000000a00 */
[----:B0-----:R-:W-:-:S02]  /*0650*/  @!P0 IADD3 R10, P1, PT, R5, R10, RZ ;  /* 0x0000000a050a8210 */ /* 0x001fc40007f3e0ff */
[----:B--2---:R-:W-:Y:S02]  /*0660*/  @!P0 IADD3 R16, P3, PT, R5, R16, RZ ;  /* 0x0000001005108210 */ /* 0x004fe40007f7e0ff */
[C---:B------:R-:W-:Y:S02]  /*0670*/  @!P0 IADD3.X R11, PT, PT, R0.reuse, R11, RZ, P1, !PT ;  /* 0x0000000b000b8210 */ /* 0x040fe40000ffe4ff */
[----:B------:R-:W-:-:S03]  /*0680*/  @!P0 IADD3.X R17, PT, PT, R0, R17, RZ, P3, !PT ;  /* 0x0000001100118210 */ /* 0x000fc60001ffe4ff */
[----:B------:R-:W2:Y:S01]  /*0690*/  @!P0 LDG.E R10, desc[UR16][R10.64] ;  /* 0x000000100a0a8981 */ /* 0x000ea2000c1e1900 */
[----:B------:R-:W-:-:S03]  /*06a0*/  IADD3 R5, PT, PT, R19, R4, RZ ;  /* 0x0000000413057210 */ /* 0x000fc60007ffe0ff */
[----:B------:R-:W5:Y:S02]  /*06b0*/  @!P0 LDG.E R16, desc[UR16][R16.64] ;  /* 0x0000001010108981 */ /* 0x000f64000c1e1900 */
[----:B-1----:R-:W-:-:S05]  /*06c0*/  @P2 IMAD.WIDE R14, R5, 0x2, R14 ;  /* 0x00000002050e2825 */ /* 0x002fca00078e020e */
[----:B------:R-:W5:Y:S01]  /*06d0*/  @P2 LDG.E.U16 R19, desc[UR16][R14.64] ;  /* 0x000000100e132981 */ /* 0x000f62000c1e1500 */
[----:B----4-:R-:W-:-:S03]  /*06e0*/  IMAD.WIDE R12, R5, 0x2, R12 ;  /* 0x00000002050c7825 */ /* 0x010fc600078e020c */
[----:B------:R-:W4:Y:S04]  /*06f0*/  @P2 LDG.E.U16 R20, desc[UR16][R14.64+0x2] ;  /* 0x000002100e142981 */ /* 0x000f28000c1e1500 */
[----:B------:R-:W4:Y:S04]  /*0700*/  LDG.E.U16 R7, desc[UR16][R12.64] ;  /* 0x000000100c077981 */ /* 0x000f28000c1e1500 */
[----:B------:R-:W4:Y:S01]  /*0710*/  LDG.E.U16 R18, desc[UR16][R12.64+0x2] ;  /* 0x000002100c127981 */ /* 0x000f22000c1e1500 */
[----:B------:R-:W-:Y:S02]  /*0720*/  PRMT R5, RZ, 0x7610, R5 ;  /* 0x00007610ff057816 */ /* 0x000fe40000000005 */
[----:B------:R-:W-:-:S02]  /*0730*/  PRMT R2, RZ, 0x7610, R2 ;  /* 0x00007610ff027816 */ /* 0x000fc40000000002 */
[----:B------:R-:W-:Y:S02]  /*0740*/  PRMT R32, RZ, 0x7610, R32 ;  /* 0x00007610ff207816 */ /* 0x000fe40000000020 */
[----:B------:R-:W-:Y:S01]  /*0750*/  PRMT R30, RZ, 0x7610, R30 ;  /* 0x00007610ff1e7816 */ /* 0x000fe2000000001e */
[----:B------:R-:W-:Y:S01]  /*0760*/  UMOV UR20, 0x3f800000 ;  /* 0x3f80000000147882 */ /* 0x000fe20000000000 */
[----:B------:R-:W-:Y:S02]  /*0770*/  MOV R36, RZ ;  /* 0x000000ff00247202 */ /* 0x000fe40000000f00 */
[----:B------:R-:W-:Y:S01]  /*0780*/  MOV R34, RZ ;  /* 0x000000ff00227202 */ /* 0x000fe20000000f00 */
[----:B---3--:R-:W-:-:S05]  /*0790*/  FFMA.FTZ R9, -R8, R8, R9 ;  /* 0x0000000808097223 */ /* 0x008fca0000010109 */
[----:B------:R-:W-:-:S13]  /*07a0*/  FSETP.GTU.FTZ.AND P1, PT, R9, RZ, PT ;  /* 0x000000ff0900720b */ /* 0x000fda0003f3c000 */
[----:B------:R-:W-:-:S05]  /*07b0*/  VOTEU.ANY UP0, P1 ;  /* 0x0000000000ff7886 */ /* 0x000fca0000800100 */
[----:B------:R-:W0:Y:S01]  /*07c0*/  @UP0 LDCU UR4, c[0x0][0x3c0] ;  /* 0x00007800ff0407ac */ /* 0x000e220008000800 */
[----:B------:R-:W-:-:S13]  /*07d0*/  PLOP3.LUT P1, PT, PT, PT, UP0, 0x80, 0x8 ;  /* 0x000000000008781c */ /* 0x000fda0003f2f008 */
[----:B0-----:R-:W-:-:S06]  /*07e0*/  @P1 FADD.FTZ R0, R9, UR4 ;  /* 0x0000000409001e21 */ /* 0x001fcc0008010000 */
[----:B------:R-:W0:Y:S02]  /*07f0*/  @P1 MUFU.RSQ R0, R0 ;  /* 0x0000000000001308 */ /* 0x000e240000001400 */
[----:B0-----:R-:W-:-:S13]  /*0800*/  @P1 R2UR UR4, R0 ;  /* 0x00000000000412ca */ /* 0x001fda00000e0000 */
[----:B------:R-:W-:Y:S01]  /*0810*/  @UP0 UMOV UR20, UR4 ;  /* 0x0000000400140c82 */ /* 0x000fe20008000000 */
[C---:B--2---:R-:W-:Y:S02]  /*0820*/  @!P0 PRMT R5, R10.reuse, 0x7610, R5 ;  /* 0x000076100a058816 */ /* 0x044fe40000000005 */
[----:B------:R-:W-:Y:S02]  /*0830*/  @!P0 PRMT R2, R10, 0x7632, R2 ;  /* 0x000076320a028816 */ /* 0x000fe40000000002 */
[----:B------:R-:W-:Y:S02]  /*0840*/  SHF.L.U32 R5, R5, 0x10, RZ ;  /* 0x0000001005057819 */ /* 0x000fe400000006ff */
[----:B------:R-:W-:Y:S02]  /*0850*/  SHF.L.U32 R9, R2, 0x10, RZ ;  /* 0x0000001002097819 */ /* 0x000fe400000006ff */
[C---:B-----5:R-:W-:Y:S02]  /*0860*/  @!P0 PRMT R32, R16.reuse, 0x7610, R32 ;  /* 0x0000761010208816 */ /* 0x060fe40000000020 */
[----:B------:R-:W-:Y:S01]  /*0870*/  @!P0 PRMT R30, R16, 0x7632, R30 ;  /* 0x00007632101e8816 */ /* 0x000fe2000000001e */
[C---:B------:R-:W-:Y:S01]  /*0880*/  FADD.FTZ R0, -R8.reuse, R5 ;  /* 0x0000000508007221 */ /* 0x040fe20000010100 */
[----:B------:R-:W-:Y:S01]  /*0890*/  FADD.FTZ R2, -R8, R9 ;  /* 0x0000000908027221 */ /* 0x000fe20000010100 */
[----:B------:R-:W-:-:S02]  /*08a0*/  SHF.L.U32 R32, R32, 0x10, RZ ;  /* 0x0000001020207819 */ /* 0x000fc400000006ff */
[----:B------:R-:W-:Y:S01]  /*08b0*/  SHF.L.U32 R30, R30, 0x10, RZ ;  /* 0x000000101e1e7819 */ /* 0x000fe200000006ff */
[----:B------:R-:W-:Y:S01]  /*08c0*/  FMUL.FTZ R0, R0, UR20 ;  /* 0x0000001400007c20 */ /* 0x000fe20008410000 */
[----:B------:R-:W-:Y:S01]  /*08d0*/  @P2 SHF.L.U32 R36, R19, 0x10, RZ ;  /* 0x0000001013242819 */ /* 0x000fe200000006ff */
[----:B------:R-:W-:Y:S01]  /*08e0*/  FMUL.FTZ R2, R2, UR20 ;  /* 0x0000001402027c20 */ /* 0x000fe20008410000 */
[----:B----4-:R-:W-:Y:S02]  /*08f0*/  SHF.L.U32 R5, R7, 0x10, RZ ;  /* 0x0000001007057819 */ /* 0x010fe400000006ff */
[----:B------:R-:W-:Y:S02]  /*0900*/  @P2 SHF.L.U32 R34, R20, 0x10, RZ ;  /* 0x0000001014222819 */ /* 0x000fe400000006ff */
[----:B------:R-:W-:Y:S02]  /*0910*/  SHF.L.U32 R7, R18, 0x10, RZ ;  /* 0x0000001012077819 */ /* 0x000fe400000006ff */
[----:B------:R-:W-:-:S02]  /*0920*/  MOV R8, R30 ;  /* 0x0000001e00087202 */ /* 0x000fc40000000f00 */
[----:B------:R-:W-:Y:S01]  /*0930*/  MOV R9, R32 ;  /* 0x0000002000097202 */ /* 0x000fe20000000f00 */
[----:B------:R-:W-:Y:S06]  /*0940*/  @!P2 BRA `(.L_x_163) ;  /* 0x000000000048a947 */ /* 0x000fec0003800000 */
        /* <DEDUP_REMOVED lines=14> */
[----:B------:R-:W-:-:S03]  /*0a30*/  FMUL.FTZ R8, R30, R13 ;  /* 0x0000000d1e087220 */ /* 0x000fc60000410000 */
[----:B------:R-:W-:Y:S01]  /*0a40*/  FFMA.FTZ R17, R9, R16, 1 ;  /* 0x3f80000009117423 */ /* 0x000fe20000010010 */
[----:B------:R-:W-:-:S03]  /*0a50*/  FMUL.FTZ R9, R14, R15 ;  /* 0x0000000f0e097220 */ /* 0x000fc60000410000 */
[----:B------:R-:W-:-:S07]  /*0a60*/  FMUL.FTZ R8, R8, R17 ;  /* 0x0000001108087220 */ /* 0x000fce0000410000 */
.L_x_163:
[----:B------:R-:W-:Y:S01]  /*0a70*/  FMUL.FTZ R11, R5, R9 ;  /* 0x00000009050b7220 */ /* 0x000fe20000410000 */
[-C--:B------:R-:W-:Y:S01]  /*0a80*/  FMUL.FTZ R13, R7, R8.reuse ;  /* 0x00000008070d7220 */ /* 0x080fe20000410000 */
        /* <DEDUP_REMOVED lines=42> */
.L_x_165:
[----:B------:R-:W-:Y:S05]  /*0d30*/  BSYNC.RECONVERGENT B0 ;  /* 0x0000000000007941 */ /* 0x000fea0003800200 */
.L_x_164:
[----:B------:R-:W-:Y:S06]  /*0d40*/  BAR.SYNC.DEFER_BLOCKING 0x0 ;  /* 0x0000000000007b1d */ /* 0x000fec0000010000 */
[----:B------:R-:W-:Y:S04]  /*0d50*/  BSSY.RECONVERGENT B0, `(.L_x_166) ;  /* 0x0000035000007945 */ /* 0x000fe80003800200 */
[----:B------:R-:W-:Y:S05]  /*0d60*/  @P3 BRA `(.L_x_167) ;  /* 0x0000000000cc3947 */ /* 0x000fea0003800000 */
[----:B------:R-:W4:Y:S01]  /*0d70*/  S2UR UR5, SR_CgaCtaId ;  /* 0x00000000000579c3 */ /* 0x000f220000008800 */
[----:B------:R-:W-:Y:S02]  /*0d80*/  UMOV UR4, 0x400 ;  /* 0x0000040000047882 */ /* 0x000fe40000000000 */
[----:B----4-:R-:W-:-:S09]  /*0d90*/  ULEA UR4, UR5, UR4, 0x18 ;  /* 0x0000000405047291 */ /* 0x010fd2000f8ec0ff */
[----:B-1----:R-:W1:Y:S04]  /*0da0*/  LDS.128 R12, [UR4+0x20] ;  /* 0x00002004ff0c7984 */ /* 0x002e680008000c00 */
[----:B------:R-:W4:Y:S04]  /*0db0*/  LDS.128 R24, [UR4+0x30] ;  /* 0x00003004ff187984 */ /* 0x000f280008000c00 */
[----:B------:R-:W5:Y:S01]  /*0dc0*/  LDS.128 R20, [UR4+0x40] ;  /* 0x00004004ff147984 */ /* 0x000f620008000c00 */
[----:B-1----:R-:W-:Y:S01]  /*0dd0*/  FADD.FTZ R43, R8, R12 ;  /* 0x0000000c082b7221 */ /* 0x002fe20000010000 */
        /* <DEDUP_REMOVED lines=44> */
.L_x_167:
[----:B------:R-:W-:Y:S05]  /*10a0*/  BSYNC.RECONVERGENT B0 ;  /* 0x0000000000007941 */ /* 0x000fea0003800200 */
.L_x_166:
[----:B------:R-:W-:Y:S06]  /*10b0*/  BAR.SYNC.DEFER_BLOCKING 0x0 ;  /* 0x0000000000007b1d */ /* 0x000fec0000010000 */
[----:B------:R-:W-:Y:S04]  /*10c0*/  BSSY.RECONVERGENT B0, `(.L_x_168) ;  /* 0x000013d000007945 */ /* 0x000fe80003800200 */
[----:B------:R-:W-:Y:S05]  /*10d0*/  @P5 BRA `(.L_x_169) ;  /* 0x0000001000ec5947 */ /* 0x000fea0003800000 */
[----:B------:R-:W4:Y:S04]  /*10e0*/  LDS.128 R20, [R35+0xa0] ;  /* 0x0000a00023147984 */ /* 0x000f280000000c00 */
[----:B------:R-:W5:Y:S04]  /*10f0*/  LDS.128 R24, [R35+0x140] ;  /* 0x0001400023187984 */ /* 0x000f680000000c00 */
[----:B-1----:R-:W1:Y:S01]  /*1100*/  LDS.128 R12, [R35+0x1e0] ;  /* 0x0001e000230c7984 */ /* 0x002e620000000c00 */
[----:B----4-:R-:W-:Y:S01]  /*1110*/  FADD.FTZ R11, R16, R20 ;  /* 0x00000014100b7221 */ /* 0x010fe20000010000 */
[----:B------:R-:W-:Y:S01]  /*1120*/  FADD.FTZ R20, R17, R21 ;  /* 0x0000001511147221 */ /* 0x000fe20000010000 */
[----:B------:R-:W-:Y:S01]  /*1130*/  FADD.FTZ R43, R18, R22 ;  /* 0x00000016122b7221 */ /* 0x000fe20000010000 */
[----:B--2---:R-:W-:Y:S01]  /*1140*/  FADD.FTZ R10, R19, R23 ;  /* 0x00000017130a7221 */ /* 0x004fe20000010000 */
[----:B-----5:R-:W-:Y:S01]  /*1150*/  FADD.FTZ R11, R11, R24 ;  /* 0x000000180b0b7221 */ /* 0x020fe20000010000 */
[----:B------:R-:W2:Y:S01]  /*1160*/  LDS.128 R16, [R35+0x280] ;  /* 0x0002800023107984 */ /* 0x000ea20000000c00 */
[----:B------:R-:W-:Y:S01]  /*1170*/  FADD.FTZ R24, R20, R25 ;  /* 0x0000001914187221 */ /* 0x000fe20000010000 */
[----:B------:R-:W-:Y:S01]  /*1180*/  FADD.FTZ R42, R10, R27 ;  /* 0x0000001b0a2a7221 */ /* 0x000fe20000010000 */
[----:B------:R-:W-:Y:S01]  /*1190*/  FADD.FTZ R43, R43, R26 ;  /* 0x0000001a2b2b7221 */ /* 0x000fe20000010000 */
[----:B------:R-:W4:Y:S01]  /*11a0*/  LDS.128 R20, [R35+0x320] ;  /* 0x0003200023147984 */ /* 0x000f220000000c00 */
[----:B-1----:R-:W-:Y:S01]  /*11b0*/  FADD.FTZ R10, R24, R13 ;  /* 0x0000000d180a7221 */ /* 0x002fe20000010000 */
[----:B------:R-:W-:Y:S01]  /*11c0*/  FADD.FTZ R11, R11, R12 ;  /* 0x0000000c0b0b7221 */ /* 0x000fe20000010000 */
[----:B------:R-:W-:Y:S01]  /*11d0*/  FADD.FTZ R43, R43, R14 ;  /* 0x0000000e2b2b7221 */ /* 0x000fe20000010000 */
[----:B------:R-:W1:Y:S01]  /*11e0*/  LDS.128 R24, [R35+0x3c0] ;  /* 0x0003c00023187984 */ /* 0x000e620000000c00 */
[----:B------:R-:W-:-:S03]  /*11f0*/  FADD.FTZ R42, R42, R15 ;  /* 0x0000000f2a2a7221 */ /* 0x000fc60000010000 */
[----:B------:R-:W5:Y:S01]  /*1200*/  LDS.128 R12, [R35+0x460] ;  /* 0x00046000230c7984 */ /* 0x000f620000000c00 */
[----:B--2---:R-:W-:Y:S01]  /*1210*/  FADD.FTZ R11, R11, R16 ;  /* 0x000000100b0b7221 */ /* 0x004fe20000010000 */
[----:B------:R-:W-:Y:S01]  /*1220*/  FADD.FTZ R10, R10, R17 ;  /* 0x000000110a0a7221 */ /* 0x000fe20000010000 */
[----:B------:R-:W-:Y:S01]  /*1230*/  FADD.FTZ R42, R42, R19 ;  /* 0x000000132a2a7221 */ /* 0x000fe20000010000 */
[----:B------:R-:W-:Y:S01]  /*1240*/  FADD.FTZ R43, R43, R18 ;  /* 0x000000122b2b7221 */ /* 0x000fe20000010000 */
[----:B----4-:R-:W-:Y:S01]  /*1250*/  FADD.FTZ R11, R11, R20 ;  /* 0x000000140b0b7221 */ /* 0x010fe20000010000 */
[----:B------:R-:W-:Y:S01]  /*1260*/  FADD.FTZ R20, R10, R21 ;  /* 0x000000150a147221 */ /* 0x000fe20000010000 */
[----:B------:R-:W2:Y:S01]  /*1270*/  LDS.128 R16, [R35+0x500] ;  /* 0x0005000023107984 */ /* 0x000ea20000000c00 */
[----:B------:R-:W-:Y:S01]  /*1280*/  FADD.FTZ R10, R42, R23 ;  /* 0x000000172a0a7221 */ /* 0x000fe20000010000 */
[----:B-1----:R-:W-:Y:S01]  /*1290*/  FADD.FTZ R11, R11, R24 ;  /* 0x000000180b0b7221 */ /* 0x002fe20000010000 */
[----:B------:R-:W-:Y:S01]  /*12a0*/  FADD.FTZ R24, R20, R25 ;  /* 0x0000001914187221 */ /* 0x000fe20000010000 */
[----:B------:R-:W-:Y:S01]  /*12b0*/  FADD.FTZ R43, R43, R22 ;  /* 0x000000162b2b7221 */ /* 0x000fe20000010000 */
[----:B------:R-:W-:Y:S01]  /*12c0*/  FADD.FTZ R42, R10, R27 ;  /* 0x0000001b0a2a7221 */ /* 0x000fe20000010000 */
[----:B------:R-:W1:Y:S01]  /*12d0*/  LDS.128 R20, [R35+0x5a0] ;  /* 0x0005a00023147984 */ /* 0x000e620000000c00 */
[----:B-----5:R-:W-:Y:S01]  /*12e0*/  FADD.FTZ R10, R24, R13 ;  /* 0x0000000d180a7221 */ /* 0x020fe20000010000 */
[----:B------:R-:W-:Y:S01]  /*12f0*/  FADD.FTZ R43, R43, R26 ;  /* 0x0000001a2b2b7221 */ /* 0x000fe20000010000 */
[----:B------:R-:W-:Y:S01]  /*1300*/  FADD.FTZ R11, R11, R12 ;  /* 0x0000000c0b0b7221 */ /* 0x000fe20000010000 */
[----:B------:R-:W4:Y:S01]  /*1310*/  LDS.128 R24, [R35+0x640] ;  /* 0x0006400023187984 */ /* 0x000f220000000c00 */
[----:B------:R-:W-:Y:S01]  /*1320*/  FADD.FTZ R42, R42, R15 ;  /* 0x0000000f2a2a7221 */ /* 0x000fe20000010000 */
[----:B------:R-:W-:-:S02]  /*1330*/  FADD.FTZ R43, R43, R14 ;  /* 0x0000000e2b2b7221 */ /* 0x000fc40000010000 */
[----:B------:R-:W5:Y:S01]  /*1340*/  LDS.128 R12, [R35+0x6e0] ;  /* 0x0006e000230c7984 */ /* 0x000f620000000c00 */
[----:B--2---:R-:W-:Y:S01]  /*1350*/  FADD.FTZ R11, R11, R16 ;  /* 0x000000100b0b7221 */ /* 0x004fe20000010000 */
[----:B------:R-:W-:Y:S01]  /*1360*/  FADD.FTZ R10, R10, R17 ;  /* 0x000000110a0a7221 */ /* 0x000fe20000010000 */
[----:B------:R-:W-:Y:S01]  /*1370*/  FADD.FTZ R42, R42, R19 ;  /* 0x000000132a2a7221 */ /* 0x000fe20000010000 */
[----:B------:R-:W-:Y:S02]  /*1380*/  FADD.FTZ R43, R43, R18 ;  /* 0x000000122b2b7221 */ /* 0x000fe40000010000 */
[----:B------:R-:W2:Y:S01]  /*1390*/  LDS.128 R16, [R35+0x780] ;  /* 0x0007800023107984 */ /* 0x000ea20000000c00 */
[----:B-1----:R-:W-:Y:S01]  /*13a0*/  FADD.FTZ R11, R11, R20 ;  /* 0x000000140b0b7221 */ /* 0x002fe20000010000 */
[----:B------:R-:W-:Y:S01]  /*13b0*/  FADD.FTZ R20, R10, R21 ;  /* 0x000000150a147221 */ /* 0x000fe20000010000 */
[----:B------:R-:W-:Y:S01]  /*13c0*/  FADD.FTZ R10, R42, R23 ;  /* 0x000000172a0a7221 */ /* 0x000fe20000010000 */
[----:B------:R-:W-:Y:S01]  /*13d0*/  FADD.FTZ R43, R43, R22 ;  /* 0x000000162b2b7221 */ /* 0x000fe20000010000 */
[----:B----4-:R-:W-:Y:S01]  /*13e0*/  FADD.FTZ R11, R11, R24 ;  /* 0x000000180b0b7221 */ /* 0x010fe20000010000 */
[----:B------:R-:W-:Y:S01]  /*13f0*/  FADD.FTZ R24, R20, R25 ;  /* 0x0000001914187221 */ /* 0x000fe20000010000 */
[----:B------:R-:W-:Y:S01]  /*1400*/  FADD.FTZ R42, R10, R27 ;  /* 0x0000001b0a2a7221 */ /* 0x000fe20000010000 */
[----:B------:R-:W1:Y:S01]  /*1410*/  LDS.128 R20, [R35+0x820] ;  /* 0x0008200023147984 */ /* 0x000e620000000c00 */
[----:B------:R-:W-:Y:S01]  /*1420*/  FADD.FTZ R43, R43, R26 ;  /* 0x0000001a2b2b7221 */ /* 0x000fe20000010000 */
[----:B-----5:R-:W-:Y:S01]  /*1430*/  FADD.FTZ R10, R24, R13 ;  /* 0x0000000d180a7221 */ /* 0x020fe20000010000 */
        /* <DEDUP_REMOVED lines=261> */
.L_x_169:
[----:B------:R-:W-:Y:S05]  /*2490*/  BSYNC.RECONVERGENT B0 ;  /* 0x0000000000007941 */ /* 0x000fea0003800200 */
.L_x_168:
        /* <DEDUP_REMOVED lines=29> */
.L_x_171:
[----:B------:R-:W-:Y:S05]  /*2670*/  BSYNC.RECONVERGENT B0 ;  /* 0x0000000000007941 */ /* 0x000fea0003800200 */
.L_x_170:
[----:B------:R-:W-:-:S09]  /*2680*/  UISETP.GE.U32.AND UP0, UPT, UR23, 0x2, UPT ;  /* 0x000000021700788c */ /* 0x000fd2000bf06070 */
[----:B------:R-:W-:Y:S05]  /*2690*/  BRA.U !UP0, `(.L_x_172) ;  /* 0x0000000d08147547 */ /* 0x000fea000b800000 */
[----:B--2-4-:R-:W2:Y:S01]  /*26a0*/  LDC.64 R10, c[0x0][0x3d0] ;  /* 0x0000f400ff0a7b82 */ /* 0x014ea20000000a00 */
[----:B------:R-:W-:Y:S02]  /*26b0*/  LOP3.LUT R3, R31, 0x1, RZ, 0xc0, !PT ;  /* 0x000000011f037812 */ /* 0x000fe400078ec0ff */
[----:B-1----:R-:W-:-:S03]  /*26c0*/  MOV R13, UR23 ;  /* 0x00000017000d7c02 */ /* 0x002fc60008000f00 */
[----:B------:R-:W-:Y:S01]  /*26d0*/  IMAD R12, R3, UR24, RZ ;  /* 0x00000018030c7c24 */ /* 0x000fe2000f8e02ff */
[----:B------:R-:W-:-:S03]  /*26e0*/  ISETP.GE.U32.AND P4, PT, R13, 0x8, PT ;  /* 0x000000080d00780c */ /* 0x000fc60003f86070 */
[----:B------:R-:W-:-:S05]  /*26f0*/  IMAD R3, R12, UR23, RZ ;  /* 0x000000170c037c24 */ /* 0x000fca000f8e02ff */
[----:B------:R-:W-:-:S05]  /*2700*/  SHF.L.U32 R3, R3, 0x1, RZ ;  /* 0x0000000103037819 */ /* 0x000fca00000006ff */
[----:B--2---:R-:W-:-:S03]  /*2710*/  IMAD.WIDE R10, R3, 0x4, R10 ;  /* 0x00000004030a7825 */ /* 0x004fc600078e020a */
[----:B------:R-:W-:Y:S02]  /*2720*/  R2UR UR26, R10 ;  /* 0x000000000a1a72ca */ /* 0x000fe400000e0000 */
[----:B------:R-:W-:Y:S01]  /*2730*/  R2UR UR27, R11 ;  /* 0x000000000b1b72ca */ /* 0x000fe200000e0000 */
[----:B------:R-:W-:-:S14]  /*2740*/  @P3 BRA `(.L_x_173) ;  /* 0x0000000000543947 */ /* 0x000fdc0003800000 */
[----:B------:R-:W1:Y:S01]  /*2750*/  LDC.64 R10, c[0x0][0x3c8] ;  /* 0x0000f200ff0a7b82 */ /* 0x000e620000000a00 */
[----:B------:R-:W-:Y:S01]  /*2760*/  IADD3 R3, PT, PT, R12, UR15, RZ ;  /* 0x0000000f0c037c10 */ /* 0x000fe2000fffe0ff */
[----:B------:R-:W-:Y:S01]  /*2770*/  UIMAD.WIDE.U32 UR4, UR18, 0x8, UR26 ;  /* 0x00000008120478a5 */ /* 0x000fe2000f8e001a */
[----:B------:R-:W-:-:S05]  /*2780*/  LOP3.LUT P1, R14, R31, 0x2, RZ, 0xc0, !PT ;  /* 0x000000021f0e7812 */ /* 0x000fca000782c0ff */
[----:B------:R-:W-:Y:S02]  /*2790*/  MOV R12, UR4 ;  /* 0x00000004000c7c02 */ /* 0x000fe40008000f00 */
[----:B------:R-:W-:-:S05]  /*27a0*/  MOV R13, UR5 ;  /* 0x00000005000d7c02 */ /* 0x000fca0008000f00 */
[----:B------:R2:W-:Y:S01]  /*27b0*/  STG.E.64 desc[UR16][R12.64], R8 ;  /* 0x000000080c007986 */ /* 0x0005e2000c101b10 */
[----:B-1----:R-:W-:Y:S01]  /*27c0*/  IMAD.WIDE.U32 R10, R3, 0x4, R10 ;  /* 0x00000004030a7825 */ /* 0x002fe200078e000a */
[----:B------:R-:W-:Y:S02]  /*27d0*/  IADD3 R3, PT, PT, -R14, 0x1, RZ ;  /* 0x000000010e037810 */ /* 0x000fe40007ffe1ff */
[----:B------:R-:W-:Y:S01]  /*27e0*/  SEL R14, RZ, UR23, P1 ;  /* 0x00000017ff0e7c07 */ /* 0x000fe20008800000 */
[----:B------:R-:W-:Y:S06]  /*27f0*/  MEMBAR.ALL.GPU ;  /* 0x0000000000007992 */ /* 0x000fec000000a000 */
[----:B------:R-:W-:-:S00]  /*2800*/  ERRBAR ;  /* 0x00000000000079ab */ /* 0x000fc00000000000 */
[----:B------:R-:W-:Y:S06]  /*2810*/  CGAERRBAR ;  /* 0x00000000000075ab */ /* 0x000fec0000000000 */
[----:B------:R2:W-:Y:S01]  /*2820*/  REDG.E.ADD.S32.STRONG.GPU desc[UR16][R10.64], R3 ;  /* 0x000000030a00798e */ /* 0x0005e2000c12e310 */
[----:B------:R-:W-:-:S13]  /*2830*/  ISETP.NE.AND P1, PT, R14, -0x1, PT ;  /* 0xffffffff0e00780c */ /* 0x000fda0003f25270 */
[----:B--2---:R-:W-:Y:S05]  /*2840*/  @!P1 BRA `(.L_x_173) ;  /* 0x0000000000149947 */ /* 0x004fea0003800000 */
.L_x_174:
[----:B------:R-:W2:Y:S04]  /*2850*/  LDG.E.STRONG.GPU R3, desc[UR16][R10.64] ;  /* 0x000000100a037981 */ /* 0x000ea8000c1ef900 */
[----:B--2---:R-:W-:Y:S01]  /*2860*/  CCTL.IVALL ;  /* 0x00000000ff00798f */ /* 0x004fe20002000000 */
[----:B------:R-:W-:Y:S05]  /*2870*/  YIELD ;  /* 0x0000000000007946 */ /* 0x000fea0003800000 */
[----:B------:R-:W-:-:S13]  /*2880*/  ISETP.NE.AND P1, PT, R3, R14, PT ;  /* 0x0000000e0300720c */ /* 0x000fda0003f25270 */
[----:B------:R-:W-:Y:S05]  /*2890*/  @P1 BRA `(.L_x_174) ;  /* 0xfffffffc00ec1947 */ /* 0x000fea000383ffff */
.L_x_173:
[----:B------:R-:W-:Y:S05]  /*28a0*/  WARPSYNC.ALL ;  /* 0x0000000000007948 */ /* 0x000fea0003800000 */
[----:B------:R-:W-:Y:S06]  /*28b0*/  BAR.SYNC.DEFER_BLOCKING 0x0 ;  /* 0x0000000000007b1d */ /* 0x000fec0000010000 */
[----:B------:R-:W-:Y:S01]  /*28c0*/  UMOV UR4, URZ ;  /* 0x000000ff00047c82 */ /* 0x000fe20008000000 */
[----:B------:R-:W-:Y:S05]  /*28d0*/  @!P4 BRA `(.L_x_175) ;  /* 0x00000004002cc947 */ /* 0x000fea0003800000 */
[----:B------:R-:W-:-:S07]  /*28e0*/  HFMA2 R3, -RZ, RZ, 0, 0 ;  /* 0x00000000ff037431 */ /* 0x000fce00000001ff */
.L_x_176:
[C---:B------:R-:W-:Y:S02]  /*28f0*/  IADD3 R12, PT, PT, R3.reuse, 0x1, RZ ;  /* 0x00000001030c7810 */ /* 0x040fe40007ffe0ff */
[C---:B------:R-:W-:Y:S02]  /*2900*/  ISETP.EQ.OR P4, PT, R3.reuse, UR22, P3 ;  /* 0x0000001603007c0c */ /* 0x040fe40009f82670 */
[C---:B------:R-:W-:Y:S02]  /*2910*/  IADD3 R14, PT, PT, R3.reuse, 0x2, RZ ;  /* 0x00000002030e7810 */ /* 0x040fe40007ffe0ff */
[----:B------:R-:W-:Y:S02]  /*2920*/  ISETP.EQ.OR P5, PT, R12, UR22, P3 ;  /* 0x000000160c007c0c */ /* 0x000fe40009fa2670 */
[----:B------:R-:W-:Y:S02]  /*2930*/  IADD3 R16, PT, PT, R3, 0x3, RZ ;  /* 0x0000000303107810 */ /* 0x000fe40007ffe0ff */
[----:B------:R-:W-:-:S02]  /*2940*/  ISETP.EQ.OR P6, PT, R14, UR22, P3 ;  /* 0x000000160e007c0c */ /* 0x000fc40009fc2670 */
[----:B------:R-:W-:Y:S02]  /*2950*/  MOV R10, UR24 ;  /* 0x00000018000a7c02 */ /* 0x000fe40008000f00 */
[----:B------:R-:W-:Y:S02]  /*2960*/  MOV R13, UR24 ;  /* 0x00000018000d7c02 */ /* 0x000fe40008000f00 */
[----:B------:R-:W-:Y:S01]  /*2970*/  ISETP.EQ.OR P1, PT, R16, UR22, P3 ;  /* 0x0000001610007c0c */ /* 0x000fe20009f22670 */
[----:B------:R-:W-:Y:S01]  /*2980*/  @!P4 IMAD R10, R3, R10, UR15 ;  /* 0x0000000f030ace24 */ /* 0x000fe2000f8e020a */
[----:B------:R-:W-:Y:S01]  /*2990*/  MOV R11, 0x8 ;  /* 0x00000008000b7802 */ /* 0x000fe20000000f00 */
[----:B------:R-:W-:Y:S01]  /*29a0*/  @!P5 IMAD R12, R12, R13, UR15 ;  /* 0x0000000f0c0cde24 */ /* 0x000fe2000f8e020d */
[----:B------:R-:W-:Y:S02]  /*29b0*/  MOV R15, UR24 ;  /* 0x00000018000f7c02 */ /* 0x000fe40008000f00 */
[----:B------:R-:W-:Y:S01]  /*29c0*/  MOV R13, 0x8 ;  /* 0x00000008000d7802 */ /* 0x000fe20000000f00 */
[----:B------:R-:W-:Y:S01]  /*29d0*/  @!P4 IMAD.WIDE.U32 R10, R10, R11, UR26 ;  /* 0x0000001a0a0ace25 */ /* 0x000fe2000f8e000b */
[----:B------:R-:W-:-:S03]  /*29e0*/  MOV R17, UR24 ;  /* 0x0000001800117c02 */ /* 0x000fc60008000f00 */
[----:B------:R-:W-:Y:S01]  /*29f0*/  @!P6 IMAD R14, R14, R15, UR15 ;  /* 0x0000000f0e0eee24 */ /* 0x000fe2000f8e020f */
[----:B------:R-:W-:Y:S01]  /*2a00*/  MOV R15, 0x8 ;  /* 0x00000008000f7802 */ /* 0x000fe20000000f00 */
[----:B------:R-:W-:Y:S01]  /*2a10*/  @!P5 IMAD.WIDE.U32 R12, R12, R13, UR26 ;  /* 0x0000001a0c0cde25 */ /* 0x000fe2000f8e000d */
[----:B------:R-:W0:Y:S03]  /*2a20*/  @!P4 LDG.E.64 R10, desc[UR16][R10.64] ;  /* 0x000000100a0ac981 */ /* 0x000e26000c1e1b00 */
[----:B------:R-:W-:Y:S01]  /*2a30*/  @!P1 IMAD R16, R16, R17, UR15 ;  /* 0x0000000f10109e24 */ /* 0x000fe2000f8e0211 */
[----:B------:R-:W-:Y:S01]  /*2a40*/  MOV R17, 0x8 ;  /* 0x0000000800117802 */ /* 0x000fe20000000f00 */
[----:B------:R-:W-:Y:S01]  /*2a50*/  @!P6 IMAD.WIDE.U32 R14, R14, R15, UR26 ;  /* 0x0000001a0e0eee25 */ /* 0x000fe2000f8e000f */
[----:B------:R-:W2:Y:S03]  /*2a60*/  @!P5 LDG.E.64 R12, desc[UR16][R12.64] ;  /* 0x000000100c0cd981 */ /* 0x000ea6000c1e1b00 */
[----:B------:R-:W-:-:S02]  /*2a70*/  @!P1 IMAD.WIDE.U32 R16, R16, R17, UR26 ;  /* 0x0000001a10109e25 */ /* 0x000fc4000f8e0011 */
[----:B------:R-:W4:Y:S04]  /*2a80*/  @!P6 LDG.E.64 R14, desc[UR16][R14.64] ;  /* 0x000000100e0ee981 */ /* 0x000f28000c1e1b00 */
[----:B------:R-:W5:Y:S01]  /*2a90*/  @!P1 LDG.E.64 R16, desc[UR16][R16.64] ;  /* 0x0000001010109981 */ /* 0x000f62000c1e1b00 */
[----:B------:R-:W-:Y:S01]  /*2aa0*/  MOV R19, UR24 ;  /* 0x0000001800137c02 */ /* 0x000fe20008000f00 */
[----:B0--3--:R-:W-:Y:S01]  /*2ab0*/  @!P4 FADD.FTZ R8, R8, R10 ;  /* 0x0000000a0808c221 */ /* 0x009fe20000010000 */
[----:B------:R-:W-:Y:S01]  /*2ac0*/  IADD3 R10, PT, PT, R3, 0x4, RZ ;  /* 0x00000004030a7810 */ /* 0x000fe20007ffe0ff */
[----:B------:R-:W-:Y:S01]  /*2ad0*/  @!P4 FADD.FTZ R9, R9, R11 ;  /* 0x0000000b0909c221 */ /* 0x000fe20000010000 */
[----:B------:R-:W-:Y:S02]  /*2ae0*/  IADD3 R11, PT, PT, R3, 0x5, RZ ;  /* 0x00000005030b7810 */ /* 0x000fe40007ffe0ff */
[----:B------:R-:W-:Y:S01]  /*2af0*/  ISETP.EQ.OR P4, PT, R10, UR22, P3 ;  /* 0x000000160a007c0c */ /* 0x000fe20009f82670 */
[----:B--2---:R-:W-:Y:S01]  /*2b00*/  @!P5 FADD.FTZ R8, R8, R12 ;  /* 0x0000000c0808d221 */ /* 0x004fe20000010000 */
[----:B------:R-:W-:Y:S01]  /*2b10*/  @!P5 FADD.FTZ R9, R9, R13 ;  /* 0x0000000d0909d221 */ /* 0x000fe20000010000 */
[----:B------:R-:W-:-:S02]  /*2b20*/  ISETP.EQ.OR P5, PT, R11, UR22, P3 ;  /* 0x000000160b007c0c */ /* 0x000fc40009fa2670 */
[----:B------:R-:W-:Y:S01]  /*2b30*/  IADD3 R13, PT, PT, R3, 0x6, RZ ;  /* 0x00000006030d7810 */ /* 0x000fe20007ffe0ff */
[----:B----4-:R-:W-:Y:S01]  /*2b40*/  @!P6 FADD.FTZ R8, R8, R14 ;  /* 0x0000000e0808e221 */ /* 0x010fe20000010000 */
[----:B------:R-:W-:Y:S01]  /*2b50*/  @!P6 FADD.FTZ R9, R9, R15 ;  /* 0x0000000f0909e221 */ /* 0x000fe20000010000 */
[----:B------:R-:W-:Y:S02]  /*2b60*/  MOV R15, UR24 ;  /* 0x00000018000f7c02 */ /* 0x000fe40008000f00 */
[----:B-----5:R-:W-:Y:S01]  /*2b70*/  @!P1 FADD.FTZ R8, R8, R16 ;  /* 0x0000001008089221 */ /* 0x020fe20000010000 */
[----:B------:R-:W-:Y:S01]  /*2b80*/  IADD3 R16, PT, PT, R3, 0x7, RZ ;  /* 0x0000000703107810 */ /* 0x000fe20007ffe0ff */
[----:B------:R-:W-:Y:S01]  /*2b90*/  @!P1 FADD.FTZ R9, R9, R17 ;  /* 0x0000001109099221 */ /* 0x000fe20000010000 */
[----:B------:R-:W-:Y:S01]  /*2ba0*/  ISETP.EQ.OR P6, PT, R13, UR22, P3 ;  /* 0x000000160d007c0c */ /* 0x000fe20009fc2670 */
[----:B------:R-:W-:Y:S01]  /*2bb0*/  @!P4 IMAD R10, R10, R15, UR15 ;  /* 0x0000000f0a0ace24 */ /* 0x000fe2000f8e020f */
[----:B------:R-:W-:-:S02]  /*2bc0*/  MOV R12, UR24 ;  /* 0x00000018000c7c02 */ /* 0x000fc40008000f00 */
[----:B------:R-:W-:Y:S02]  /*2bd0*/  MOV R17, 0x8 ;  /* 0x0000000800117802 */ /* 0x000fe40000000f00 */
[----:B------:R-:W-:Y:S01]  /*2be0*/  ISETP.EQ.OR P1, PT, R16, UR22, P3 ;  /* 0x0000001610007c0c */ /* 0x000fe20009f22670 */
[----:B------:R-:W-:Y:S01]  /*2bf0*/  @!P5 IMAD R12, R11, R12, UR15 ;  /* 0x0000000f0b0cde24 */ /* 0x000fe2000f8e020c */
[----:B------:R-:W-:Y:S01]  /*2c00*/  MOV R14, UR24 ;  /* 0x00000018000e7c02 */ /* 0x000fe20008000f00 */
[----:B------:R-:W-:Y:S01]  /*2c10*/  @!P4 IMAD.WIDE.U32 R10, R10, R17, UR26 ;  /* 0x0000001a0a0ace25 */ /* 0x000fe2000f8e0011 */
[----:B------:R-:W-:-:S03]  /*2c20*/  MOV R15, 0x8 ;  /* 0x00000008000f7802 */ /* 0x000fc60000000f00 */
[----:B------:R-:W-:Y:S02]  /*2c30*/  @!P6 IMAD R14, R13, R14, UR15 ;  /* 0x0000000f0d0eee24 */ /* 0x000fe4000f8e020e */
        /* <DEDUP_REMOVED lines=21> */
.L_x_175:
[----:B------:R-:W-:-:S09]  /*2d90*/  UISETP.NE.AND UP0, UPT, UR19, URZ, UPT ;  /* 0x000000ff1300728c */ /* 0x000fd2000bf05270 */
[----:B------:R-:W-:Y:S05]  /*2da0*/  BRA.U !UP0, `(.L_x_172) ;  /* 0x0000000508507547 */ /* 0x000fea000b800000 */
[----:B------:R-:W-:Y:S02]  /*2db0*/  UIADD3 UR5, UPT, UPT, UR19, -0x1, URZ ;  /* 0xffffffff13057890 */ /* 0x000fe4000fffe0ff */
[----:B------:R-:W-:Y:S02]  /*2dc0*/  ULOP3.LUT UP0, UR21, UR23, 0x3, URZ, 0xc0, !UPT ;  /* 0x0000000317157892 */ /* 0x000fe4000f80c0ff */
[----:B------:R-:W-:-:S09]  /*2dd0*/  UISETP.GE.U32.AND UP1, UPT, UR5, 0x3, UPT ;  /* 0x000000030500788c */ /* 0x000fd2000bf26070 */
[----:B------:R-:W-:Y:S05]  /*2de0*/  BRA.U !UP1, `(.L_x_177) ;  /* 0x0000000109a47547 */ /* 0x000fea000b800000 */
[----:B------:R-:W1:Y:S01]  /*2df0*/  S2R R3, SR_CTAID.X ;  /* 0x0000000000037919 */ /* 0x000e620000002500 */
[----:B------:R-:W-:Y:S02]  /*2e00*/  UIADD3 UR8, UPT, UPT, UR4, 0x1, URZ ;  /* 0x0000000104087890 */ /* 0x000fe4000fffe0ff */
[----:B------:R-:W-:Y:S02]  /*2e10*/  UIADD3 UR5, UPT, UPT, UR4, 0x2, URZ ;  /* 0x0000000204057890 */ /* 0x000fe4000fffe0ff */
[----:B------:R-:W-:Y:S02]  /*2e20*/  UIADD3 UR14, UPT, UPT, UR4, 0x3, URZ ;  /* 0x00000003040e7890 */ /* 0x000fe4000fffe0ff */
[C---:B-1----:R-:W-:Y:S02]  /*2e30*/  ISETP.EQ.OR P1, PT, R3.reuse, UR4, P3 ;  /* 0x0000000403007c0c */ /* 0x042fe40009f22670 */
        /* <DEDUP_REMOVED lines=12> */
[----:B------:R-:W-:Y:S01]  /*2f00*/  MOV R10, UR6 ;  /* 0x00000006000a7c02 */ /* 0x000fe20008000f00 */
        /* <DEDUP_REMOVED lines=23> */
.L_x_177:
[----:B------:R-:W-:Y:S05]  /*3080*/  BRA.U !UP0, `(.L_x_172) ;  /* 0x0000000108987547 */ /* 0x000fea000b800000 */
[----:B------:R-:W1:Y:S01]  /*3090*/  S2R R14, SR_CTAID.X ;  /* 0x00000000000e7919 */ /* 0x000e620000002500 */
[----:B------:R-:W-:Y:S02]  /*30a0*/  UISETP.NE.AND UP0, UPT, UR21, 0x1, UPT ;  /* 0x000000011500788c */ /* 0x000fe4000bf05270 */
[----:B------:R-:W-:-:S06]  /*30b0*/  ULOP3.LUT UR5, UR23, 0x1, URZ, 0xc0, !UPT ;  /* 0x0000000117057892 */ /* 0x000fcc000f8ec0ff */
[----:B------:R-:W-:Y:S01]  /*30c0*/  MOV R15, UR5 ;  /* 0x00000005000f7c02 */ /* 0x000fe20008000f00 */
[----:B------:R-:W-:Y:S06]  /*30d0*/  BRA.U !UP0, `(.L_x_178) ;  /* 0x0000000108547547 */ /* 0x000fec000b800000 */
[----:B------:R-:W2:Y:S01]  /*30e0*/  S2R R3, SR_CTAID.X ;  /* 0x0000000000037919 */ /* 0x000ea20000002500 */
[----:B------:R-:W-:Y:S02]  /*30f0*/  UIADD3 UR6, UPT, UPT, UR4, 0x1, URZ ;  /* 0x0000000104067890 */ /* 0x000fe4000fffe0ff */
[----:B--2---:R-:W-:-:S04]  /*3100*/  ISETP.EQ.OR P4, PT, R3, UR4, P3 ;  /* 0x0000000403007c0c */ /* 0x004fc80009f82670 */
        /* <DEDUP_REMOVED lines=12> */
[----:B------:R-:W2:Y:S01]  /*31d0*/  @!P1 LDG.E.64 R10, desc[UR16][R10.64] ;  /* 0x000000100a0a9981 */ /* 0x000ea2000c1e1b00 */
[----:B------:R-:W-:Y:S01]  /*31e0*/  UIADD3 UR4, UPT, UPT, UR4, 0x2, URZ ;  /* 0x0000000204047890 */ /* 0x000fe2000fffe0ff */
[----:B0--3--:R-:W-:Y:S01]  /*31f0*/  @!P4 FADD.FTZ R8, R8, R12 ;  /* 0x0000000c0808c221 */ /* 0x009fe20000010000 */
[----:B------:R-:W-:-:S03]  /*3200*/  @!P4 FADD.FTZ R9, R9, R13 ;  /* 0x0000000d0909c221 */ /* 0x000fc60000010000 */
[----:B--2---:R-:W-:Y:S01]  /*3210*/  @!P1 FADD.FTZ R8, R8, R10 ;  /* 0x0000000a08089221 */ /* 0x004fe20000010000 */
[----:B------:R-:W-:-:S07]  /*3220*/  @!P1 FADD.FTZ R9, R9, R11 ;  /* 0x0000000b09099221 */ /* 0x000fce0000010000 */
.L_x_178:
[----:B-1----:R-:W-:Y:S01]  /*3230*/  ISETP.EQ.OR P1, PT, R14, UR4, P3 ;  /* 0x000000040e007c0c */ /* 0x002fe20009f22670 */
        /* <DEDUP_REMOVED lines=10> */
.L_x_179:
[----:B------:R-:W-:Y:S05]  /*32e0*/  BSYNC.RECONVERGENT B0 ;  /* 0x0000000000007941 */ /* 0x000fea0003800200 */
.L_x_172:
[----:B------:R-:W5:Y:S01]  /*32f0*/  S2UR UR5, SR_CgaCtaId ;  /* 0x00000000000579c3 */ /* 0x000f620000008800 */
[----:B------:R-:W-:Y:S02]  /*3300*/  UMOV UR4, 0x400 ;  /* 0x0000040000047882 */ /* 0x000fe40000000000 */
[----:B-----5:R-:W-:-:S09]  /*3310*/  ULEA UR4, UR5, UR4, 0x18 ;  /* 0x0000000405047291 */ /* 0x020fd2000f8ec0ff */
[----:B------:R0:W-:Y:S01]  /*3320*/  @!P3 STS.64 [UR4+0xc0], R8 ;  /* 0x0000c008ff00b988 */ /* 0x0001e20008000a04 */
[----:B------:R-:W-:Y:S06]  /*3330*/  BAR.SYNC.DEFER_BLOCKING 0x0 ;  /* 0x0000000000007b1d */ /* 0x000fec0000010000 */
[----:B--2-4-:R-:W2:Y:S01]  /*3340*/  LDS.64 R10, [UR4+0xc0] ;  /* 0x0000c004ff0a7984 */ /* 0x014ea20008000a00 */
[----:B------:R-:W4:Y:S01]  /*3350*/  LDCU UR4, c[0x0][0x42c] ;  /* 0x00008580ff0477ac */ /* 0x000f220008000800 */
[----:B------:R-:W-:Y:S05]  /*3360*/  @!P2 BRA `(.L_x_180) ;  /* 0x000000000048a947 */ /* 0x000fea0003800000 */
[----:B------:R-:W-:Y:S01]  /*3370*/  FFMA.FTZ R34, R7, R2, R34 ;  /* 0x0000000207227223 */ /* 0x000fe20000010022 */
[----:B------:R-:W-:-:S03]  /*3380*/  FFMA.FTZ R36, R5, R0, R36 ;  /* 0x0000000005247223 */ /* 0x000fc60000010024 */
[----:B------:R-:W-:Y:S01]  /*3390*/  FMUL.FTZ R12, R34, -1.4426950216293334961 ;  /* 0xbfb8aa3b220c7820 */ /* 0x000fe20000410000 */
[----:B------:R-:W-:-:S05]  /*33a0*/  FMUL.FTZ R3, R36, -1.4426950216293334961 ;  /* 0xbfb8aa3b24037820 */ /* 0x000fca0000410000 */
[----:B------:R-:W1:Y:S08]  /*33b0*/  MUFU.EX2 R12, R12 ;  /* 0x0000000c000c7308 */ /* 0x000e700000000800 */
[----:B------:R-:W0:Y:S01]  /*33c0*/  MUFU.EX2 R3, R3 ;  /* 0x0000000300037308 */ /* 0x000e220000000800 */
[----:B-1----:R-:W-:-:S07]  /*33d0*/  FADD.FTZ R13, R12, 1 ;  /* 0x3f8000000c0d7421 */ /* 0x002fce0000010000 */
[----:B------:R-:W1:Y:S01]  /*33e0*/  MUFU.RCP R13, R13 ;  /* 0x0000000d000d7308 */ /* 0x000e620000001000 */
[----:B0--3--:R-:W-:-:S07]  /*33f0*/  FADD.FTZ R8, R3, 1 ;  /* 0x3f80000003087421 */ /* 0x009fce0000010000 */
[----:B------:R-:W0:Y:S01]  /*3400*/  MUFU.RCP R9, R8 ;  /* 0x0000000800097308 */ /* 0x000e220000001000 */
[----:B-1----:R-:W-:Y:S01]  /*3410*/  FADD.FTZ R17, -R13, 1 ;  /* 0x3f8000000d117421 */ /* 0x002fe20000010100 */
[----:B------:R-:W-:-:S03]  /*3420*/  FMUL.FTZ R30, R30, R13 ;  /* 0x0000000d1e1e7220 */ /* 0x000fc60000410000 */
[----:B------:R-:W-:Y:S01]  /*3430*/  FFMA.FTZ R17, R34, R17, 1 ;  /* 0x3f80000022117423 */ /* 0x000fe20000010011 */
[----:B0-----:R-:W-:Y:S01]  /*3440*/  FADD.FTZ R15, -R9, 1 ;  /* 0x3f800000090f7421 */ /* 0x001fe20000010100 */
[----:B------:R-:W-:Y:S02]  /*3450*/  FMUL.FTZ R32, R32, R9 ;  /* 0x0000000920207220 */ /* 0x000fe40000410000 */
[----:B------:R-:W-:Y:S01]  /*3460*/  FMUL.FTZ R30, R30, R17 ;  /* 0x000000111e1e7220 */ /* 0x000fe20000410000 */
[----:B------:R-:W-:-:S04]  /*3470*/  FFMA.FTZ R15, R36, R15, 1 ;  /* 0x3f800000240f7423 */ /* 0x000fc8000001000f */
[----:B------:R-:W-:-:S07]  /*3480*/  FMUL.FTZ R32, R32, R15 ;  /* 0x0000000f20207220 */ /* 0x000fce0000410000 */
.L_x_180:
[----:B--2-4-:R-:W-:Y:S01]  /*3490*/  FMUL.FTZ R3, R10, UR4 ;  /* 0x000000040a037c20 */ /* 0x014fe20008410000 */
[----:B------:R-:W-:Y:S01]  /*34a0*/  FMUL.FTZ R11, R11, UR4 ;  /* 0x000000040b0b7c20 */ /* 0x000fe20008410000 */
[----:B------:R-:W-:Y:S04]  /*34b0*/  BSSY.RECONVERGENT B0, `(.L_x_181) ;  /* 0x0000013000007945 */ /* 0x000fe80003800200 */
[----:B------:R-:W-:Y:S05]  /*34c0*/  @P0 BRA `(.L_x_182) ;  /* 0x0000000000440947 */ /* 0x000fea0003800000 */
[----:B------:R-:W0:Y:S01]  /*34d0*/  LDCU.64 UR6, c[0x0][0x3f8] ;  /* 0x00007f00ff0677ac */ /* 0x000e220008000a00 */
[----:B------:R-:W-:Y:S01]  /*34e0*/  MOV R39, R41 ;  /* 0x0000002900277202 */ /* 0x000fe20000000f00 */
[-CC-:B------:R-:W-:Y:S01]  /*34f0*/  FFMA.FTZ R0, R0, R3.reuse, R11.reuse ;  /* 0x0000000300007223 */ /* 0x180fe2000001000b */
[----:B------:R-:W-:Y:S01]  /*3500*/  FFMA.FTZ R2, R2, R3, R11 ;  /* 0x0000000302027223 */ /* 0x000fe2000001000b */
[----:B------:R-:W2:Y:S02]  /*3510*/  LDCU.64 UR4, c[0x0][0x380] ;  /* 0x00007000ff0477ac */ /* 0x000ea40008000a00 */
[----:B------:R-:W-:Y:S01]  /*3520*/  FFMA.FTZ R0, R5, R32, -R0 ;  /* 0x0000002005007223 */ /* 0x000fe20000010800 */
[----:B------:R-:W-:-:S03]  /*3530*/  FFMA.FTZ R2, R7, R30, -R2 ;  /* 0x0000001e07027223 */ /* 0x000fc60000010802 */
[----:B------:R-:W-:Y:S01]  /*3540*/  FMUL.FTZ R0, R0, UR20 ;  /* 0x0000001400007c20 */ /* 0x000fe20008410000 */
[----:B------:R-:W-:-:S05]  /*3550*/  FMUL.FTZ R5, R2, UR20 ;  /* 0x0000001402057c20 */ /* 0x000fca0008410000 */
[----:B------:R-:W-:Y:S01]  /*3560*/  F2FP.BF16.F32.PACK_AB R5, R5, R0 ;  /* 0x000000000505723e */ /* 0x000fe200000010ff */
[----:B0--3--:R-:W-:Y:S02]  /*3570*/  IMAD R8, R29, UR6, RZ ;  /* 0x000000061d087c24 */ /* 0x009fe4000f8e02ff */
[----:B------:R-:W-:-:S04]  /*3580*/  IMAD.WIDE.U32 R38, R37, UR6, R38 ;  /* 0x0000000625267c25 */ /* 0x000fc8000f8e0026 */
[----:B------:R-:W-:Y:S01]  /*3590*/  IMAD R3, R37, UR7, R8 ;  /* 0x0000000725037c24 */ /* 0x000fe2000f8e0208 */
[----:B--2---:R-:W-:-:S04]  /*35a0*/  LEA R2, P0, R38, UR4, 0x1 ;  /* 0x0000000426027c11 */ /* 0x004fc8000f8008ff */
[----:B------:R-:W-:-:S04]  /*35b0*/  IADD3 R3, PT, PT, R39, R3, RZ ;  /* 0x0000000327037210 */ /* 0x000fc80007ffe0ff */
[----:B------:R-:W-:-:S05]  /*35c0*/  LEA.HI.X R3, R38, UR5, R3, 0x1, P0 ;  /* 0x0000000526037c11 */ /* 0x000fca00080f0c03 */
[----:B------:R2:W-:Y:S02]  /*35d0*/  STG.E desc[UR16][R2.64], R5 ;  /* 0x0000000502007986 */ /* 0x0005e4000c101910 */
.L_x_182:
[----:B------:R-:W-:Y:S05]  /*35e0*/  BSYNC.RECONVERGENT B0 ;  /* 0x0000000000007941 */ /* 0x000fea0003800200 */
.L_x_181:
[----:B------:R-:W-:Y:S01]  /*35f0*/  UIADD3 UR13, UPT, UPT, UR24, UR13, URZ ;  /* 0x0000000d180d7290 */ /* 0x000fe2000fffe0ff */
[----:B------:R-:W-:-:S03]  /*3600*/  IADD3 R31, PT, PT, R31, 0x1, RZ ;  /* 0x000000011f1f7810 */ /* 0x000fc60007ffe0ff */
[----:B------:R-:W-:-:S09]  /*3610*/  UISETP.GE.AND UP0, UPT, UR13, UR10, UPT ;  /* 0x0000000a0d00728c */ /* 0x000fd2000bf06270 */
[----:B------:R-:W-:Y:S05]  /*3620*/  BRA.U !UP0, `(.L_x_183) ;  /* 0xffffffcd08147547 */ /* 0x000fea000b83ffff */
.L_x_162:
[----:B------:R-:W4:Y:S01]  /*3630*/  LDC R4, c[0x0][0x370] ;  /* 0x0000dc00ff047b82 */ /* 0x000f220000000800 */
[----:B------:R-:W-:Y:S01]  /*3640*/  ISETP.NE.AND P2, PT, R28, RZ, PT ;  /* 0x000000ff1c00720c */ /* 0x000fe20003f45270 */
[----:B------:R-:W-:Y:S06]  /*3650*/  BSSY.RECONVERGENT B0, `(.L_x_184) ;  /* 0x0000011000007945 */ /* 0x000fec0003800200 */
[----:B------:R-:W5:Y:S08]  /*3660*/  LDC R7, c[0x0][0x374] ;  /* 0x0000dd00ff077b82 */ /* 0x000f700000000800 */
[----:B--2---:R-:W2:Y:S01]  /*3670*/  LDC.64 R2, c[0x0][0x3c8] ;  /* 0x0000f200ff027b82 */ /* 0x004ea20000000a00 */
[----:B----4-:R-:W-:-:S02]  /*3680*/  IADD3 R5, PT, PT, R4, -0x1, RZ ;  /* 0xffffffff04057810 */ /* 0x010fc40007ffe0ff */
[----:B------:R-:W-:Y:S02]  /*3690*/  ISETP.NE.AND P1, PT, R4, 0x1, PT ;  /* 0x000000010400780c */ /* 0x000fe40003f25270 */
[----:B-----5:R-:W-:-:S04]  /*36a0*/  IADD3 R0, PT, PT, R7, -0x1, RZ ;  /* 0xffffffff07007810 */ /* 0x020fc80007ffe0ff */
[----:B------:R-:W-:Y:S02]  /*36b0*/  ISETP.NE.AND P0, PT, R0, UR15, PT ;  /* 0x0000000f00007c0c */ /* 0x000fe4000bf05270 */
[----:B------:R-:W-:Y:S02]  /*36c0*/  SHF.L.U32 R0, R7, 0x1, RZ ;  /* 0x0000000107007819 */ /* 0x000fe400000006ff */
[----:B------:R-:W-:Y:S02]  /*36d0*/  ISETP.NE.OR P0, PT, R5, UR22, P0 ;  /* 0x0000001605007c0c */ /* 0x000fe40008705670 */
[----:B------:R-:W-:-:S05]  /*36e0*/  SEL R5, R0, RZ, P1 ;  /* 0x000000ff00057207 */ /* 0x000fca0000800000 */
[----:B--2---:R-:W-:Y:S01]  /*36f0*/  IMAD.WIDE.U32 R2, R5, 0x4, R2 ;  /* 0x0000000405027825 */ /* 0x004fe200078e0002 */
[----:B------:R-:W-:Y:S06]  /*3700*/  @P2 BRA `(.L_x_185) ;  /* 0x0000000000142947 */ /* 0x000fec0003800000 */
[----:B------:R-:W-:Y:S01]  /*3710*/  HFMA2 R5, -RZ, RZ, 0, 5.9604644775390625e-08 ;  /* 0x00000001ff057431 */ /* 0x000fe200000001ff */
[----:B------:R-:W-:Y:S06]  /*3720*/  MEMBAR.ALL.GPU ;  /* 0x0000000000007992 */ /* 0x000fec000000a000 */
[----:B------:R-:W-:-:S00]  /*3730*/  ERRBAR ;  /* 0x00000000000079ab */ /* 0x000fc00000000000 */
[----:B------:R-:W-:Y:S06]  /*3740*/  CGAERRBAR ;  /* 0x00000000000075ab */ /* 0x000fec0000000000 */
[----:B------:R2:W-:Y:S02]  /*3750*/  REDG.E.ADD.S32.STRONG.GPU desc[UR16][R2.64], R5 ;  /* 0x000000050200798e */ /* 0x0005e4000c12e310 */
.L_x_185:
[----:B------:R-:W-:Y:S05]  /*3760*/  BSYNC.RECONVERGENT B0 ;  /* 0x0000000000007941 */ /* 0x000fea0003800200 */
.L_x_184:
[----:B------:R-:W-:Y:S05]  /*3770*/  @P0 EXIT ;  /* 0x000000000000094d */ /* 0x000fea0003800000 */
[----:B------:R-:W-:Y:S05]  /*3780*/  @P2 BRA `(.L_x_186) ;  /* 0x0000000000202947 */ /* 0x000fea0003800000 */
[----:B------:R-:W-:-:S05]  /*3790*/  IMAD R0, R4, R7, RZ ;  /* 0x0000000704007224 */ /* 0x000fca00078e02ff */
[----:B------:R-:W-:-:S13]  /*37a0*/  ISETP.NE.AND P0, PT, R0, -0x1, PT ;  /* 0xffffffff0000780c */ /* 0x000fda0003f05270 */
[----:B------:R-:W-:Y:S05]  /*37b0*/  @!P0 BRA `(.L_x_186) ;  /* 0x0000000000148947 */ /* 0x000fea0003800000 */
.L_x_187:
[----:B--2---:R-:W2:Y:S04]  /*37c0*/  LDG.E.STRONG.GPU R5, desc[UR16][R2.64] ;  /* 0x0000001002057981 */ /* 0x004ea8000c1ef900 */
[----:B--2---:R-:W-:Y:S01]  /*37d0*/  CCTL.IVALL ;  /* 0x00000000ff00798f */ /* 0x004fe20002000000 */
[----:B------:R-:W-:Y:S05]  /*37e0*/  YIELD ;  /* 0x0000000000007946 */ /* 0x000fea0003800000 */
[----:B------:R-:W-:-:S13]  /*37f0*/  ISETP.NE.AND P0, PT, R5, R0, PT ;  /* 0x000000000500720c */ /* 0x000fda0003f05270 */
[----:B------:R-:W-:Y:S05]  /*3800*/  @P0 BRA `(.L_x_187) ;  /* 0xfffffffc00ec0947 */ /* 0x000fea000383ffff */
.L_x_186:
        /* <DEDUP_REMOVED lines=11> */
[----:B------:R-:W-:Y:S01]  /*38c0*/  IADD3 R7, P1, PT, R28, 0x280, RZ ;  /* 0x000002801c077810 */ /* 0x000fe20007f3e0ff */
[----:B------:R-:W-:Y:S01]  /*38d0*/  UIMAD.WIDE.U32 UR4, UR10, 0x3, URZ ;  /* 0x000000030a0478a5 */ /* 0x000fe2000f8e00ff */
[----:B------:R-:W-:Y:S01]  /*38e0*/  MOV R29, RZ ;  /* 0x000000ff001d7202 */ /* 0x000fe20000000f00 */
[----:B------:R-:W-:Y:S01]  /*38f0*/  UIMAD UR6, UR11, 0x3, URZ ;  /* 0x000000030b0678a4 */ /* 0x000fe2000f8e02ff */
[----:B--2---:R-:W-:Y:S01]  /*3900*/  MOV R3, UR9 ;  /* 0x0000000900037c02 */ /* 0x004fe20008000f00 */
[----:B------:R-:W-:Y:S01]  /*3910*/  BSSY.RECONVERGENT B0, `(.L_x_188) ;  /* 0x000005f000007945 */ /* 0x000fe20003800200 */
[----:B------:R-:W-:Y:S01]  /*3920*/  ISETP.LT.U32.AND P0, PT, R7, UR8, PT ;  /* 0x0000000807007c0c */ /* 0x000fe2000bf01070 */
[----:B------:R-:W-:Y:S01]  /*3930*/  UIADD3 UR6, UPT, UPT, UR5, UR6, URZ ;  /* 0x0000000605067290 */ /* 0x000fe2000fffe0ff */
[----:B------:R-:W-:-:S03]  /*3940*/  IADD3.X R0, PT, PT, RZ, R29, RZ, P1, !PT ;  /* 0x0000001dff007210 */ /* 0x000fc60000ffe4ff */
        /* <DEDUP_REMOVED lines=13> */
[----:B0--3--:R-:W-:-:S05]  /*3a20*/  IADD3.X R9, PT, PT, R0, -0x1, ~R29, P0, P1 ;  /* 0xffffffff00097810 */ /* 0x009fca00007e2c1d */
        /* <DEDUP_REMOVED lines=17> */
[----:B------:R-:W-:Y:S02]  /*3b40*/  MOV R23, UR6 ;  /* 0x0000000600177c02 */ /* 0x000fe40008000f00 */
[----:B------:R-:W-:Y:S01]  /*3b50*/  MOV R2, UR7 ;  /* 0x0000000700027c02 */ /* 0x000fe20008000f00 */
[----:B------:R-:W2:Y:S01]  /*3b60*/  LDCU.64 UR14, c[0x0][0x390] ;  /* 0x00007200ff0e77ac */ /* 0x000ea20008000a00 */
[----:B------:R-:W-:Y:S02]  /*3b70*/  IADD3 R5, PT, PT, R5, 0x1, RZ ;  /* 0x0000000105057810 */ /* 0x000fe40007ffe0ff */
[----:B------:R-:W-:Y:S01]  /*3b80*/  SHF.L.U64.HI R23, R23, 0x2, R2 ;  /* 0x0000000217177819 */ /* 0x000fe20000010202 */
[----:B------:R-:W3:Y:S01]  /*3b90*/  LDCU.64 UR18, c[0x0][0x388] ;  /* 0x00007100ff1277ac */ /* 0x000ee20008000a00 */
[----:B------:R-:W-:Y:S02]  /*3ba0*/  MOV R0, UR8 ;  /* 0x0000000800007c02 */ /* 0x000fe40008000f00 */
[----:B------:R-:W-:Y:S01]  /*3bb0*/  MOV R3, UR9 ;  /* 0x0000000900037c02 */ /* 0x000fe20008000f00 */
[----:B------:R-:W-:Y:S01]  /*3bc0*/  USHF.L.U32 UR5, UR11, 0x2, URZ ;  /* 0x000000020b057899 */ /* 0x000fe200080006ff */
[----:B------:R-:W-:Y:S01]  /*3bd0*/  LOP3.LUT R5, R5, 0x3, RZ, 0xc0, !PT ;  /* 0x0000000305057812 */ /* 0x000fe200078ec0ff */
[----:B------:R-:W-:Y:S01]  /*3be0*/  UMOV UR4, URZ ;  /* 0x000000ff00047c82 */ /* 0x000fe20008000000 */
[----:B------:R-:W-:-:S02]  /*3bf0*/  MOV R2, UR10 ;  /* 0x0000000a00027c02 */ /* 0x000fc40008000f00 */
[----:B------:R-:W-:Y:S02]  /*3c00*/  SHF.L.U32 R16, R28, 0x2, RZ ;  /* 0x000000021c107819 */ /* 0x000fe400000006ff */
[----:B------:R-:W-:Y:S01]  /*3c10*/  SHF.L.U64.HI R0, R0, 0x2, R3 ;  /* 0x0000000200007819 */ /* 0x000fe20000010203 */
[----:B------:R-:W-:Y:S01]  /*3c20*/  IMAD.WIDE.U32 R2, R2, 0x4, RZ ;  /* 0x0000000402027825 */ /* 0x000fe200078e00ff */
[--C-:B------:R-:W-:Y:S02]  /*3c30*/  SHF.L.U64.HI R17, R28, 0x2, R29.reuse ;  /* 0x000000021c117819 */ /* 0x100fe4000001021d */
[C---:B0-----:R-:W-:Y:S01]  /*3c40*/  IADD3 R21, P1, PT, R16.reuse, UR12, RZ ;  /* 0x0000000c10157c10 */ /* 0x041fe2000ff3e0ff */
[----:B------:R-:W-:Y:S01]  /*3c50*/  IMAD.WIDE.U32 R28, R5, 0x280, R28 ;  /* 0x00000280051c7825 */ /* 0x000fe200078e001c */
[C---:B--2---:R-:W-:Y:S02]  /*3c60*/  IADD3 R18, P2, PT, R16.reuse, UR14, RZ ;  /* 0x0000000e10127c10 */ /* 0x044fe4000ff5e0ff */
[----:B---3--:R-:W-:-:S02]  /*3c70*/  IADD3 R16, P3, PT, R16, UR18, RZ ;  /* 0x0000001210107c10 */ /* 0x008fc4000ff7e0ff */
[----:B------:R-:W-:Y:S02]  /*3c80*/  IADD3 R12, P4, PT, RZ, -R5, RZ ;  /* 0x80000005ff0c7210 */ /* 0x000fe40007f9e0ff */
[C---:B------:R-:W-:Y:S02]  /*3c90*/  IADD3.X R20, PT, PT, R17.reuse, UR13, RZ, P1, !PT ;  /* 0x0000000d11147c10 */ /* 0x040fe40008ffe4ff */
[----:B------:R-:W-:Y:S02]  /*3ca0*/  IADD3.X R19, PT, PT, R17, UR15, RZ, P2, !PT ;  /* 0x0000000f11137c10 */ /* 0x000fe400097fe4ff */
[----:B------:R-:W-:Y:S02]  /*3cb0*/  IADD3 R29, PT, PT, R29, UR4, RZ ;  /* 0x000000041d1d7c10 */ /* 0x000fe4000fffe0ff */
[----:B------:R-:W-:Y:S02]  /*3cc0*/  IADD3.X R17, PT, PT, R17, UR19, RZ, P3, !PT ;  /* 0x0000001311117c10 */ /* 0x000fe40009ffe4ff */
[----:B------:R-:W-:-:S02]  /*3cd0*/  IADD3 R25, PT, PT, R3, UR5, RZ ;  /* 0x0000000503197c10 */ /* 0x000fc4000fffe0ff */
[----:B------:R-:W-:-:S07]  /*3ce0*/  IADD3.X R14, PT, PT, RZ, -0x1, RZ, P4, !PT ;  /* 0xffffffffff0e7810 */ /* 0x000fce00027fe4ff */
.L_x_190:
[----:B0-----:R-:W-:Y:S02]  /*3cf0*/  MOV R6, UR8 ;  /* 0x0000000800067c02 */ /* 0x001fe40008000f00 */
[----:B------:R-:W-:Y:S02]  /*3d00*/  MOV R10, UR6 ;  /* 0x00000006000a7c02 */ /* 0x000fe40008000f00 */
[-C--:B------:R-:W-:Y:S02]  /*3d10*/  LEA R6, P1, R6, R21.reuse, 0x2 ;  /* 0x0000001506067211 */ /* 0x080fe400078210ff */
[-C--:B------:R-:W-:Y:S02]  /*3d20*/  LEA R10, P3, R10, R21.reuse, 0x2 ;  /* 0x000000150a0a7211 */ /* 0x080fe400078610ff */
[----:B------:R-:W-:Y:S02]  /*3d30*/  IADD3 R8, P2, PT, R21, R2, RZ ;  /* 0x0000000215087210 */ /* 0x000fe40007f5e0ff */
[----:B------:R-:W-:-:S02]  /*3d40*/  MOV R4, R21 ;  /* 0x0000001500047202 */ /* 0x000fc40000000f00 */
[C---:B------:R-:W-:Y:S02]  /*3d50*/  IADD3.X R7, PT, PT, R20.reuse, R0, RZ, P1, !PT ;  /* 0x0000000014077210 */ /* 0x040fe40000ffe4ff */
[----:B------:R-:W-:Y:S02]  /*3d60*/  MOV R5, R20 ;  /* 0x0000001400057202 */ /* 0x000fe40000000f00 */
[C---:B------:R-:W-:Y:S02]  /*3d70*/  IADD3.X R11, PT, PT, R20.reuse, R23, RZ, P3, !PT ;  /* 0x00000017140b7210 */ /* 0x040fe40001ffe4ff */
[----:B------:R-:W-:Y:S01]  /*3d80*/  IADD3.X R9, PT, PT, R20, R25, RZ, P2, !PT ;  /* 0x0000001914097210 */ /* 0x000fe200017fe4ff */
[----:B------:R0:W1:Y:S04]  /*3d90*/  LDG.E R4, desc[UR16][R4.64] ;  /* 0x0000001004047981 */ /* 0x000068000c1e1900 */
[----:B------:R2:W1:Y:S04]  /*3da0*/  LDG.E R7, desc[UR16][R6.64] ;  /* 0x0000001006077981 */ /* 0x000468000c1e1900 */
[----:B------:R-:W3:Y:S04]  /*3db0*/  LDG.E R8, desc[UR16][R8.64] ;  /* 0x0000001008087981 */ /* 0x000ee8000c1e1900 */
[----:B------:R-:W3:Y:S01]  /*3dc0*/  LDG.E R11, desc[UR16][R10.64] ;  /* 0x000000100a0b7981 */ /* 0x000ee2000c1e1900 */
[----:B0-----:R-:W-:-:S02]  /*3dd0*/  MOV R5, R17 ;  /* 0x0000001100057202 */ /* 0x001fc40000000f00 */
[----:B--2---:R-:W-:Y:S02]  /*3de0*/  MOV R6, R18 ;  /* 0x0000001200067202 */ /* 0x004fe40000000f00 */
[----:B------:R-:W-:-:S04]  /*3df0*/  IADD3 R12, P1, PT, R12, 0x1, RZ ;  /* 0x000000010c0c7810 */ /* 0x000fc80007f3e0ff */
[----:B------:R-:W-:Y:S02]  /*3e00*/  IADD3.X R14, PT, PT, RZ, R14, RZ, P1, !PT ;  /* 0x0000000eff0e7210 */ /* 0x000fe40000ffe4ff */
[----:B------:R-:W-:-:S04]  /*3e10*/  ISETP.NE.U32.AND P1, PT, R12, RZ, PT ;  /* 0x000000ff0c00720c */ /* 0x000fc80003f25070 */
[----:B------:R-:W-:Y:S02]  /*3e20*/  ISETP.NE.AND.EX P1, PT, R14, RZ, PT, P1 ;  /* 0x000000ff0e00720c */ /* 0x000fe40003f25310 */
[----:B------:R-:W-:Y:S02]  /*3e30*/  IADD3 R18, P3, PT, R18, 0xa00, RZ ;  /* 0x00000a0012127810 */ /* 0x000fe40007f7e0ff */
[----:B------:R-:W-:-:S04]  /*3e40*/  IADD3 R21, P2, PT, R21, 0xa00, RZ ;  /* 0x00000a0015157810 */ /* 0x000fc80007f5e0ff */
[----:B------:R-:W-:Y:S02]  /*3e50*/  IADD3.X R20, PT, PT, RZ, R20, RZ, P2, !PT ;  /* 0x00000014ff147210 */ /* 0x000fe400017fe4ff */
[----:B-1----:R-:W-:Y:S02]  /*3e60*/  F2FP.BF16.F32.PACK_AB R13, R7, R4 ;  /* 0x00000004070d723e */ /* 0x002fe400000010ff */
[----:B------:R-:W-:Y:S02]  /*3e70*/  MOV R4, R16 ;  /* 0x0000001000047202 */ /* 0x000fe40000000f00 */
[----:B------:R-:W-:Y:S02]  /*3e80*/  MOV R7, R19 ;  /* 0x0000001300077202 */ /* 0x000fe40000000f00 */
[----:B---3--:R-:W-:Y:S01]  /*3e90*/  F2FP.BF16.F32.PACK_AB R15, R11, R8 ;  /* 0x000000080b0f723e */ /* 0x008fe200000010ff */
[----:B------:R0:W-:Y:S04]  /*3ea0*/  STG.E desc[UR16][R4.64], R13 ;  /* 0x0000000d04007986 */ /* 0x0001e8000c101910 */
[----:B------:R0:W-:Y:S01]  /*3eb0*/  STG.E desc[UR16][R6.64], R15 ;  /* 0x0000000f06007986 */ /* 0x0001e2000c101910 */
[----:B------:R-:W-:-:S02]  /*3ec0*/  IADD3 R16, P4, PT, R16, 0xa00, RZ ;  /* 0x00000a0010107810 */ /* 0x000fc40007f9e0ff */
[----:B------:R-:W-:Y:S02]  /*3ed0*/  IADD3.X R19, PT, PT, RZ, R19, RZ, P3, !PT ;  /* 0x00000013ff137210 */ /* 0x000fe40001ffe4ff */
[----:B------:R-:W-:Y:S01]  /*3ee0*/  IADD3.X R17, PT, PT, RZ, R17, RZ, P4, !PT ;  /* 0x00000011ff117210 */ /* 0x000fe200027fe4ff */
[----:B------:R-:W-:Y:S08]  /*3ef0*/  @P1 BRA `(.L_x_190) ;  /* 0xfffffffc007c1947 */ /* 0x000ff0000383ffff */
.L_x_189:
[----:B------:R-:W-:Y:S05]  /*3f00*/  BSYNC.RECONVERGENT B0 ;  /* 0x0000000000007941 */ /* 0x000fea0003800200 */
.L_x_188:
[----:B------:R-:W-:Y:S05]  /*3f10*/  @!P0 EXIT ;  /* 0x000000000000894d */ /* 0x000fea0003800000 */
[----:B------:R-:W-:Y:S01]  /*3f20*/  BSSY.RECONVERGENT B0, `(.L_x_191) ;  /* 0x0000061000007945 */ /* 0x000fe20003800200 */
[----:B------:R-:W-:Y:S02]  /*3f30*/  USHF.L.U64.HI UR5, UR10, 0x2, UR11 ;  /* 0x000000020a057899 */ /* 0x000fe4000801020b */
[----:B------:R-:W-:Y:S02]  /*3f40*/  USHF.L.U32 UR4, UR10, 0x2, URZ ;  /* 0x000000020a047899 */ /* 0x000fe400080006ff */
[----:B------:R-:W-:Y:S01]  /*3f50*/  USHF.L.U64.HI UR7, UR6, 0x2, UR7 ;  /* 0x0000000206077899 */ /* 0x000fe20008010207 */
[----:B------:R-:W2:Y:S01]  /*3f60*/  LDCU.64 UR12, c[0x0][0x3d8] ;  /* 0x00007b00ff0c77ac */ /* 0x000ea20008000a00 */
[----:B------:R-:W3:Y:S01]  /*3f70*/  LDCU.64 UR14, c[0x0][0x388] ;  /* 0x00007100ff0e77ac */ /* 0x000ee20008000a00 */
[----:B------:R-:W4:Y:S01]  /*3f80*/  LDCU.64 UR18, c[0x0][0x390] ;  /* 0x00007200ff1277ac */ /* 0x000f220008000a00 */
[----:B------:R-:W-:Y:S02]  /*3f90*/  USHF.L.U64.HI UR10, UR8, 0x2, UR9 ;  /* 0x00000002080a7899 */ /* 0x000fe40008010209 */
[----:B------:R-:W-:-:S02]  /*3fa0*/  USHF.L.U32 UR11, UR8, 0x2, URZ ;  /* 0x00000002080b7899 */ /* 0x000fc400080006ff */
[----:B------:R-:W-:-:S12]  /*3fb0*/  USHF.L.U32 UR6, UR6, 0x2, URZ ;  /* 0x0000000206067899 */ /* 0x000fd800080006ff */
.L_x_192:
[C---:B------:R-:W-:Y:S02]  /*3fc0*/  SHF.L.U32 R0, R28.reuse, 0x2, RZ ;  /* 0x000000021c007819 */ /* 0x040fe400000006ff */
[----:B01----:R-:W-:Y:S02]  /*3fd0*/  SHF.L.U64.HI R4, R28, 0x2, R29 ;  /* 0x000000021c047819 */ /* 0x003fe4000001021d */
[----:B--2---:R-:W-:-:S04]  /*3fe0*/  IADD3 R2, P0, PT, R0, UR12, RZ ;  /* 0x0000000c00027c10 */ /* 0x004fc8000ff1e0ff */
[----:B------:R-:W-:Y:S02]  /*3ff0*/  IADD3.X R3, PT, PT, R4, UR13, RZ, P0, !PT ;  /* 0x0000000d04037c10 */ /* 0x000fe400087fe4ff */
[C---:B------:R-:W-:Y:S02]  /*4000*/  IADD3 R6, P0, PT, R2.reuse, UR11, RZ ;  /* 0x0000000b02067c10 */ /* 0x040fe4000ff1e0ff */
[C---:B------:R-:W-:Y:S02]  /*4010*/  IADD3 R10, P2, PT, R2.reuse, UR6, RZ ;  /* 0x00000006020a7c10 */ /* 0x040fe4000ff5e0ff */
[C---:B------:R-:W-:Y:S02]  /*4020*/  IADD3.X R7, PT, PT, R3.reuse, UR10, RZ, P0, !PT ;  /* 0x0000000a03077c10 */ /* 0x040fe400087fe4ff */
[----:B------:R-:W-:Y:S02]  /*4030*/  IADD3 R8, P1, PT, R2, UR4, RZ ;  /* 0x0000000402087c10 */ /* 0x000fe4000ff3e0ff */
[C---:B------:R-:W-:Y:S01]  /*4040*/  IADD3.X R11, PT, PT, R3.reuse, UR7, RZ, P2, !PT ;  /* 0x00000007030b7c10 */ /* 0x040fe200097fe4ff */
[----:B------:R0:W2:Y:S01]  /*4050*/  LDG.E R2, desc[UR16][R2.64] ;  /* 0x0000001002027981 */ /* 0x0000a2000c1e1900 */
[----:B------:R-:W-:-:S03]  /*4060*/  IADD3.X R9, PT, PT, R3, UR5, RZ, P1, !PT ;  /* 0x0000000503097c10 */ /* 0x000fc60008ffe4ff */
[----:B------:R-:W2:Y:S04]  /*4070*/  LDG.E R7, desc[UR16][R6.64] ;  /* 0x0000001006077981 */ /* 0x000ea8000c1e1900 */
[----:B------:R-:W5:Y:S04]  /*4080*/  LDG.E R8, desc[UR16][R8.64] ;  /* 0x0000001008087981 */ /* 0x000f68000c1e1900 */
[----:B------:R-:W5:Y:S01]  /*4090*/  LDG.E R11, desc[UR16][R10.64] ;  /* 0x000000100a0b7981 */ /* 0x000f62000c1e1900 */
[----:B------:R-:W-:Y:S02]  /*40a0*/  LOP3.LUT R15, R0, 0xfffffffc, RZ, 0xc0, !PT ;  /* 0xfffffffc000f7812 */ /* 0x000fe400078ec0ff */
[----:B------:R-:W-:-:S02]  /*40b0*/  LOP3.LUT R16, R4, 0x1, RZ, 0xc0, !PT ;  /* 0x0000000104107812 */ /* 0x000fc400078ec0ff */
[C---:B---3--:R-:W-:Y:S02]  /*40c0*/  IADD3 R12, P0, PT, R15.reuse, UR14, RZ ;  /* 0x0000000e0f0c7c10 */ /* 0x048fe4000ff1e0ff */
[----:B0-----:R-:W-:Y:S02]  /*40d0*/  LOP3.LUT R3, R4, 0x3, RZ, 0xc0, !PT ;  /* 0x0000000304037812 */ /* 0x001fe400078ec0ff */
[----:B-1----:R-:W-:Y:S02]  /*40e0*/  IADD3.X R13, PT, PT, R16, UR15, RZ, P0, !PT ;  /* 0x0000000f100d7c10 */ /* 0x002fe400087fe4ff */
[----:B----4-:R-:W-:Y:S02]  /*40f0*/  IADD3 R14, P0, PT, R15, UR18, RZ ;  /* 0x000000120f0e7c10 */ /* 0x010fe4000ff1e0ff */
[----:B--2---:R-:W-:Y:S02]  /*4100*/  F2FP.BF16.F32.PACK_AB R5, R7, R2 ;  /* 0x000000020705723e */ /* 0x004fe400000010ff */
[----:B------:R-:W-:-:S02]  /*4110*/  IADD3 R2, P1, PT, R15, UR12, RZ ;  /* 0x0000000c0f027c10 */ /* 0x000fc4000ff3e0ff */
[----:B------:R-:W-:Y:S02]  /*4120*/  IADD3.X R15, PT, PT, R16, UR19, RZ, P0, !PT ;  /* 0x00000013100f7c10 */ /* 0x000fe400087fe4ff */
[----:B------:R-:W-:Y:S02]  /*4130*/  IADD3.X R3, PT, PT, R3, UR13, RZ, P1, !PT ;  /* 0x0000000d03037c10 */ /* 0x000fe40008ffe4ff */
[----:B-----5:R-:W-:Y:S02]  /*4140*/  F2FP.BF16.F32.PACK_AB R19, R11, R8 ;  /* 0x000000080b13723e */ /* 0x020fe400000010ff */
[C---:B------:R-:W-:Y:S02]  /*4150*/  IADD3 R10, P0, PT, R2.reuse, UR11, RZ ;  /* 0x0000000b020a7c10 */ /* 0x040fe4000ff1e0ff */
[C---:B------:R-:W-:Y:S02]  /*4160*/  IADD3 R6, P1, PT, R2.reuse, UR4, RZ ;  /* 0x0000000402067c10 */ /* 0x040fe4000ff3e0ff */
[----:B------:R-:W-:-:S02]  /*4170*/  IADD3 R8, P2, PT, R2, UR6, RZ ;  /* 0x0000000602087c10 */ /* 0x000fc4000ff5e0ff */
[C---:B------:R-:W-:Y:S02]  /*4180*/  IADD3.X R11, PT, PT, R3.reuse, UR10, RZ, P0, !PT ;  /* 0x0000000a030b7c10 */ /* 0x040fe400087fe4ff */
[C---:B------:R-:W-:Y:S02]  /*4190*/  IADD3.X R7, PT, PT, R3.reuse, UR5, RZ, P1, !PT ;  /* 0x0000000503077c10 */ /* 0x040fe40008ffe4ff */
[----:B------:R-:W-:Y:S01]  /*41a0*/  IADD3.X R9, PT, PT, R3, UR7, RZ, P2, !PT ;  /* 0x0000000703097c10 */ /* 0x000fe200097fe4ff */
[----:B------:R0:W-:Y:S04]  /*41b0*/  STG.E desc[UR16][R12.64], R5 ;  /* 0x000000050c007986 */ /* 0x0001e8000c101910 */
[----:B------:R1:W-:Y:S04]  /*41c0*/  STG.E desc[UR16][R14.64], R19 ;  /* 0x000000130e007986 */ /* 0x0003e8000c101910 */
[----:B------:R-:W2:Y:S04]  /*41d0*/  LDG.E R18, desc[UR16][R2.64+0xa00] ;  /* 0x000a001002127981 */ /* 0x000ea8000c1e1900 */
[----:B0-----:R-:W2:Y:S04]  /*41e0*/  LDG.E R5, desc[UR16][R10.64+0xa00] ;  /* 0x000a00100a057981 */ /* 0x001ea8000c1e1900 */
        /* <DEDUP_REMOVED lines=9> */
[----:B------:R-:W-:Y:S02]  /*4280*/  IADD3.X R17, PT, PT, R17, UR19, RZ, P1, !PT ;  /* 0x0000001311117c10 */ /* 0x000fe40008ffe4ff */
[----:B--2---:R-:W-:Y:S02]  /*4290*/  F2FP.BF16.F32.PACK_AB R5, R5, R18 ;  /* 0x000000120505723e */ /* 0x004fe400000010ff */
[----:B---3--:R-:W-:-:S03]  /*42a0*/  F2FP.BF16.F32.PACK_AB R21, R21, R20 ;  /* 0x000000141515723e */ /* 0x008fc600000010ff */
[----:B------:R0:W-:Y:S04]  /*42b0*/  STG.E desc[UR16][R12.64], R5 ;  /* 0x000000050c007986 */ /* 0x0001e8000c101910 */
[----:B------:R2:W-:Y:S04]  /*42c0*/  STG.E desc[UR16][R16.64], R21 ;  /* 0x0000001510007986 */ /* 0x0005e8000c101910 */
[----:B------:R-:W3:Y:S04]  /*42d0*/  LDG.E R18, desc[UR16][R2.64+0x1400] ;  /* 0x0014001002127981 */ /* 0x000ee8000c1e1900 */
[----:B-1----:R-:W3:Y:S04]  /*42e0*/  LDG.E R19, desc[UR16][R10.64+0x1400] ;  /* 0x001400100a137981 */ /* 0x002ee8000c1e1900 */
        /* <DEDUP_REMOVED lines=10> */
[----:B---3--:R-:W-:Y:S02]  /*4390*/  F2FP.BF16.F32.PACK_AB R19, R19, R18 ;  /* 0x000000121313723e */ /* 0x008fe400000010ff */
[----:B----4-:R-:W-:-:S03]  /*43a0*/  F2FP.BF16.F32.PACK_AB R23, R23, R20 ;  /* 0x000000141717723e */ /* 0x010fc600000010ff */
[----:B------:R0:W-:Y:S04]  /*43b0*/  STG.E desc[UR16][R14.64], R19 ;  /* 0x000000130e007986 */ /* 0x0001e8000c101910 */
[----:B------:R1:W-:Y:S04]  /*43c0*/  STG.E desc[UR16][R12.64], R23 ;  /* 0x000000170c007986 */ /* 0x0003e8000c101910 */
[----:B------:R-:W3:Y:S04]  /*43d0*/  LDG.E R2, desc[UR16][R2.64+0x1e00] ;  /* 0x001e001002027981 */ /* 0x000ee8000c1e1900 */
[----:B------:R-:W3:Y:S04]  /*43e0*/  LDG.E R11, desc[UR16][R10.64+0x1e00] ;  /* 0x001e00100a0b7981 */ /* 0x000ee8000c1e1900 */
[----:B------:R-:W4:Y:S04]  /*43f0*/  LDG.E R6, desc[UR16][R6.64+0x1e00] ;  /* 0x001e001006067981 */ /* 0x000f28000c1e1900 */
[----:B------:R-:W4:Y:S01]  /*4400*/  LDG.E R9, desc[UR16][R8.64+0x1e00] ;  /* 0x001e001008097981 */ /* 0x000f22000c1e1900 */
[----:B------:R-:W-:-:S04]  /*4410*/  IADD3 R0, P0, PT, R0, 0x1e00, RZ ;  /* 0x00001e0000007810 */ /* 0x000fc80007f1e0ff */
[----:B--2---:R-:W-:Y:S02]  /*4420*/  IADD3.X R16, PT, PT, RZ, R4, RZ, P0, !PT ;  /* 0x00000004ff107210 */ /* 0x004fe400007fe4ff */
        /* <DEDUP_REMOVED lines=11> */
[----:B---3--:R-:W-:Y:S02]  /*44e0*/  F2FP.BF16.F32.PACK_AB R11, R11, R2 ;  /* 0x000000020b0b723e */ /* 0x008fe400000010ff */
[----:B----4-:R-:W-:-:S03]  /*44f0*/  F2FP.BF16.F32.PACK_AB R3, R9, R6 ;  /* 0x000000060903723e */ /* 0x010fc600000010ff */
[----:B------:R1:W-:Y:S04]  /*4500*/  STG.E desc[UR16][R4.64], R11 ;  /* 0x0000000b04007986 */ /* 0x0003e8000c101910 */
[----:B------:R1:W-:Y:S02]  /*4510*/  STG.E desc[UR16][R14.64], R3 ;  /* 0x000000030e007986 */ /* 0x0003e4000c101910 */
[----:B------:R-:W-:Y:S05]  /*4520*/  @P0 BRA `(.L_x_192) ;  /* 0xfffffff800a40947 */ /* 0x000fea000383ffff */
[----:B------:R-:W-:Y:S05]  /*4530*/  BSYNC.RECONVERGENT B0 ;  /* 0x0000000000007941 */ /* 0x000fea0003800200 */
.L_x_191:
[----:B------:R-:W-:Y:S05]  /*4540*/  EXIT ;  /* 0x000000000000794d */ /* 0x000fea0003800000 */
.L_x_193:
        /* <DEDUP_REMOVED lines=11> */
.L_x_2469:


//--------------------- .text._Z35group_norm_nhwc_bwd_one_pass_kernelI11Bf16IOBf16WLi128ELi20ELi640EEv26Group_norm_nhwc_bwd_params --------------------------
	.section	.text._Z35group_norm_nhwc_bwd_one_pass_kernelI11Bf16IOBf16WLi128ELi20ELi640EEv26Group_norm_nhwc_bwd_params,"ax",@progbits
	.align	128
        .global         _Z35group_norm_nhwc_bwd_one_pass_kernelI11Bf16IOBf16WLi128ELi20ELi640EEv26Group_norm_nhwc_bwd_params
        .type           _Z35group_norm_nhwc_bwd_one_pass_kernelI11Bf16IOBf16WLi128ELi20ELi640EEv26Group_norm_nhwc_bwd_params,@function
        .size           _Z35group_norm_nhwc_bwd_one_pass_kernelI11Bf16IOBf16WLi128ELi20ELi640EEv26Group_norm_nhwc_bwd_params,(.L_x_2470 - _Z35group_norm_nhwc_bwd_one_pass_kernelI11Bf16IOBf16WLi128ELi20ELi640EEv26Group_norm_nhwc_bwd_params)
        .other          _Z35group_norm_nhwc_bwd_one_pass_kernelI11Bf16IOBf16WLi128ELi20ELi640EEv26Group_norm_nhwc_bwd_params,@"STO_CUDA_ENTRY STV_DEFAULT"
_Z35group_norm_nhwc_bwd_one_pass_kernelI11Bf16IOBf16WLi128ELi20ELi640EEv26Group_norm_nhwc_bwd_params:
.text._Z35group_norm_nhwc_bwd_one_pass_kernelI11Bf16IOBf16WLi128ELi20ELi640EEv26Group_norm_nhwc_bwd_params:
        /* <DEDUP_REMOVED lines=24> */
.L_x_219:
[----:B--2---:R-:W2:Y:S01]  /*0180*/  LDC R15, c[0x0][0x410] ;  /* 0x00010400ff0f7b82 */ /* 0x004ea20000000800 */
[----:B0-----:R-:W-:Y:S01]  /*0190*/  IABS R12, R26 ;  /* 0x0000001a000c7213 */ /* 0x001fe20000000000 */
[----:B------:R-:W3:Y:S01]  /*01a0*/  LDCU.128 UR12, c[0x0][0x400] ;  /* 0x00008000ff0c77ac */ /* 0x000ee20008000c00 */
[----:B------:R-:W-:Y:S01]  /*01b0*/  ISETP.GE.AND P1, PT, R26, RZ, PT ;  /* 0x000000ff1a00720c */ /* 0x000fe20003f26270 */
[----:B------:R-:W4:Y:S01]  /*01c0*/  LDCU.U8 UR4, c[0x0][0x414] ;  /* 0x00008280ff0477ac */ /* 0x000f220008000000 */
[----:B-12---:R-:W-:-:S04]  /*01d0*/  IABS R9, R15 ;  /* 0x0000000f00097213 */ /* 0x006fc80000000000 */
[----:B------:R-:W2:Y:S08]  /*01e0*/  I2F.RP R8, R9 ;  /* 0x0000000900087306 */ /* 0x000eb00000209400 */
[----:B--2---:R-:W2:Y:S02]  /*01f0*/  MUFU.RCP R8, R8 ;  /* 0x0000000800087308 */ /* 0x004ea40000001000 */
[----:B--2---:R-:W-:-:S02]  /*0200*/  IADD3 R6, PT, PT, R8, 0xffffffe, RZ ;  /* 0x0ffffffe08067810 */ /* 0x004fc40007ffe0ff */
[----:B------:R-:W2:Y:S04]  /*0210*/  LDC R8, c[0x0][0x41c] ;  /* 0x00010700ff087b82 */ /* 0x000ea80000000800 */
[----:B------:R5:W1:Y:S02]  /*0220*/  F2I.FTZ.U32.TRUNC.NTZ R7, R6 ;  /* 0x0000000600077305 */ /* 0x000a64000021f000 */
[----:B-----5:R-:W-:Y:S02]  /*0230*/  MOV R6, RZ ;  /* 0x000000ff00067202 */ /* 0x020fe40000000f00 */
[----:B-1----:R-:W-:-:S05]  /*0240*/  IADD3 R10, PT, PT, RZ, -R7, RZ ;  /* 0x80000007ff0a7210 */ /* 0x002fca0007ffe0ff */
[----:B------:R-:W-:Y:S02]  /*0250*/  IMAD R11, R10, R9, RZ ;  /* 0x000000090a0b7224 */ /* 0x000fe400078e02ff */
[----:B--2---:R-:W-:Y:S01]  /*0260*/  IMAD R13, R8, UR9, R29 ;  /* 0x00000009080d7c24 */ /* 0x004fe2000f8e021d */
[----:B------:R-:W-:Y:S01]  /*0270*/  LOP3.LUT R8, RZ, R15, RZ, 0x33, !PT ;  /* 0x0000000fff087212 */ /* 0x000fe200078e33ff */
[----:B------:R-:W-:-:S03]  /*0280*/  IMAD.HI.U32 R7, R7, R11, R6 ;  /* 0x0000000b07077227 */ /* 0x000fc600078e0006 */
[----:B---3--:R-:W-:Y:S02]  /*0290*/  ISETP.GE.U32.AND P0, PT, R13, UR12, PT ;  /* 0x0000000c0d007c0c */ /* 0x008fe4000bf06070 */
[----:B------:R-:W-:Y:S01]  /*02a0*/  SHF.R.S32.HI R19, RZ, 0x1f, R13 ;  /* 0x0000001fff137819 */ /* 0x000fe2000001140d */
[----:B------:R-:W-:Y:S01]  /*02b0*/  IMAD.HI.U32 R10, R7, R12, RZ ;  /* 0x0000000c070a7227 */ /* 0x000fe200078e00ff */
[----:B------:R-:W-:Y:S02]  /*02c0*/  IADD3 R37, PT, PT, R13, 0x40, RZ ;  /* 0x000000400d257810 */ /* 0x000fe40007ffe0ff */
[----:B------:R-:W-:Y:S02]  /*02d0*/  ISETP.GE.AND.EX P0, PT, R19, UR13, PT, P0 ;  /* 0x0000000d13007c0c */ /* 0x000fe4000bf06300 */
[----:B------:R-:W-:-:S05]  /*02e0*/  IADD3 R7, PT, PT, -R10, RZ, RZ ;  /* 0x000000ff0a077210 */ /* 0x000fca0007ffe1ff */
[----:B------:R-:W-:Y:S01]  /*02f0*/  IMAD R6, R9, R7, R12 ;  /* 0x0000000709067224 */ /* 0x000fe200078e020c */
[----:B------:R-:W-:-:S04]  /*0300*/  LOP3.LUT R7, R26, R15, RZ, 0x3c, !PT ;  /* 0x0000000f1a077212 */ /* 0x000fc800078e3cff */
[----:B------:R-:W-:Y:S01]  /*0310*/  ISETP.GT.U32.AND P3, PT, R9, R6, PT ;  /* 0x000000060900720c */ /* 0x000fe20003f64070 */
[----:B------:R-:W1:Y:S01]  /*0320*/  @!P0 LDC.64 R24, c[0x0][0x3f8] ;  /* 0x0000fe00ff188b82 */ /* 0x000e620000000a00 */
[----:B------:R-:W-:-:S07]  /*0330*/  ISETP.GE.AND P2, PT, R7, RZ, PT ;  /* 0x000000ff0700720c */ /* 0x000fce0003f46270 */
[----:B------:R-:W2:Y:S04]  /*0340*/  @!P0 LDC.64 R20, c[0x0][0x3a0] ;  /* 0x0000e800ff148b82 */ /* 0x000ea80000000a00 */
[-C--:B------:R-:W-:Y:S02]  /*0350*/  @!P3 IADD3 R6, PT, PT, R6, -R9.reuse, RZ ;  /* 0x800000090606b210 */ /* 0x080fe40007ffe0ff */
[----:B------:R-:W-:Y:S02]  /*0360*/  @!P3 IADD3 R10, PT, PT, R10, 0x1, RZ ;  /* 0x000000010a0ab810 */ /* 0x000fe40007ffe0ff */
[----:B------:R-:W-:Y:S02]  /*0370*/  IADD3 R7, PT, PT, R6, -R9, RZ ;  /* 0x8000000906077210 */ /* 0x000fe40007ffe0ff */
[----:B------:R-:W-:-:S02]  /*0380*/  ISETP.GT.U32.AND P5, PT, R9, R6, PT ;  /* 0x000000060900720c */ /* 0x000fc40003fa4070 */
[----:B------:R-:W-:Y:S02]  /*0390*/  ISETP.GE.U32.AND P4, PT, R6, R9, PT ;  /* 0x000000090600720c */ /* 0x000fe40003f86070 */
[----:B------:R-:W-:Y:S02]  /*03a0*/  SEL R39, R7, R6, !P5 ;  /* 0x0000000607277207 */ /* 0x000fe40006800000 */
[----:B------:R-:W3:Y:S01]  /*03b0*/  LDC.64 R6, c[0x0][0x3b8] ;  /* 0x0000ee00ff067b82 */ /* 0x000ee20000000a00 */
[----:B------:R-:W-:Y:S02]  /*03c0*/  ISETP.GE.U32.AND P5, PT, R37, UR12, PT ;  /* 0x0000000c25007c0c */ /* 0x000fe4000bfa6070 */
[----:B------:R-:W-:Y:S02]  /*03d0*/  SHF.R.S32.HI R9, RZ, 0x1f, R37 ;  /* 0x0000001fff097819 */ /* 0x000fe40000011425 */
[----:B------:R-:W-:Y:S02]  /*03e0*/  ISETP.NE.AND P3, PT, R15, RZ, PT ;  /* 0x000000ff0f00720c */ /* 0x000fe40003f65270 */
[----:B------:R-:W-:-:S02]  /*03f0*/  @!P1 IADD3 R39, PT, PT, -R39, RZ, RZ ;  /* 0x000000ff27279210 */ /* 0x000fc40007ffe1ff */
[----:B------:R-:W-:Y:S02]  /*0400*/  ISETP.GE.AND.EX P1, PT, R9, UR13, PT, P5 ;  /* 0x0000000d09007c0c */ /* 0x000fe4000bf26350 */
[----:B------:R-:W-:Y:S02]  /*0410*/  @P4 IADD3 R10, PT, PT, R10, 0x1, RZ ;  /* 0x000000010a0a4810 */ /* 0x000fe40007ffe0ff */
[----:B------:R-:W-:Y:S02]  /*0420*/  SEL R39, R8, R39, !P3 ;  /* 0x0000002708277207 */ /* 0x000fe40005800000 */
[----:B------:R-:W-:Y:S02]  /*0430*/  @!P2 IADD3 R10, PT, PT, -R10, RZ, RZ ;  /* 0x000000ff0a0aa210 */ /* 0x000fe40007ffe1ff */
[----:B----4-:R-:W-:Y:S01]  /*0440*/  ISETP.NE.AND P2, PT, RZ, UR4, PT ;  /* 0x00000004ff007c0c */ /* 0x010fe2000bf45270 */
[----:B------:R-:W-:Y:S01]  /*0450*/  IMAD R17, R39, 0x14, RZ ;  /* 0x0000001427117824 */ /* 0x000fe200078e02ff */
[----:B------:R-:W-:-:S03]  /*0460*/  SEL R15, R8, R10, !P3 ;  /* 0x0000000a080f7207 */ /* 0x000fc60005800000 */
[----:B------:R-:W4:Y:S01]  /*0470*/  @!P1 LDC.64 R10, c[0x0][0x3f8] ;  /* 0x0000fe00ff0a9b82 */ /* 0x000f220000000a00 */
[C---:B------:R-:W-:Y:S01]  /*0480*/  IADD3 R40, P3, PT, R17.reuse, R4, RZ ;  /* 0x0000000411287210 */ /* 0x040fe20007f7e0ff */
[----:B---3--:R-:W-:Y:S01]  /*0490*/  IMAD.WIDE R6, R26, 0x8, R6 ;  /* 0x000000081a067825 */ /* 0x008fe200078e0206 */
[----:B------:R-:W-:Y:S02]  /*04a0*/  SHF.R.S32.HI R4, RZ, 0x1f, R15 ;  /* 0x0000001fff047819 */ /* 0x000fe4000001140f */
[----:B------:R-:W-:-:S03]  /*04b0*/  LEA.HI.X.SX32 R41, R17, RZ, 0x1, P3 ;  /* 0x000000ff11297211 */ /* 0x000fc600018f0eff */
[----:B------:R-:W3:Y:S01]  /*04c0*/  LDG.E.64 R6, desc[UR6][R6.64] ;  /* 0x0000000606067981 */ /* 0x000ee2000c1e1b00 */
[----:B------:R-:W-:Y:S01]  /*04d0*/  IMAD R4, R4, UR14, RZ ;  /* 0x0000000e04047c24 */ /* 0x000fe2000f8e02ff */
[----:B------:R-:W5:Y:S01]  /*04e0*/  @!P1 LDC.64 R16, c[0x0][0x3a0] ;  /* 0x0000e800ff109b82 */ /* 0x000f620000000a00 */
[----:B------:R-:W-:-:S04]  /*04f0*/  IMAD.WIDE.U32 R40, R15, UR14, R40 ;  /* 0x0000000e0f287c25 */ /* 0x000fc8000f8e0028 */
[----:B------:R-:W-:Y:S01]  /*0500*/  IMAD R43, R15, UR15, R4 ;  /* 0x0000000f0f2b7c24 */ /* 0x000fe2000f8e0204 */
[----:B------:R-:W-:Y:S01]  /*0510*/  @!P0 MOV R42, R40 ;  /* 0x00000028002a8202 */ /* 0x000fe20000000f00 */
[----:B-1----:R-:W-:Y:S01]  /*0520*/  @!P0 IMAD R4, R19, R24, RZ ;  /* 0x0000001813048224 */ /* 0x002fe200078e02ff */
[----:B------:R-:W1:Y:S02]  /*0530*/  @P2 LDC.64 R22, c[0x0][0x3b0] ;  /* 0x0000ec00ff162b82 */ /* 0x000e640000000a00 */
[----:B------:R-:W-:Y:S01]  /*0540*/  IADD3 R43, PT, PT, R41, R43, RZ ;  /* 0x0000002b292b7210 */ /* 0x000fe20007ffe0ff */
[----:B------:R-:W-:-:S05]  /*0550*/  @!P0 IMAD R31, R13, R25, R4 ;  /* 0x000000190d1f8224 */ /* 0x000fca00078e0204 */
[----:B------:R-:W0:Y:S01]  /*0560*/  @!P0 LDC.64 R18, c[0x0][0x398] ;  /* 0x0000e600ff128b82 */ /* 0x000e220000000a00 */
[----:B------:R-:W-:-:S07]  /*0570*/  @!P0 IMAD.WIDE.U32 R24, R13, R24, R42 ;  /* 0x000000180d188225 */ /* 0x000fce00078e002a */
[----:B------:R-:W1:Y:S01]  /*0580*/  @!P1 LDC.64 R12, c[0x0][0x398] ;  /* 0x0000e600ff0c9b82 */ /* 0x000e620000000a00 */
[----:B----4-:R-:W-:Y:S01]  /*0590*/  @!P1 IMAD R8, R9, R10, RZ ;  /* 0x0000000a09089224 */ /* 0x010fe200078e02ff */
[----:B------:R-:W-:-:S03]  /*05a0*/  @!P1 MOV R9, R43 ;  /* 0x0000002b00099202 */ /* 0x000fc60000000f00 */
[----:B------:R-:W-:-:S03]  /*05b0*/  @!P1 IMAD R33, R37, R11, R8 ;  /* 0x0000000b25219224 */ /* 0x000fc600078e0208 */
[----:B------:R-:W4:Y:S01]  /*05c0*/  LDC.64 R14, c[0x0][0x3a8] ;  /* 0x0000ea00ff0e7b82 */ /* 0x000f220000000a00 */
[----:B------:R-:W-:Y:S02]  /*05d0*/  @!P1 MOV R8, R40 ;  /* 0x0000002800089202 */ /* 0x000fe40000000f00 */
[----:B------:R-:W-:Y:S02]  /*05e0*/  @!P0 IADD3 R25, PT, PT, R25, R31, RZ ;  /* 0x0000001f19198210 */ /* 0x000fe40007ffe0ff */
[C---:B------:R-:W-:Y:S01]  /*05f0*/  @!P0 SHF.L.U32 R35, R24.reuse, 0x1, RZ ;  /* 0x0000000118238819 */ /* 0x040fe200000006ff */
[----:B------:R-:W-:Y:S01]  /*0600*/  @!P1 IMAD.WIDE.U32 R10, R37, R10, R8 ;  /* 0x0000000a250a9225 */ /* 0x000fe200078e0008 */
[----:B------:R-:W-:Y:S02]  /*0610*/  @!P0 SHF.L.U64.HI R24, R24, 0x1, R25 ;  /* 0x0000000118188819 */ /* 0x000fe40000010219 */
[----:B--2---:R-:W-:Y:S02]  /*0620*/  @!P0 IADD3 R20, P3, PT, R35, R20, RZ ;  /* 0x0000001423148210 */ /* 0x004fe40007f7e0ff */
[----:B------:R-:W-:-:S02]  /*0630*/  @!P1 IADD3 R33, PT, PT, R11, R33, RZ ;  /* 0x000000210b219210 */ /* 0x000fc40007ffe0ff */
[----:B------:R-:W-:Y:S02]  /*0640*/  @!P0 IADD3.X R21, PT, PT, R24, R21, RZ, P3, !PT ;  /* 0x0000001518158210 */ /* 0x000fe40001ffe4ff */
[----:B0-----:R-:W-:Y:S02]  /*0650*/  @!P0 IADD3 R18, P3, PT, R35, R18, RZ ;  /* 0x0000001223128210 */ /* 0x001fe40007f7e0ff */
[----:B------:R-:W-:Y:S02]  /*0660*/  @!P1 SHF.L.U32 R11, R10, 0x1, RZ ;  /* 0x000000010a0b9819 */ /* 0x000fe400000006ff */
[----:B------:R-:W-:Y:S02]  /*0670*/  LOP3.LUT R4, R28, 0xffff, RZ, 0xc0, !PT ;  /* 0x0000ffff1c047812 */ /* 0x000fe400078ec0ff */
[----:B------:R-:W-:Y:S02]  /*0680*/  @!P0 IADD3.X R19, PT, PT, R24, R19, RZ, P3, !PT ;  /* 0x0000001318138210 */ /* 0x000fe40001ffe4ff */
[----:B------:R-:W-:-:S02]  /*0690*/  @!P1 SHF.L.U64.HI R10, R10, 0x1, R33 ;  /* 0x000000010a0a9819 */ /* 0x000fc40000010221 */
[C---:B-----5:R-:W-:Y:S02]  /*06a0*/  @!P1 IADD3 R16, P3, PT, R11.reuse, R16, RZ ;  /* 0x000000100b109210 */ /* 0x060fe40007f7e0ff */
[----:B-1----:R-:W-:Y:S01]  /*06b0*/  @!P1 IADD3 R12, P4, PT, R11, R12, RZ ;  /* 0x0000000c0b0c9210 */ /* 0x002fe20007f9e0ff */
[----:B------:R-:W-:Y:S01]  /*06c0*/  IMAD R31, R39, 0x14, R4 ;  /* 0x00000014271f7824 */ /* 0x000fe200078e0204 */
[----:B------:R-:W-:Y:S02]  /*06d0*/  MOV R25, RZ ;  /* 0x000000ff00197202 */ /* 0x000fe40000000f00 */
[C---:B------:R-:W-:Y:S02]  /*06e0*/  @!P1 IADD3.X R17, PT, PT, R10.reuse, R17, RZ, P3, !PT ;  /* 0x000000110a119210 */ /* 0x040fe40001ffe4ff */
[----:B------:R-:W-:Y:S02]  /*06f0*/  @!P1 IADD3.X R13, PT, PT, R10, R13, RZ, P4, !PT ;  /* 0x0000000d0a0d9210 */ /* 0x000fe400027fe4ff */
[----:B------:R-:W-:-:S02]  /*0700*/  CS2R R10, SRZ ;  /* 0x00000000000a7805 */ /* 0x000fc4000001ff00 */
[----:B------:R-:W-:Y:S01]  /*0710*/  MOV R24, RZ ;  /* 0x000000ff00187202 */ /* 0x000fe20000000f00 */
[C---:B------:R-:W-:Y:S01]  /*0720*/  @P2 IMAD.WIDE R22, R31.reuse, 0x2, R22 ;  /* 0x000000021f162825 */ /* 0x040fe200078e0216 */
[----:B------:R-:W2:Y:S03]  /*0730*/  @!P0 LDG.E R25, desc[UR6][R20.64] ;  /* 0x0000000614198981 */ /* 0x000ea6000c1e1900 */
[----:B----4-:R-:W-:Y:S01]  /*0740*/  IMAD.WIDE R14, R31, 0x2, R14 ;  /* 0x000000021f0e7825 */ /* 0x010fe200078e020e */
[----:B------:R-:W4:Y:S04]  /*0750*/  @P2 LDG.E.U16 R8, desc[UR6][R22.64] ;  /* 0x0000000616082981 */ /* 0x000f28000c1e1500 */
[----:B------:R-:W5:Y:S04]  /*0760*/  @P2 LDG.E.U16 R9, desc[UR6][R22.64+0x2] ;  /* 0x0000020616092981 */ /* 0x000f68000c1e1500 */
[----:B------:R0:W5:Y:S04]  /*0770*/  @!P0 LDG.E R24, desc[UR6][R18.64] ;  /* 0x0000000612188981 */ /* 0x000168000c1e1900 */
[----:B------:R-:W5:Y:S04]  /*0780*/  LDG.E.U16 R30, desc[UR6][R14.64] ;  /* 0x000000060e1e7981 */ /* 0x000f68000c1e1500 */
[----:B------:R-:W5:Y:S04]  /*0790*/  LDG.E.U16 R20, desc[UR6][R14.64+0x2] ;  /* 0x000002060e147981 */ /* 0x000f68000c1e1500 */
[----:B------:R-:W5:Y:S04]  /*07a0*/  @!P1 LDG.E R11, desc[UR6][R16.64] ;  /* 0x00000006100b9981 */ /* 0x000f68000c1e1900 */
[----:B------:R-:W5:Y:S01]  /*07b0*/  @!P1 LDG.E R10, desc[UR6][R12.64] ;  /* 0x000000060c0a9981 */ /* 0x000f62000c1e1900 */
[----:B------:R-:W-:Y:S01]  /*07c0*/  MOV R37, 0x3f800000 ;  /* 0x3f80000000257802 */ /* 0x000fe20000000f00 */
[----:B------:R-:W-:Y:S01]  /*07d0*/  UISETP.NE.AND UP0, UPT, UR4, URZ, UPT ;  /* 0x000000ff0400728c */ /* 0x000fe2000bf05270 */
[----:B------:R-:W-:-:S02]  /*07e0*/  MOV R31, RZ ;  /* 0x000000ff001f7202 */ /* 0x000fc40000000f00 */
[----:B------:R-:W-:Y:S01]  /*07f0*/  MOV R32, RZ ;  /* 0x000000ff00207202 */ /* 0x000fe20000000f00 */
[----:B---3--:R-:W-:-:S05]  /*0800*/  FFMA.FTZ R7, -R6, R6, R7 ;  /* 0x0000000606077223 */ /* 0x008fca0000010107 */
[----:B------:R-:W-:-:S13]  /*0810*/  FSETP.GTU.FTZ.AND P0, PT, R7, RZ, PT ;  /* 0x000000ff0700720b */ /* 0x000fda0003f1c000 */
[----:B0-----:R-:W0:Y:S02]  /*0820*/  @P0 LDC R18, c[0x0][0x3c0] ;  /* 0x0000f000ff120b82 */ /* 0x001e240000000800 */
[----:B0-----:R-:W-:-:S04]  /*0830*/  @P0 FADD.FTZ R18, R7, R18 ;  /* 0x0000001207120221 */ /* 0x001fc80000010000 */
[----:B------:R0:W1:Y:S01]  /*0840*/  @P0 MUFU.RSQ R37, R18 ;  /* 0x0000001200250308 */ /* 0x0000620000001400 */
[----:B--2---:R-:W-:Y:S02]  /*0850*/  PRMT R35, R25, 0x7632, R35 ;  /* 0x0000763219237816 */ /* 0x004fe40000000023 */
[----:B----4-:R-:W-:Y:S02]  /*0860*/  @P2 SHF.L.U32 R31, R8, 0x10, RZ ;  /* 0x00000010081f2819 */ /* 0x010fe400000006ff */
[----:B-----5:R-:W-:Y:S02]  /*0870*/  @P2 SHF.L.U32 R32, R9, 0x10, RZ ;  /* 0x0000001009202819 */ /* 0x020fe400000006ff */
[----:B------:R-:W-:Y:S02]  /*0880*/  PRMT R36, R24, 0x7632, R36 ;  /* 0x0000763218247816 */ /* 0x000fe40000000024 */
[----:B------:R-:W-:Y:S02]  /*0890*/  SHF.L.U32 R30, R30, 0x10, RZ ;  /* 0x000000101e1e7819 */ /* 0x000fe400000006ff */
[----:B------:R-:W-:-:S02]  /*08a0*/  SHF.L.U32 R7, R20, 0x10, RZ ;  /* 0x0000001014077819 */ /* 0x000fc400000006ff */
[----:B------:R-:W-:Y:S02]  /*08b0*/  PRMT R33, R11, 0x7632, R33 ;  /* 0x000076320b217816 */ /* 0x000fe40000000021 */
[----:B------:R-:W-:Y:S01]  /*08c0*/  PRMT R34, R10, 0x7632, R34 ;  /* 0x000076320a227816 */ /* 0x000fe20000000022 */
        /* <DEDUP_REMOVED lines=8> */
[----:B------:R-:W-:Y:S01]  /*0950*/  FMUL.FTZ R13, R30, R9 ;  /* 0x000000091e0d7220 */ /* 0x000fe20000410000 */
        /* <DEDUP_REMOVED lines=29> */
.L_x_195:
[----:B------:R-:W-:Y:S02]  /*0b30*/  SHF.L.U32 R9, R25, 0x10, RZ ;  /* 0x0000001019097819 */ /* 0x000fe400000006ff */
[----:B------:R-:W-:Y:S02]  /*0b40*/  SHF.L.U32 R13, R35, 0x10, RZ ;  /* 0x00000010230d7819 */ /* 0x000fe400000006ff */
[----:B------:R-:W-:Y:S01]  /*0b50*/  SHF.L.U32 R17, R11, 0x10, RZ ;  /* 0x000000100b117819 */ /* 0x000fe200000006ff */
[----:B------:R-:W-:-:S04]  /*0b60*/  FADD.FTZ R8, -R6, R9 ;  /* 0x0000000906087221 */ /* 0x000fc80000010100 */
[----:B------:R-:W-:Y:S01]  /*0b70*/  FMUL.FTZ R9, R8, R37 ;  /* 0x0000002508097220 */ /* 0x000fe20000410000 */
[C---:B------:R-:W-:Y:S01]  /*0b80*/  FADD.FTZ R8, -R6.reuse, R13 ;  /* 0x0000000d06087221 */ /* 0x040fe20000010100 */
[----:B------:R-:W-:Y:S01]  /*0b90*/  FADD.FTZ R12, -R6, R17 ;  /* 0x00000011060c7221 */ /* 0x000fe20000010100 */
[----:B------:R-:W-:Y:S01]  /*0ba0*/  SHF.L.U32 R13, R33, 0x10, RZ ;  /* 0x00000010210d7819 */ /* 0x000fe200000006ff */
[--C-:B------:R-:W-:Y:S01]  /*0bb0*/  FFMA.FTZ R14, R30, R9, R31.reuse ;  /* 0x000000091e0e7223 */ /* 0x100fe2000001001f */
[-C--:B------:R-:W-:Y:S01]  /*0bc0*/  FMUL.FTZ R8, R8, R37.reuse ;  /* 0x0000002508087220 */ /* 0x080fe20000410000 */
[----:B------:R-:W-:Y:S02]  /*0bd0*/  FMUL.FTZ R12, R12, R37 ;  /* 0x000000250c0c7220 */ /* 0x000fe40000410000 */
[----:B------:R-:W-:Y:S01]  /*0be0*/  FMUL.FTZ R15, R14, -1.4426950216293334961 ;  /* 0xbfb8aa3b0e0f7820 */ /* 0x000fe20000410000 */
[----:B------:R-:W-:Y:S01]  /*0bf0*/  FFMA.FTZ R17, R7, R8, R32 ;  /* 0x0000000807117223 */ /* 0x000fe20000010020 */
[----:B------:R-:W-:Y:S01]  /*0c00*/  FFMA.FTZ R16, R30, R12, R31 ;  /* 0x0000000c1e107223 */ /* 0x000fe2000001001f */
[----:B------:R-:W-:-:S02]  /*0c10*/  FADD.FTZ R20, -R6, R13 ;  /* 0x0000000d06147221 */ /* 0x000fc40000010100 */
[----:B------:R-:W-:Y:S01]  /*0c20*/  FMUL.FTZ R18, R17, -1.4426950216293334961 ;  /* 0xbfb8aa3b11127820 */ /* 0x000fe20000410000 */
[----:B------:R-:W0:Y:S01]  /*0c30*/  MUFU.EX2 R15, R15 ;  /* 0x0000000f000f7308 */ /* 0x000e220000000800 */
[----:B------:R-:W-:Y:S01]  /*0c40*/  FMUL.FTZ R22, R16, -1.4426950216293334961 ;  /* 0xbfb8aa3b10167820 */ /* 0x000fe20000410000 */
[----:B------:R-:W-:-:S06]  /*0c50*/  FMUL.FTZ R13, R20, R37 ;  /* 0x00000025140d7220 */ /* 0x000fcc0000410000 */
[----:B------:R-:W1:Y:S08]  /*0c60*/  MUFU.EX2 R18, R18 ;  /* 0x0000001200127308 */ /* 0x000e700000000800 */
[----:B------:R-:W2:Y:S01]  /*0c70*/  MUFU.EX2 R22, R22 ;  /* 0x0000001600167308 */ /* 0x000ea20000000800 */
[----:B0-----:R-:W-:Y:S01]  /*0c80*/  FADD.FTZ R21, R15, 1 ;  /* 0x3f8000000f157421 */ /* 0x001fe20000010000 */
[----:B------:R-:W-:-:S04]  /*0c90*/  FFMA.FTZ R15, R7, R13, R32 ;  /* 0x0000000d070f7223 */ /* 0x000fc80000010020 */
[----:B------:R-:W-:Y:S02]  /*0ca0*/  FMUL.FTZ R38, R15, -1.4426950216293334961 ;  /* 0xbfb8aa3b0f267820 */ /* 0x000fe40000410000 */
[----:B------:R-:W0:Y:S01]  /*0cb0*/  MUFU.RCP R21, R21 ;  /* 0x0000001500157308 */ /* 0x000e220000001000 */
[----:B-1----:R-:W-:-:S07]  /*0cc0*/  FADD.FTZ R19, R18, 1 ;  /* 0x3f80000012137421 */ /* 0x002fce0000010000 */
[----:B------:R1:W3:Y:S01]  /*0cd0*/  MUFU.EX2 R20, R38 ;  /* 0x0000002600147308 */ /* 0x0002e20000000800 */
[----:B--2---:R-:W-:-:S07]  /*0ce0*/  FADD.FTZ R18, R22, 1 ;  /* 0x3f80000016127421 */ /* 0x004fce0000010000 */
[----:B------:R-:W2:Y:S01]  /*0cf0*/  MUFU.RCP R19, R19 ;  /* 0x0000001300137308 */ /* 0x000ea20000001000 */
[----:B0-----:R-:W-:Y:S01]  /*0d00*/  FADD.FTZ R23, -R21, 1 ;  /* 0x3f80000015177421 */ /* 0x001fe20000010100 */
[----:B-1----:R-:W-:-:S03]  /*0d10*/  SHF.L.U32 R38, R36, 0x10, RZ ;  /* 0x0000001024267819 */ /* 0x002fc600000006ff */
[----:B------:R-:W-:Y:S01]  /*0d20*/  FFMA.FTZ R23, R14, R23, 1 ;  /* 0x3f8000000e177423 */ /* 0x000fe20000010017 */
[----:B------:R-:W-:Y:S02]  /*0d30*/  SHF.L.U32 R14, R24, 0x10, RZ ;  /* 0x00000010180e7819 */ /* 0x000fe400000006ff */
[----:B------:R-:W0:Y:S01]  /*0d40*/  MUFU.RCP R18, R18 ;  /* 0x0000001200127308 */ /* 0x000e220000001000 */
[----:B---3--:R-:W-:Y:S02]  /*0d50*/  FADD.FTZ R20, R20, 1 ;  /* 0x3f80000014147421 */ /* 0x008fe40000010000 */
[----:B------:R-:W-:-:S04]  /*0d60*/  FMUL.FTZ R14, R14, R21 ;  /* 0x000000150e0e7220 */ /* 0x000fc80000410000 */
[----:B------:R-:W-:Y:S01]  /*0d70*/  FMUL.FTZ R14, R14, R23 ;  /* 0x000000170e0e7220 */ /* 0x000fe20000410000 */
[----:B------:R-:W1:Y:S01]  /*0d80*/  MUFU.RCP R20, R20 ;  /* 0x0000001400147308 */ /* 0x000e620000001000 */
[----:B--2---:R-:W-:-:S04]  /*0d90*/  FADD.FTZ R22, -R19, 1 ;  /* 0x3f80000013167421 */ /* 0x004fc80000010100 */
[----:B------:R-:W-:Y:S01]  /*0da0*/  FFMA.FTZ R17, R17, R22, 1 ;  /* 0x3f80000011117423 */ /* 0x000fe20000010016 */
[----:B------:R-:W-:Y:S01]  /*0db0*/  FMUL.FTZ R22, R38, R19 ;  /* 0x0000001326167220 */ /* 0x000fe20000410000 */
[----:B------:R-:W-:Y:S01]  /*0dc0*/  SHF.L.U32 R19, R10, 0x10, RZ ;  /* 0x000000100a137819 */ /* 0x000fe200000006ff */
[----:B0-----:R-:W-:Y:S02]  /*0dd0*/  FADD.FTZ R21, -R18, 1 ;  /* 0x3f80000012157421 */ /* 0x001fe40000010100 */
[----:B------:R-:W-:Y:S02]  /*0de0*/  FMUL.FTZ R17, R22, R17 ;  /* 0x0000001116117220 */ /* 0x000fe40000410000 */
[----:B------:R-:W-:Y:S01]  /*0df0*/  FMUL.FTZ R19, R19, R18 ;  /* 0x0000001213137220 */ /* 0x000fe20000410000 */
[----:B------:R-:W-:Y:S01]  /*0e00*/  FFMA.FTZ R16, R16, R21, 1 ;  /* 0x3f80000010107423 */ /* 0x000fe20000010015 */
[----:B------:R-:W-:Y:S01]  /*0e10*/  SHF.L.U32 R21, R34, 0x10, RZ ;  /* 0x0000001022157819 */ /* 0x000fe200000006ff */
[----:B-1----:R-:W-:-:S04]  /*0e20*/  FADD.FTZ R38, -R20, 1 ;  /* 0x3f80000014267421 */ /* 0x002fc80000010100 */
        /* <DEDUP_REMOVED lines=11> */
[----:B------:R-:W-:Y:S01]  /*0ee0*/  FFMA.FTZ R19, R9, R14, RZ ;  /* 0x0000000e09137223 */ /* 0x000fe200000100ff */
[----:B------:R-:W-:Y:S01]  /*0ef0*/  FMUL.FTZ R22, R7, R18 ;  /* 0x0000001207167220 */ /* 0x000fe20000410000 */
[----:B------:R-:W-:Y:S01]  /*0f00*/  FFMA.FTZ R16, R12, R23, R21 ;  /* 0x000000170c107223 */ /* 0x000fe20000010015 */
[----:B------:R-:W-:Y:S01]  /*0f10*/  FADD.FTZ R14, RZ, R14 ;  /* 0x0000000eff0e7221 */ /* 0x000fe20000010000 */
[----:B------:R-:W-:Y:S01]  /*0f20*/  FFMA.FTZ R8, R8, R17, RZ ;  /* 0x0000001108087223 */ /* 0x000fe200000100ff */
[----:B------:R-:W-:Y:S01]  /*0f30*/  FADD.FTZ R23, R20, R23 ;  /* 0x0000001714177221 */ /* 0x000fe20000010000 */
[----:B------:R-:W-:Y:S01]  /*0f40*/  FADD.FTZ R17, RZ, R17 ;  /* 0x00000011ff117221 */ /* 0x000fe20000010000 */
[C---:B------:R-:W-:Y:S01]  /*0f50*/  FFMA.FTZ R16, R13.reuse, R22, R16 ;  /* 0x000000160d107223 */ /* 0x040fe20000010010 */
[----:B------:R-:W-:Y:S01]  /*0f60*/  FFMA.FTZ R12, R12, R15, R19 ;  /* 0x0000000f0c0c7223 */ /* 0x000fe20000010013 */
[----:B------:R-:W-:Y:S01]  /*0f70*/  FADD.FTZ R14, R14, R15 ;  /* 0x0000000f0e0e7221 */ /* 0x000fe20000010000 */
[----:B------:R-:W-:Y:S01]  /*0f80*/  FADD.FTZ R9, R22, R23 ;  /* 0x0000001716097221 */ /* 0x000fe20000010000 */
[----:B------:R-:W-:Y:S01]  /*0f90*/  FFMA.FTZ R13, R13, R18, R8 ;  /* 0x000000120d0d7223 */ /* 0x000fe20000010008 */
[----:B------:R-:W-:-:S07]  /*0fa0*/  FADD.FTZ R15, R17, R18 ;  /* 0x00000012110f7221 */ /* 0x000fce0000010000 */
.L_x_196:
        /* <DEDUP_REMOVED lines=43> */
.L_x_198:
[----:B------:R-:W-:Y:S05]  /*1260*/  BSYNC.RECONVERGENT B0 ;  /* 0x0000000000007941 */ /* 0x000fea0003800200 */
.L_x_197:
        /* <DEDUP_REMOVED lines=52> */
.L_x_200:
[----:B------:R-:W-:Y:S05]  /*15b0*/  BSYNC.RECONVERGENT B0 ;  /* 0x0000000000007941 */ /* 0x000fea0003800200 */
.L_x_199:
        /* <DEDUP_REMOVED lines=318> */
.L_x_202:
[----:B------:R-:W-:Y:S05]  /*29a0*/  BSYNC.RECONVERGENT B0 ;  /* 0x0000000000007941 */ /* 0x000fea0003800200 */
.L_x_201:
        /* <DEDUP_REMOVED lines=31> */
.L_x_204:
[----:B------:R-:W-:Y:S05]  /*2ba0*/  BSYNC.RECONVERGENT B0 ;  /* 0x0000000000007941 */ /* 0x000fea0003800200 */
.L_x_203:
        /* <DEDUP_REMOVED lines=24> */
.L_x_207:
[----:B----4-:R-:W2:Y:S04]  /*2d30*/  LDG.E.STRONG.GPU R14, desc[UR6][R12.64] ;  /* 0x000000060c0e7981 */ /* 0x010ea8000c1ef900 */
[----:B--2---:R-:W-:Y:S01]  /*2d40*/  CCTL.IVALL ;  /* 0x00000000ff00798f */ /* 0x004fe20002000000 */
[----:B------:R-:W-:Y:S05]  /*2d50*/  YIELD ;  /* 0x0000000000007946 */ /* 0x000fea0003800000 */
[----:B------:R-:W-:-:S13]  /*2d60*/  ISETP.NE.AND P0, PT, R14, R19, PT ;  /* 0x000000130e00720c */ /* 0x000fda0003f05270 */
[----:B------:R-:W-:Y:S05]  /*2d70*/  @P0 BRA `(.L_x_207) ;  /* 0xfffffffc00ec0947 */ /* 0x000fea000383ffff */
.L_x_206:
[----:B------:R-:W-:Y:S05]  /*2d80*/  WARPSYNC.ALL ;  /* 0x0000000000007948 */ /* 0x000fea0003800000 */
[----:B------:R-:W-:Y:S01]  /*2d90*/  BAR.SYNC.DEFER_BLOCKING 0x0 ;  /* 0x0000000000007b1d */ /* 0x000fe20000010000 */
[----:B------:R-:W-:-:S05]  /*2da0*/  HFMA2 R23, -RZ, RZ, 0, 0 ;  /* 0x00000000ff177431 */ /* 0x000fca00000001ff */
[----:B------:R-:W-:Y:S05]  /*2db0*/  @!P2 BRA `(.L_x_208) ;  /* 0x0000000000f0a947 */ /* 0x000fea0003800000 */
[----:B------:R-:W-:Y:S02]  /*2dc0*/  MOV R38, RZ ;  /* 0x000000ff00267202 */ /* 0x000fe40000000f00 */
[----:B------:R-:W-:-:S07]  /*2dd0*/  LOP3.LUT R23, R22, 0x7ffffff8, RZ, 0xc0, !PT ;  /* 0x7ffffff816177812 */ /* 0x000fce00078ec0ff */
.L_x_209:
        /* <DEDUP_REMOVED lines=58> */
.L_x_208:
        /* <DEDUP_REMOVED lines=33> */
.L_x_210:
        /* <DEDUP_REMOVED lines=19> */
.L_x_211:
        /* <DEDUP_REMOVED lines=9> */
.L_x_212:
[----:B------:R-:W-:Y:S05]  /*3550*/  BSYNC.RECONVERGENT B0 ;  /* 0x0000000000007941 */ /* 0x000fea0003800200 */
.L_x_205:
[----:B------:R-:W5:Y:S01]  /*3560*/  S2UR UR5, SR_CgaCtaId ;  /* 0x00000000000579c3 */ /* 0x000f620000008800 */
[----:B------:R-:W-:Y:S01]  /*3570*/  UMOV UR4, 0x400 ;  /* 0x0000040000047882 */ /* 0x000fe20000000000 */
[----:B------:R-:W0:Y:S01]  /*3580*/  LDCU.64 UR10, c[0x0][0x400] ;  /* 0x00008000ff0a77ac */ /* 0x000e220008000a00 */
        /* <DEDUP_REMOVED lines=10> */
[-C--:B-1----:R-:W-:Y:S01]  /*3630*/  FMUL.FTZ R20, R14, R37.reuse ;  /* 0x000000250e147220 */ /* 0x082fe20000410000 */
[----:B------:R-:W-:-:S02]  /*3640*/  FMUL.FTZ R11, R22, R37 ;  /* 0x00000025160b7220 */ /* 0x000fc40000410000 */
[----:B------:R-:W-:Y:S01]  /*3650*/  FMUL.FTZ R14, R38, R37 ;  /* 0x00000025260e7220 */ /* 0x000fe20000410000 */
[----:B-----5:R-:W-:Y:S01]  /*3660*/  ULEA UR4, UR5, UR4, 0x18 ;  /* 0x0000000405047291 */ /* 0x020fe2000f8ec0ff */
[----:B------:R-:W1:Y:S01]  /*3670*/  LDCU.U8 UR5, c[0x0][0x414] ;  /* 0x00008280ff0577ac */ /* 0x000e620008000000 */
[----:B---3--:R-:W-:-:S07]  /*3680*/  IMAD R17, R16, UR9, R29 ;  /* 0x0000000910117c24 */ /* 0x008fce000f8e021d */
[----:B------:R3:W-:Y:S01]  /*3690*/  @!P1 STS.64 [UR4+0xc0], R8 ;  /* 0x0000c008ff009988 */ /* 0x0007e20008000a04 */
[----:B------:R-:W-:Y:S01]  /*36a0*/  BAR.SYNC.DEFER_BLOCKING 0x0 ;  /* 0x0000000000007b1d */ /* 0x000fe20000010000 */
[C---:B0-----:R-:W-:Y:S01]  /*36b0*/  ISETP.GE.U32.AND P0, PT, R17.reuse, UR10, PT ;  /* 0x0000000a11007c0c */ /* 0x041fe2000bf06070 */
[----:B---3--:R-:W-:Y:S01]  /*36c0*/  FADD.FTZ R8, -R6, R25 ;  /* 0x0000001906087221 */ /* 0x008fe20000010100 */
[----:B-1----:R-:W-:Y:S01]  /*36d0*/  UISETP.NE.AND UP0, UPT, UR5, URZ, UPT ;  /* 0x000000ff0500728c */ /* 0x002fe2000bf05270 */
[----:B------:R-:W-:Y:S02]  /*36e0*/  IADD3 R6, PT, PT, R17, 0x40, RZ ;  /* 0x0000004011067810 */ /* 0x000fe40007ffe0ff */
[----:B------:R-:W-:Y:S01]  /*36f0*/  FMUL.FTZ R18, R8, R37 ;  /* 0x0000002508127220 */ /* 0x000fe20000410000 */
[----:B------:R-:W-:Y:S02]  /*3700*/  SHF.R.S32.HI R8, RZ, 0x1f, R17 ;  /* 0x0000001fff087819 */ /* 0x000fe40000011411 */
[----:B------:R-:W-:-:S02]  /*3710*/  ISETP.GE.U32.AND P1, PT, R6, UR10, PT ;  /* 0x0000000a06007c0c */ /* 0x000fc4000bf26070 */
[----:B------:R-:W-:Y:S01]  /*3720*/  ISETP.GE.AND.EX P0, PT, R8, UR11, PT, P0 ;  /* 0x0000000b08007c0c */ /* 0x000fe2000bf06300 */
[----:B------:R-:W0:Y:S01]  /*3730*/  LDS.64 R12, [UR4+0xc0] ;  /* 0x0000c004ff0c7984 */ /* 0x000e220008000a00 */
[----:B------:R-:W0:Y:S02]  /*3740*/  LDCU UR4, c[0x0][0x42c] ;  /* 0x00008580ff0477ac */ /* 0x000e240008000800 */
[----:B0-----:R-:W-:Y:S01]  /*3750*/  FMUL.FTZ R16, R12, UR4 ;  /* 0x000000040c107c20 */ /* 0x001fe20008410000 */
[----:B------:R-:W-:-:S04]  /*3760*/  FMUL.FTZ R13, R13, UR4 ;  /* 0x000000040d0d7c20 */ /* 0x000fc80008410000 */
[C-C-:B------:R-:W-:Y:S01]  /*3770*/  FFMA.FTZ R9, R16.reuse, R18, R13.reuse ;  /* 0x0000001210097223 */ /* 0x140fe2000001000d */
[C-C-:B------:R-:W-:Y:S01]  /*3780*/  FFMA.FTZ R12, R16.reuse, R20, R13.reuse ;  /* 0x00000014100c7223 */ /* 0x140fe2000001000d */
[C-C-:B------:R-:W-:Y:S01]  /*3790*/  FFMA.FTZ R15, R16.reuse, R11, R13.reuse ;  /* 0x0000000b100f7223 */ /* 0x140fe2000001000d */
[----:B------:R-:W-:Y:S01]  /*37a0*/  FFMA.FTZ R16, R16, R14, R13 ;  /* 0x0000000e10107223 */ /* 0x000fe2000001000d */
[----:B------:R-:W-:Y:S06]  /*37b0*/  BRA.U !UP0, `(.L_x_213) ;  /* 0x0000000108487547 */ /* 0x000fec000b800000 */
[----:B------:R-:W-:Y:S01]  /*37c0*/  FFMA.FTZ R13, R7, R20, R32 ;  /* 0x00000014070d7223 */ /* 0x000fe20000010020 */
[----:B------:R-:W-:-:S03]  /*37d0*/  FFMA.FTZ R18, R30, R18, R31 ;  /* 0x000000121e127223 */ /* 0x000fc6000001001f */
[----:B------:R-:W-:Y:S01]  /*37e0*/  FMUL.FTZ R22, R13, -1.4426950216293334961 ;  /* 0xbfb8aa3b0d167820 */ /* 0x000fe20000410000 */
[----:B--2---:R-:W-:-:S05]  /*37f0*/  FMUL.FTZ R19, R18, -1.4426950216293334961 ;  /* 0xbfb8aa3b12137820 */ /* 0x004fca0000410000 */
        /* <DEDUP_REMOVED lines=14> */
.L_x_213:
[----:B------:R-:W-:Y:S01]  /*38e0*/  BSSY.RECONVERGENT B0, `(.L_x_214) ;  /* 0x0000012000007945 */ /* 0x000fe20003800200 */
[----:B------:R-:W-:Y:S01]  /*38f0*/  FFMA.FTZ R24, R30, R24, -R9 ;  /* 0x000000181e187223 */ /* 0x000fe20000010809 */
[----:B------:R-:W-:Y:S02]  /*3900*/  FFMA.FTZ R12, R7, R36, -R12 ;  /* 0x00000024070c7223 */ /* 0x000fe4000001080c */
[----:B------:R-:W-:Y:S05]  /*3910*/  @P0 BRA `(.L_x_215) ;  /* 0x0000000000380947 */ /* 0x000fea0003800000 */
[----:B------:R-:W0:Y:S01]  /*3920*/  LDCU.64 UR12, c[0x0][0x3f8] ;  /* 0x00007f00ff0c77ac */ /* 0x000e220008000a00 */
[----:B------:R-:W-:Y:S01]  /*3930*/  MOV R9, R43 ;  /* 0x0000002b00097202 */ /* 0x000fe20000000f00 */
[----:B------:R-:W-:Y:S01]  /*3940*/  FMUL.FTZ R24, R24, R37 ;  /* 0x0000002518187220 */ /* 0x000fe20000410000 */
[----:B------:R-:W1:Y:S01]  /*3950*/  LDCU.64 UR4, c[0x0][0x380] ;  /* 0x00007000ff0477ac */ /* 0x000e620008000a00 */
[----:B0-----:R-:W-:Y:S01]  /*3960*/  IMAD R18, R8, UR12, RZ ;  /* 0x0000000c08127c24 */ /* 0x001fe2000f8e02ff */
[----:B------:R-:W-:-:S03]  /*3970*/  MOV R8, R40 ;  /* 0x0000002800087202 */ /* 0x000fc60000000f00 */
[C---:B------:R-:W-:Y:S02]  /*3980*/  IMAD R13, R17.reuse, UR13, R18 ;  /* 0x0000000d110d7c24 */ /* 0x040fe4000f8e0212 */
[----:B------:R-:W-:-:S04]  /*3990*/  IMAD.WIDE.U32 R8, R17, UR12, R8 ;  /* 0x0000000c11087c25 */ /* 0x000fc8000f8e0008 */
[----:B------:R-:W-:Y:S01]  /*39a0*/  FMUL.FTZ R17, R12, R37 ;  /* 0x000000250c117220 */ /* 0x000fe20000410000 */
[C---:B-1----:R-:W-:Y:S02]  /*39b0*/  LEA R12, P0, R8.reuse, UR4, 0x1 ;  /* 0x00000004080c7c11 */ /* 0x042fe4000f8008ff */
[----:B------:R-:W-:Y:S02]  /*39c0*/  IADD3 R13, PT, PT, R9, R13, RZ ;  /* 0x0000000d090d7210 */ /* 0x000fe40007ffe0ff */
[----:B------:R-:W-:Y:S02]  /*39d0*/  F2FP.BF16.F32.PACK_AB R17, R17, R24 ;  /* 0x000000181111723e */ /* 0x000fe400000010ff */
[----:B------:R-:W-:-:S05]  /*39e0*/  LEA.HI.X R13, R8, UR5, R13, 0x1, P0 ;  /* 0x00000005080d7c11 */ /* 0x000fca00080f0c0d */
[----:B------:R0:W-:Y:S02]  /*39f0*/  STG.E desc[UR6][R12.64], R17 ;  /* 0x000000110c007986 */ /* 0x0001e4000c101906 */
.L_x_215:
[----:B------:R-:W-:Y:S05]  /*3a00*/  BSYNC.RECONVERGENT B0 ;  /* 0x0000000000007941 */ /* 0x000fea0003800200 */
.L_x_214:
[----:B------:R-:W-:Y:S02]  /*3a10*/  SHF.L.U32 R10, R10, 0x10, RZ ;  /* 0x000000100a0a7819 */ /* 0x000fe400000006ff */
[----:B------:R-:W-:Y:S02]  /*3a20*/  SHF.R.S32.HI R8, RZ, 0x1f, R6 ;  /* 0x0000001fff087819 */ /* 0x000fe40000011406 */
        /* <DEDUP_REMOVED lines=11> */
[----:B--2---:R-:W1:Y:S01]  /*3ae0*/  MUFU.RCP R19, R18 ;  /* 0x0000001200137308 */ /* 0x004e620000001000 */
        /* <DEDUP_REMOVED lines=8> */
.L_x_216:
        /* <DEDUP_REMOVED lines=10> */
[----:B------:R-:W3:Y:S01]  /*3c10*/  LDCU.64 UR10, c[0x0][0x380] ;  /* 0x00007000ff0a77ac */ /* 0x000ee20008000a00 */
[----:B-1----:R-:W-:Y:S02]  /*3c20*/  IMAD R7, R8, UR4, RZ ;  /* 0x0000000408077c24 */ /* 0x002fe4000f8e02ff */
[----:B------:R-:W-:-:S04]  /*3c30*/  IMAD.WIDE.U32 R40, R6, UR4, R40 ;  /* 0x0000000406287c25 */ /* 0x000fc8000f8e0028 */
[----:B------:R-:W-:Y:S01]  /*3c40*/  IMAD R7, R6, UR5, R7 ;  /* 0x0000000506077c24 */ /* 0x000fe2000f8e0207 */
[----:B---3--:R-:W-:-:S04]  /*3c50*/  LEA R6, P0, R40, UR10, 0x1 ;  /* 0x0000000a28067c11 */ /* 0x008fc8000f8008ff */
[----:B------:R-:W-:-:S04]  /*3c60*/  IADD3 R7, PT, PT, R41, R7, RZ ;  /* 0x0000000729077210 */ /* 0x000fc80007ffe0ff */
[----:B------:R-:W-:-:S05]  /*3c70*/  LEA.HI.X R7, R40, UR11, R7, 0x1, P0 ;  /* 0x0000000b28077c11 */ /* 0x000fca00080f0c07 */
[----:B------:R1:W-:Y:S02]  /*3c80*/  STG.E desc[UR6][R6.64], R9 ;  /* 0x0000000906007986 */ /* 0x0003e4000c101906 */
.L_x_218:
[----:B------:R-:W-:Y:S05]  /*3c90*/  BSYNC.RECONVERGENT B0 ;  /* 0x0000000000007941 */ /* 0x000fea0003800200 */
.L_x_217:
[----:B------:R-:W3:Y:S01]  /*3ca0*/  LDCU UR4, c[0x0][0x410] ;  /* 0x00008200ff0477ac */ /* 0x000ee20008000800 */
[----:B------:R-:W-:Y:S02]  /*3cb0*/  IADD3 R26, PT, PT, R5, R26, RZ ;  /* 0x0000001a051a7210 */ /* 0x000fe40007ffe0ff */
[----:B------:R-:W-:Y:S01]  /*3cc0*/  IADD3 R27, PT, PT, R27, 0x1, RZ ;  /* 0x000000011b1b7810 */ /* 0x000fe20007ffe0ff */
[----:B------:R-:W3:Y:S02]  /*3cd0*/  LDCU UR5, c[0x0][0x3e0] ;  /* 0x00007c00ff0577ac */ /* 0x000ee40008000800 */
[----:B---3--:R-:W-:-:S06]  /*3ce0*/  UIMAD UR4, UR4, UR5, URZ ;  /* 0x00000005040472a4 */ /* 0x008fcc000f8e02ff */
[----:B------:R-:W-:-:S13]  /*3cf0*/  ISETP.GE.AND P0, PT, R26, UR4, PT ;  /* 0x000000041a007c0c */ /* 0x000fda000bf06270 */
[----:B------:R-:W-:Y:S05]  /*3d00*/  @!P0 BRA `(.L_x_219) ;  /* 0xffffffc4001c8947 */ /* 0x000fea000383ffff */
.L_x_194:
[----:B-1----:R-:W1:Y:S01]  /*3d10*/  LDC R6, c[0x0][0x370] ;  /* 0x0000dc00ff067b82 */ /* 0x002e620000000800 */
[----:B------:R-:W-:Y:S01]  /*3d20*/  ISETP.NE.AND P2, PT, R2, RZ, PT ;  /* 0x000000ff0200720c */ /* 0x000fe20003f45270 */
[----:B------:R-:W-:Y:S06]  /*3d30*/  BSSY.RECONVERGENT B0, `(.L_x_220) ;  /* 0x0000011000007945 */ /* 0x000fec0003800200 */
[----:B------:R-:W3:Y:S08]  /*3d40*/  LDC R7, c[0x0][0x374] ;  /* 0x0000dd00ff077b82 */ /* 0x000ef00000000800 */
[----:B------:R-:W4:Y:S01]  /*3d50*/  LDC.64 R4, c[0x0][0x3c8] ;  /* 0x0000f200ff047b82 */ /* 0x000f220000000a00 */
[----:B-1----:R-:W-:-:S02]  /*3d60*/  ISETP.NE.AND P1, PT, R6, 0x1, PT ;  /* 0x000000010600780c */ /* 0x002fc40003f25270 */
[----:B------:R-:W-:Y:S02]  /*3d70*/  IADD3 R8, PT, PT, R6, -0x1, RZ ;  /* 0xffffffff06087810 */ /* 0x000fe40007ffe0ff */
[----:B---3--:R-:W-:-:S04]  /*3d80*/  IADD3 R3, PT, PT, R7, -0x1, RZ ;  /* 0xffffffff07037810 */ /* 0x008fc80007ffe0ff */
[----:B------:R-:W-:Y:S02]  /*3d90*/  ISETP.NE.AND P0, PT, R0, R3, PT ;  /* 0x000000030000720c */ /* 0x000fe40003f05270 */
[----:B------:R-:W-:Y:S02]  /*3da0*/  SHF.L.U32 R0, R7, 0x1, RZ ;  /* 0x0000000107007819 */ /* 0x000fe400000006ff */
[----:B------:R-:W-:Y:S02]  /*3db0*/  ISETP.NE.OR P0, PT, R8, UR9, P0 ;  /* 0x0000000908007c0c */ /* 0x000fe40008705670 */
[----:B------:R-:W-:-:S05]  /*3dc0*/  SEL R3, R0, RZ, P1 ;  /* 0x000000ff00037207 */ /* 0x000fca0000800000 */
[----:B----4-:R-:W-:Y:S01]  /*3dd0*/  IMAD.WIDE.U32 R4, R3, 0x4, R4 ;  /* 0x0000000403047825 */ /* 0x010fe200078e0004 */
[----:B------:R-:W-:Y:S06]  /*3de0*/  @P2 BRA `(.L_x_221) ;  /* 0x0000000000142947 */ /* 0x000fec0003800000 */
[----:B------:R-:W-:Y:S01]  /*3df0*/  HFMA2 R3, -RZ, RZ, 0, 5.9604644775390625e-08 ;  /* 0x00000001ff037431 */ /* 0x000fe200000001ff */
[----:B------:R-:W-:Y:S06]  /*3e00*/  MEMBAR.ALL.GPU ;  /* 0x0000000000007992 */ /* 0x000fec000000a000 */
[----:B------:R-:W-:-:S00]  /*3e10*/  ERRBAR ;  /* 0x00000000000079ab */ /* 0x000fc00000000000 */
[----:B------:R-:W-:Y:S06]  /*3e20*/  CGAERRBAR ;  /* 0x00000000000075ab */ /* 0x000fec0000000000 */
[----:B------:R1:W-:Y:S02]  /*3e30*/  REDG.E.ADD.S32.STRONG.GPU desc[UR6][R4.64], R3 ;  /* 0x000000030400798e */ /* 0x0003e4000c12e306 */
.L_x_221:
[----:B------:R-:W-:Y:S05]  /*3e40*/  BSYNC.RECONVERGENT B0 ;  /* 0x0000000000007941 */ /* 0x000fea0003800200 */
.L_x_220:
[----:B------:R-:W-:Y:S05]  /*3e50*/  @P0 EXIT ;  /* 0x000000000000094d */ /* 0x000fea0003800000 */
[----:B------:R-:W-:Y:S05]  /*3e60*/  @P2 BRA `(.L_x_222) ;  /* 0x0000000000202947 */ /* 0x000fea0003800000 */
[----:B------:R-:W-:-:S05]  /*3e70*/  IMAD R0, R6, R7, RZ ;  /* 0x0000000706007224 */ /* 0x000fca00078e02ff */
[----:B------:R-:W-:-:S13]  /*3e80*/  ISETP.NE.AND P0, PT, R0, -0x1, PT ;  /* 0xffffffff0000780c */ /* 0x000fda0003f05270 */
[----:B------:R-:W-:Y:S05]  /*3e90*/  @!P0 BRA `(.L_x_222) ;  /* 0x0000000000148947 */ /* 0x000fea0003800000 */
.L_x_223:
[----:B-1----:R-:W3:Y:S04]  /*3ea0*/  LDG.E.STRONG.GPU R3, desc[UR6][R4.64] ;  /* 0x0000000604037981 */ /* 0x002ee8000c1ef900 */
[----:B---3--:R-:W-:Y:S01]  /*3eb0*/  CCTL.IVALL ;  /* 0x00000000ff00798f */ /* 0x008fe20002000000 */
[----:B------:R-:W-:Y:S05]  /*3ec0*/  YIELD ;  /* 0x0000000000007946 */ /* 0x000fea0003800000 */
[----:B------:R-:W-:-:S13]  /*3ed0*/  ISETP.NE.AND P0, PT, R3, R0, PT ;  /* 0x000000000300720c */ /* 0x000fda0003f05270 */
[----:B------:R-:W-:Y:S05]  /*3ee0*/  @P0 BRA `(.L_x_223) ;  /* 0xfffffffc00ec0947 */ /* 0x000fea000383ffff */
.L_x_222:
        /* <DEDUP_REMOVED lines=48> */
[----:B------:R-:W0:Y:S01]  /*41f0*/  LDCU.64 UR10, c[0x0][0x390] ;  /* 0x00007200ff0a77ac */ /* 0x000e220008000a00 */
[----:B------:R-:W-:Y:S02]  /*4200*/  IADD3 R11, PT, PT, R6, 0x1, RZ ;  /* 0x00000001060b7810 */ /* 0x000fe40007ffe0ff */
[----:B------:R-:W-:Y:S01]  /*4210*/  MOV R6, R2 ;  /* 0x0000000200067202 */ /* 0x000fe20000000f00 */
[----:B------:R-:W1:Y:S01]  /*4220*/  LDCU.64 UR8, c[0x0][0x3d8] ;  /* 0x00007b00ff0877ac */ /* 0x000e620008000a00 */
[----:B------:R-:W-:Y:S02]  /*4230*/  LOP3.LUT R11, R11, 0x3, RZ, 0xc0, !PT ;  /* 0x000000030b0b7812 */ /* 0x000fe400078ec0ff */
[C---:B------:R-:W-:Y:S01]  /*4240*/  SHF.L.U32 R24, R2.reuse, 0x2, RZ ;  /* 0x0000000202187819 */ /* 0x040fe200000006ff */
[----:B------:R-:W3:Y:S01]  /*4250*/  LDCU.64 UR12, c[0x0][0x388] ;  /* 0x00007100ff0c77ac */ /* 0x000ee20008000a00 */
[--C-:B------:R-:W-:Y:S01]  /*4260*/  SHF.L.U64.HI R25, R2, 0x2, R7.reuse ;  /* 0x0000000202197819 */ /* 0x100fe20000010207 */
[----:B------:R-:W-:Y:S01]  /*4270*/  IMAD.WIDE.U32 R8, R11, 0x280, R6 ;  /* 0x000002800b087825 */ /* 0x000fe200078e0006 */
[----:B------:R-:W-:Y:S01]  /*4280*/  SHF.L.U64.HI R32, R3, 0x2, R0 ;  /* 0x0000000203207819 */ /* 0x000fe20000010200 */
[----:B------:R-:W-:Y:S01]  /*4290*/  UMOV UR4, URZ ;  /* 0x000000ff00047c82 */ /* 0x000fe20008000000 */
[----:B------:R-:W-:-:S02]  /*42a0*/  SHF.L.U64.HI R28, R16, 0x2, R17 ;  /* 0x00000002101c7819 */ /* 0x000fc40000010211 */
[----:B------:R-:W-:Y:S02]  /*42b0*/  IADD3 R7, PT, PT, R9, UR4, RZ ;  /* 0x0000000409077c10 */ /* 0x000fe4000fffe0ff */
[----:B------:R-:W-:Y:S01]  /*42c0*/  MOV R2, R8 ;  /* 0x0000000800027202 */ /* 0x000fe20000000f00 */
[----:B------:R-:W-:Y:S01]  /*42d0*/  IMAD.WIDE.U32 R8, R4, 0x4, RZ ;  /* 0x0000000404087825 */ /* 0x000fe200078e00ff */
[C---:B0-----:R-:W-:Y:S02]  /*42e0*/  IADD3 R26, P2, PT, R24.reuse, UR10, RZ ;  /* 0x0000000a181a7c10 */ /* 0x041fe4000ff5e0ff */
[----:B-1----:R-:W-:Y:S02]  /*42f0*/  IADD3 R18, P1, PT, R24, UR8, RZ ;  /* 0x0000000818127c10 */ /* 0x002fe4000ff3e0ff */
[C---:B------:R-:W-:Y:S02]  /*4300*/  IADD3.X R27, PT, PT, R25.reuse, UR11, RZ, P2, !PT ;  /* 0x0000000b191b7c10 */ /* 0x040fe400097fe4ff */
[----:B--2---:R-:W-:-:S02]  /*4310*/  IADD3.X R19, PT, PT, R25, UR9, RZ, P1, !PT ;  /* 0x0000000919137c10 */ /* 0x004fc40008ffe4ff */
[----:B------:R-:W-:Y:S02]  /*4320*/  IADD3 R20, P2, PT, RZ, -R11, RZ ;  /* 0x8000000bff147210 */ /* 0x000fe40007f5e0ff */
[----:B---3--:R-:W-:Y:S02]  /*4330*/  IADD3 R24, P1, PT, R24, UR12, RZ ;  /* 0x0000000c18187c10 */ /* 0x008fe4000ff3e0ff */
[----:B------:R-:W-:Y:S02]  /*4340*/  SHF.L.U32 R11, R5, 0x2, RZ ;  /* 0x00000002050b7819 */ /* 0x000fe400000006ff */
[----:B------:R-:W-:Y:S02]  /*4350*/  IADD3.X R25, PT, PT, R25, UR13, RZ, P1, !PT ;  /* 0x0000000d19197c10 */ /* 0x000fe40008ffe4ff */
[----:B------:R-:W-:Y:S02]  /*4360*/  IADD3 R30, PT, PT, R9, R11, RZ ;  /* 0x0000000b091e7210 */ /* 0x000fe40007ffe0ff */
[----:B------:R-:W-:-:S07]  /*4370*/  IADD3.X R22, PT, PT, RZ, -0x1, RZ, P2, !PT ;  /* 0xffffffffff167810 */ /* 0x000fce00017fe4ff */
.L_x_226:
[-C--:B0-----:R-:W-:Y:S01]  /*4380*/  LEA R10, P3, R16, R18.reuse, 0x2 ;  /* 0x00000012100a7211 */ /* 0x081fe200078610ff */
[----:B------:R-:W2:Y:S01]  /*4390*/  LDG.E R6, desc[UR6][R18.64] ;  /* 0x0000000612067981 */ /* 0x000ea2000c1e1900 */
[----:B------:R-:W-:Y:S02]  /*43a0*/  LEA R14, P1, R3, R18, 0x2 ;  /* 0x00000012030e7211 */ /* 0x000fe400078210ff */
[----:B------:R-:W-:Y:S02]  /*43b0*/  IADD3 R12, P2, PT, R18, R8, RZ ;  /* 0x00000008120c7210 */ /* 0x000fe40007f5e0ff */
[C---:B------:R-:W-:Y:S02]  /*43c0*/  IADD3.X R11, PT, PT, R19.reuse, R28, RZ, P3, !PT ;  /* 0x0000001c130b7210 */ /* 0x040fe40001ffe4ff */
[C---:B------:R-:W-:Y:S02]  /*43d0*/  IADD3.X R15, PT, PT, R19.reuse, R32, RZ, P1, !PT ;  /* 0x00000020130f7210 */ /* 0x040fe40000ffe4ff */
[----:B------:R-:W-:-:S02]  /*43e0*/  IADD3.X R13, PT, PT, R19, R30, RZ, P2, !PT ;  /* 0x0000001e130d7210 */ /* 0x000fc400017fe4ff */
[----:B------:R0:W3:Y:S04]  /*43f0*/  LDG.E R11, desc[UR6][R10.64] ;  /* 0x000000060a0b7981 */ /* 0x0000e8000c1e1900 */
[----:B------:R1:W3:Y:S04]  /*4400*/  LDG.E R12, desc[UR6][R12.64] ;  /* 0x000000060c0c7981 */ /* 0x0002e8000c1e1900 */
[----:B------:R-:W2:Y:S01]  /*4410*/  LDG.E R15, desc[UR6][R14.64] ;  /* 0x000000060e0f7981 */ /* 0x000ea2000c1e1900 */
[----:B0-----:R-:W-:Y:S02]  /*4420*/  MOV R10, R24 ;  /* 0x00000018000a7202 */ /* 0x001fe40000000f00 */
[----:B------:R-:W-:-:S02]  /*4430*/  IADD3 R20, P1, PT, R20, 0x1, RZ ;  /* 0x0000000114147810 */ /* 0x000fc40007f3e0ff */
[----:B-1----:R-:W-:Y:S02]  /*4440*/  MOV R13, R27 ;  /* 0x0000001b000d7202 */ /* 0x002fe40000000f00 */
[----:B------:R-:W-:Y:S02]  /*4450*/  IADD3.X R22, PT, PT, RZ, R22, RZ, P1, !PT ;  /* 0x00000016ff167210 */ /* 0x000fe40000ffe4ff */
[----:B------:R-:W-:-:S04]  /*4460*/  ISETP.NE.U32.AND P1, PT, R20, RZ, PT ;  /* 0x000000ff1400720c */ /* 0x000fc80003f25070 */
[----:B------:R-:W-:Y:S02]  /*4470*/  ISETP.NE.AND.EX P1, PT, R22, RZ, PT, P1 ;  /* 0x000000ff1600720c */ /* 0x000fe40003f25310 */
[----:B------:R-:W-:Y:S02]  /*4480*/  IADD3 R18, P2, PT, R18, 0xa00, RZ ;  /* 0x00000a0012127810 */ /* 0x000fe40007f5e0ff */
[----:B------:R-:W-:Y:S02]  /*4490*/  IADD3 R24, P4, PT, R24, 0xa00, RZ ;  /* 0x00000a0018187810 */ /* 0x000fe40007f9e0ff */
[----:B------:R-:W-:Y:S02]  /*44a0*/  IADD3.X R19, PT, PT, RZ, R19, RZ, P2, !PT ;  /* 0x00000013ff137210 */ /* 0x000fe400017fe4ff */
[----:B---3--:R-:W-:Y:S02]  /*44b0*/  F2FP.BF16.F32.PACK_AB R23, R11, R12 ;  /* 0x0000000c0b17723e */ /* 0x008fe400000010ff */
[----:B------:R-:W-:-:S02]  /*44c0*/  MOV R11, R25 ;  /* 0x00000019000b7202 */ /* 0x000fc40000000f00 */
[----:B--2---:R-:W-:Y:S02]  /*44d0*/  F2FP.BF16.F32.PACK_AB R21, R15, R6 ;  /* 0x000000060f15723e */ /* 0x004fe400000010ff */
[----:B------:R-:W-:-:S03]  /*44e0*/  MOV R12, R26 ;  /* 0x0000001a000c7202 */ /* 0x000fc60000000f00 */
[----:B------:R0:W-:Y:S04]  /*44f0*/  STG.E desc[UR6][R10.64], R21 ;  /* 0x000000150a007986 */ /* 0x0001e8000c101906 */
[----:B------:R0:W-:Y:S01]  /*4500*/  STG.E desc[UR6][R12.64], R23 ;  /* 0x000000170c007986 */ /* 0x0001e2000c101906 */
[----:B------:R-:W-:Y:S02]  /*4510*/  IADD3 R26, P3, PT, R26, 0xa00, RZ ;  /* 0x00000a001a1a7810 */ /* 0x000fe40007f7e0ff */
[----:B------:R-:W-:Y:S02]  /*4520*/  IADD3.X R25, PT, PT, RZ, R25, RZ, P4, !PT ;  /* 0x00000019ff197210 */ /* 0x000fe400027fe4ff */
[----:B------:R-:W-:Y:S01]  /*4530*/  IADD3.X R27, PT, PT, RZ, R27, RZ, P3, !PT ;  /* 0x0000001bff1b7210 */ /* 0x000fe20001ffe4ff */
[----:B------:R-:W-:Y:S08]  /*4540*/  @P1 BRA `(.L_x_226) ;  /* 0xfffffffc008c1947 */ /* 0x000ff0000383ffff */
.L_x_225:
[----:B------:R-:W-:Y:S05]  /*4550*/  BSYNC.RECONVERGENT B0 ;  /* 0x0000000000007941 */ /* 0x000fea0003800200 */
.L_x_224:
[----:B------:R-:W-:Y:S05]  /*4560*/  @!P0 EXIT ;  /* 0x000000000000894d */ /* 0x000fea0003800000 */
[C---:B------:R-:W-:Y:S01]  /*4570*/  SHF.L.U64.HI R5, R4.reuse, 0x2, R5 ;  /* 0x0000000204057819 */ /* 0x040fe20000010205 */
[----:B------:R-:W1:Y:S01]  /*4580*/  LDCU.64 UR4, c[0x0][0x3d8] ;  /* 0x00007b00ff0477ac */ /* 0x000e620008000a00 */
[----:B------:R-:W-:Y:S02]  /*4590*/  SHF.L.U32 R4, R4, 0x2, RZ ;  /* 0x0000000204047819 */ /* 0x000fe400000006ff */
[C---:B------:R-:W-:Y:S01]  /*45a0*/  SHF.L.U64.HI R6, R16.reuse, 0x2, R17 ;  /* 0x0000000210067819 */ /* 0x040fe20000010211 */
[----:B------:R-:W3:Y:S01]  /*45b0*/  LDCU.64 UR8, c[0x0][0x388] ;  /* 0x00007100ff0877ac */ /* 0x000ee20008000a00 */
[----:B0-----:R-:W-:Y:S02]  /*45c0*/  SHF.L.U32 R10, R16, 0x2, RZ ;  /* 0x00000002100a7819 */ /* 0x001fe400000006ff */
[C---:B------:R-:W-:Y:S01]  /*45d0*/  SHF.L.U64.HI R8, R3.reuse, 0x2, R0 ;  /* 0x0000000203087819 */ /* 0x040fe20000010200 */
[----:B------:R-:W0:Y:S01]  /*45e0*/  LDCU.64 UR10, c[0x0][0x390] ;  /* 0x00007200ff0a77ac */ /* 0x000e220008000a00 */
[----:B------:R-:W-:-:S07]  /*45f0*/  SHF.L.U32 R9, R3, 0x2, RZ ;  /* 0x0000000203097819 */ /* 0x000fce00000006ff */
.L_x_227:
[C---:B----4-:R-:W-:Y:S02]  /*4600*/  SHF.L.U32 R11, R2.reuse, 0x2, RZ ;  /* 0x00000002020b7819 */ /* 0x050fe400000006ff */
[----:B------:R-:W-:Y:S02]  /*4610*/  SHF.L.U64.HI R7, R2, 0x2, R7 ;  /* 0x0000000202077819 */ /* 0x000fe40000010207 */
[----:B-1----:R-:W-:-:S04]  /*4620*/  IADD3 R12, P0, PT, R11, UR4, RZ ;  /* 0x000000040b0c7c10 */ /* 0x002fc8000ff1e0ff */
[----:B------:R-:W-:Y:S02]  /*4630*/  IADD3.X R13, PT, PT, R7, UR5, RZ, P0, !PT ;  /* 0x00000005070d7c10 */ /* 0x000fe400087fe4ff */
[C---:B------:R-:W-:Y:S02]  /*4640*/  IADD3 R14, P0, PT, R12.reuse, R9, RZ ;  /* 0x000000090c0e7210 */ /* 0x040fe40007f1e0ff */
[C---:B------:R-:W-:Y:S02]  /*4650*/  IADD3 R18, P2, PT, R12.reuse, R10, RZ ;  /* 0x0000000a0c127210 */ /* 0x040fe40007f5e0ff */
[C---:B------:R-:W-:Y:S02]  /*4660*/  IADD3.X R15, PT, PT, R13.reuse, R8, RZ, P0, !PT ;  /* 0x000000080d0f7210 */ /* 0x040fe400007fe4ff */
[----:B------:R-:W-:Y:S02]  /*4670*/  IADD3 R16, P1, PT, R12, R4, RZ ;  /* 0x000000040c107210 */ /* 0x000fe40007f3e0ff */
[C---:B--2---:R-:W-:Y:S01]  /*4680*/  IADD3.X R19, PT, PT, R13.reuse, R6, RZ, P2, !PT ;  /* 0x000000060d137210 */ /* 0x044fe200017fe4ff */
[----:B------:R1:W2:Y:S01]  /*4690*/  LDG.E R12, desc[UR6][R12.64] ;  /* 0x000000060c0c7981 */ /* 0x0002a2000c1e1900 */
[----:B------:R-:W-:-:S03]  /*46a0*/  IADD3.X R17, PT, PT, R13, R5, RZ, P1, !PT ;  /* 0x000000050d117210 */ /* 0x000fc60000ffe4ff */
[----:B------:R-:W2:Y:S04]  /*46b0*/  LDG.E R15, desc[UR6][R14.64] ;  /* 0x000000060e0f7981 */ /* 0x000ea8000c1e1900 */
[----:B------:R-:W4:Y:S04]  /*46c0*/  LDG.E R16, desc[UR6][R16.64] ;  /* 0x0000000610107981 */ /* 0x000f28000c1e1900 */
[----:B------:R-:W4:Y:S01]  /*46d0*/  LDG.E R19, desc[UR6][R18.64] ;  /* 0x0000000612137981 */ /* 0x000f22000c1e1900 */
[----:B------:R-:W-:Y:S02]  /*46e0*/  LOP3.LUT R22, R11, 0xfffffffc, RZ, 0xc0, !PT ;  /* 0xfffffffc0b167812 */ /* 0x000fe400078ec0ff */
[----:B------:R-:W-:-:S02]  /*46f0*/  LOP3.LUT R25, R7, 0x1, RZ, 0xc0, !PT ;  /* 0x0000000107197812 */ /* 0x000fc400078ec0ff */
[C---:B---3--:R-:W-:Y:S02]  /*4700*/  IADD3 R20, P0, PT, R22.reuse, UR8, RZ ;  /* 0x0000000816147c10 */ /* 0x048fe4000ff1e0ff */
[----:B-1----:R-:W-:Y:S02]  /*4710*/  LOP3.LUT R13, R7, 0x3, RZ, 0xc0, !PT ;  /* 0x00000003070d7812 */ /* 0x002fe400078ec0ff */
[----:B------:R-:W-:Y:S02]  /*4720*/  IADD3.X R21, PT, PT, R25, UR9, RZ, P0, !PT ;  /* 0x0000000919157c10 */ /* 0x000fe400087fe4ff */
[----:B0-----:R-:W-:-:S04]  /*4730*/  IADD3 R24, P0, PT, R22, UR10, RZ ;  /* 0x0000000a16187c10 */ /* 0x001fc8000ff1e0ff */
[----:B------:R-:W-:Y:S02]  /*4740*/  IADD3.X R25, PT, PT, R25, UR11, RZ, P0, !PT ;  /* 0x0000000b19197c10 */ /* 0x000fe400087fe4ff */
[----:B--2---:R-:W-:Y:S02]  /*4750*/  F2FP.BF16.F32.PACK_AB R23, R15, R12 ;  /* 0x0000000c0f17723e */ /* 0x004fe400000010ff */
[----:B------:R-:W-:-:S04]  /*4760*/  IADD3 R12, P1, PT, R22, UR4, RZ ;  /* 0x00000004160c7c10 */ /* 0x000fc8000ff3e0ff */
[----:B------:R-:W-:Y:S02]  /*4770*/  IADD3.X R13, PT, PT, R13, UR5, RZ, P1, !PT ;  /* 0x000000050d0d7c10 */ /* 0x000fe40008ffe4ff */
[----:B----4-:R-:W-:Y:S02]  /*4780*/  F2FP.BF16.F32.PACK_AB R27, R19, R16 ;  /* 0x00000010131b723e */ /* 0x010fe400000010ff */
[C---:B------:R-:W-:Y:S02]  /*4790*/  IADD3 R18, P0, PT, R12.reuse, R9, RZ ;  /* 0x000000090c127210 */ /* 0x040fe40007f1e0ff */
[C---:B------:R-:W-:Y:S02]  /*47a0*/  IADD3 R14, P1, PT, R12.reuse, R4, RZ ;  /* 0x000000040c0e7210 */ /* 0x040fe40007f3e0ff */
[----:B------:R-:W-:Y:S02]  /*47b0*/  IADD3 R16, P2, PT, R12, R10, RZ ;  /* 0x0000000a0c107210 */ /* 0x000fe40007f5e0ff */
[----:B------:R-:W-:-:S02]  /*47c0*/  IADD3.X R19, PT, PT, R13, R8, RZ, P0, !PT ;  /* 0x000000080d137210 */ /* 0x000fc400007fe4ff */
[C---:B------:R-:W-:Y:S02]  /*47d0*/  IADD3.X R15, PT, PT, R13.reuse, R5, RZ, P1, !PT ;  /* 0x000000050d0f7210 */ /* 0x040fe40000ffe4ff */
[----:B------:R-:W-:Y:S01]  /*47e0*/  IADD3.X R17, PT, PT, R13, R6, RZ, P2, !PT ;  /* 0x000000060d117210 */ /* 0x000fe200017fe4ff */
[----:B------:R0:W-:Y:S04]  /*47f0*/  STG.E desc[UR6][R20.64], R23 ;  /* 0x0000001714007986 */ /* 0x0001e8000c101906 */
[----:B------:R1:W-:Y:S04]  /*4800*/  STG.E desc[UR6][R24.64], R27 ;  /* 0x0000001b18007986 */ /* 0x0003e8000c101906 */
        /* <DEDUP_REMOVED lines=34> */
[----:B------:R-:W5:Y:S04]  /*4a30*/  LDG.E R14, desc[UR6][R14.64+0x1e00] ;  /* 0x001e00060e0e7981 */ /* 0x000f68000c1e1900 */
[----:B------:R-:W5:Y:S01]  /*4a40*/  LDG.E R17, desc[UR6][R16.64+0x1e00] ;  /* 0x001e000610117981 */ /* 0x000f62000c1e1900 */
        /* <DEDUP_REMOVED lines=12> */
[----:B---3--:R-:W-:Y:S02]  /*4b10*/  F2FP.BF16.F32.PACK_AB R19, R19, R12 ;  /* 0x0000000c1313723e */ /* 0x008fe400000010ff */
[----:B-----5:R-:W-:-:S03]  /*4b20*/  F2FP.BF16.F32.PACK_AB R11, R17, R14 ;  /* 0x0000000e110b723e */ /* 0x020fc600000010ff */
[----:B------:R4:W-:Y:S04]  /*4b30*/  STG.E desc[UR6][R20.64], R19 ;  /* 0x0000001314007986 */ /* 0x0009e8000c101906 */
[----:B------:R4:W-:Y:S02]  /*4b40*/  STG.E desc[UR6][R24.64], R11 ;  /* 0x0000000b18007986 */ /* 0x0009e4000c101906 */
[----:B------:R-:W-:Y:S05]  /*4b50*/  @P0 BRA `(.L_x_227) ;  /* 0xfffffff800a80947 */ /* 0x000fea000383ffff */
[----:B------:R-:W-:Y:S05]  /*4b60*/  EXIT ;  /* 0x000000000000794d */ /* 0x000fea0003800000 */
.L_x_228:
        /* <DEDUP_REMOVED lines=9> */
.L_x_2470:


//--------------------- .text._Z35group_norm_nhwc_bwd_one_pass_kernelI11Bf16IOBf16WLi256ELi20ELi640EEv26Group_norm_nhwc_bwd_params --------------------------
	.section	.text._Z35group_norm_nhwc_bwd_one_pass_kernelI11Bf16IOBf16WLi256ELi20ELi640EEv26Group_norm_nhwc_bwd_params,"ax",@progbits
	.align	128
        .global         _Z35group_norm_nhwc_bwd_one_pass_kernelI11Bf16IOBf16WLi256ELi20ELi640EEv26Group_norm_nhwc_bwd_params
        .type           _Z35group_norm_nhwc_bwd_one_pass_kernelI11Bf16IOBf16WLi256ELi20ELi640EEv26Group_norm_nhwc_bwd_params,@function
        .size           _Z35group_norm_nhwc_bwd_one_pass_kernelI11Bf16IOBf16WLi256ELi20ELi640EEv26Group_norm_nhwc_bwd_params,(.L_x_2471 - _Z35group_norm_nhwc_bwd_one_pass_kernelI11Bf16IOBf16WLi256ELi20ELi640EEv26Group_norm_nhwc_bwd_params)
        .other          _Z35group_norm_nhwc_bwd_one_pass_kernelI11Bf16IOBf16WLi256ELi20ELi640EEv26Group_norm_nhwc_bwd_params,@"STO_CUDA_ENTRY STV_DEFAULT"
_Z35group_norm_nhwc_bwd_one_pass_kernelI11Bf16IOBf16WLi256ELi20ELi640EEv26Group_norm_nhwc_bwd_params:
.text._Z35group_norm_nhwc_bwd_one_pass_kernelI11Bf16IOBf16WLi256ELi20ELi640EEv26Group_norm_nhwc_bwd_params:
        /* <DEDUP_REMOVED lines=21> */
.L_x_260:
[----:B012---:R-:W1:Y:S01]  /*0150*/  LDC R9, c[0x0][0x410] ;  /* 0x00010400ff097b82 */ /* 0x007e620000000800 */
[----:B------:R-:W-:Y:S01]  /*0160*/  IABS R8, UR5 ;  /* 0x0000000500087c13 */ /* 0x000fe20008000000 */
[----:B------:R-:W2:Y:S01]  /*0170*/  LDCU.128 UR12, c[0x0][0x400] ;  /* 0x00008000ff0c77ac */ /* 0x000ea20008000c00 */
[----:B------:R-:W-:Y:S01]  /*0180*/  ISETP.LE.AND P4, PT, RZ, UR5, PT ;  /* 0x00000005ff007c0c */ /* 0x000fe2000bf83270 */
[----:B---3--:R-:W3:Y:S04]  /*0190*/  LDCU.64 UR6, c[0x0][0x3b8] ;  /* 0x00007700ff0677ac */ /* 0x008ee80008000a00 */
[----:B------:R-:W4:Y:S01]  /*01a0*/  S2UR UR8, SR_CTAID.X ;  /* 0x00000000000879c3 */ /* 0x000f220000002500 */
[----:B------:R-:W5:Y:S01]  /*01b0*/  LDCU.U8 UR16, c[0x0][0x414] ;  /* 0x00008280ff1077ac */ /* 0x000f620008000000 */
[----:B-1----:R-:W-:Y:S01]  /*01c0*/  IABS R6, R9 ;  /* 0x0000000900067213 */ /* 0x002fe20000000000 */
[----:B---3--:R-:W-:-:S03]  /*01d0*/  UIMAD.WIDE UR6, UR5, 0x8, UR6 ;  /* 0x00000008050678a5 */ /* 0x008fc6000f8e0206 */
[----:B------:R-:W1:Y:S03]  /*01e0*/  I2F.RP R3, R6 ;  /* 0x0000000600037306 */ /* 0x000e660000209400 */
[----:B------:R-:W-:Y:S02]  /*01f0*/  MOV R12, UR6 ;  /* 0x00000006000c7c02 */ /* 0x000fe40008000f00 */
[----:B------:R-:W-:-:S06]  /*0200*/  MOV R13, UR7 ;  /* 0x00000007000d7c02 */ /* 0x000fcc0008000f00 */
[----:B------:R-:W3:Y:S01]  /*0210*/  LDG.E.64 R12, desc[UR10][R12.64] ;  /* 0x0000000a0c0c7981 */ /* 0x000ee2000c1e1b00 */
[----:B-1----:R-:W1:Y:S02]  /*0220*/  MUFU.RCP R3, R3 ;  /* 0x0000000300037308 */ /* 0x002e640000001000 */
[----:B-1----:R-:W-:-:S06]  /*0230*/  IADD3 R4, PT, PT, R3, 0xffffffe, RZ ;  /* 0x0ffffffe03047810 */ /* 0x002fcc0007ffe0ff */
[----:B------:R1:W0:Y:S02]  /*0240*/  F2I.FTZ.U32.TRUNC.NTZ R5, R4 ;  /* 0x0000000400057305 */ /* 0x000224000021f000 */
[----:B-1----:R-:W-:Y:S01]  /*0250*/  HFMA2 R4, -RZ, RZ, 0, 0 ;  /* 0x00000000ff047431 */ /* 0x002fe200000001ff */
[----:B0-----:R-:W-:-:S05]  /*0260*/  IADD3 R7, PT, PT, RZ, -R5, RZ ;  /* 0x80000005ff077210 */ /* 0x001fca0007ffe0ff */
[----:B------:R-:W-:-:S04]  /*0270*/  IMAD R7, R7, R6, RZ ;  /* 0x0000000607077224 */ /* 0x000fc800078e02ff */
[----:B------:R-:W-:Y:S01]  /*0280*/  IMAD.HI.U32 R5, R5, R7, R4 ;  /* 0x0000000705057227 */ /* 0x000fe200078e0004 */
[----:B------:R-:W-:Y:S02]  /*0290*/  MOV R7, R8 ;  /* 0x0000000800077202 */ /* 0x000fe40000000f00 */
[----:B------:R-:W4:Y:S03]  /*02a0*/  LDC R8, c[0x0][0x41c] ;  /* 0x00010700ff087b82 */ /* 0x000f260000000800 */
[----:B------:R-:W-:-:S05]  /*02b0*/  IMAD.HI.U32 R5, R5, R7, RZ ;  /* 0x0000000705057227 */ /* 0x000fca00078e00ff */
[----:B------:R-:W-:-:S05]  /*02c0*/  IADD3 R3, PT, PT, -R5, RZ, RZ ;  /* 0x000000ff05037210 */ /* 0x000fca0007ffe1ff */
[----:B------:R-:W-:Y:S01]  /*02d0*/  IMAD R3, R6, R3, R7 ;  /* 0x0000000306037224 */ /* 0x000fe200078e0207 */
[----:B------:R-:W-:-:S04]  /*02e0*/  LOP3.LUT R7, R9, UR5, RZ, 0x3c, !PT ;  /* 0x0000000509077c12 */ /* 0x000fc8000f8e3cff */
[----:B------:R-:W-:Y:S02]  /*02f0*/  ISETP.GT.U32.AND P2, PT, R6, R3, PT ;  /* 0x000000030600720c */ /* 0x000fe40003f44070 */
[----:B------:R-:W-:Y:S01]  /*0300*/  ISETP.GE.AND P3, PT, R7, RZ, PT ;  /* 0x000000ff0700720c */ /* 0x000fe20003f66270 */
[----:B----4-:R-:W-:-:S05]  /*0310*/  IMAD R23, R8, UR8, R39 ;  /* 0x0000000808177c24 */ /* 0x010fca000f8e0227 */
[----:B--2---:R-:W-:-:S05]  /*0320*/  ISETP.GE.U32.AND P0, PT, R23, UR12, PT ;  /* 0x0000000c17007c0c */ /* 0x004fca000bf06070 */
[-C--:B------:R-:W-:Y:S02]  /*0330*/  @!P2 IADD3 R3, PT, PT, R3, -R6.reuse, RZ ;  /* 0x800000060303a210 */ /* 0x080fe40007ffe0ff */
[----:B------:R-:W-:Y:S02]  /*0340*/  SHF.R.S32.HI R25, RZ, 0x1f, R23 ;  /* 0x0000001fff197819 */ /* 0x000fe40000011417 */
[CC--:B------:R-:W-:Y:S02]  /*0350*/  ISETP.GE.U32.AND P1, PT, R3.reuse, R6.reuse, PT ;  /* 0x000000060300720c */ /* 0x0c0fe40003f26070 */
[----:B------:R-:W-:Y:S02]  /*0360*/  ISETP.GT.U32.AND P5, PT, R6, R3, PT ;  /* 0x000000030600720c */ /* 0x000fe40003fa4070 */
[----:B------:R-:W-:Y:S02]  /*0370*/  IADD3 R4, PT, PT, R3, -R6, RZ ;  /* 0x8000000603047210 */ /* 0x000fe40007ffe0ff */
[----:B------:R-:W-:-:S02]  /*0380*/  ISETP.GE.AND.EX P0, PT, R25, UR13, PT, P0 ;  /* 0x0000000d19007c0c */ /* 0x000fc4000bf06300 */
[----:B------:R-:W-:Y:S02]  /*0390*/  @!P2 IADD3 R5, PT, PT, R5, 0x1, RZ ;  /* 0x000000010505a810 */ /* 0x000fe40007ffe0ff */
[----:B------:R-:W-:Y:S02]  /*03a0*/  SEL R3, R4, R3, !P5 ;  /* 0x0000000304037207 */ /* 0x000fe40006800000 */
[----:B------:R-:W-:Y:S02]  /*03b0*/  IADD3 R21, PT, PT, R23, 0x40, RZ ;  /* 0x0000004017157810 */ /* 0x000fe40007ffe0ff */
[----:B------:R-:W-:Y:S02]  /*03c0*/  @P1 IADD3 R5, PT, PT, R5, 0x1, RZ ;  /* 0x0000000105051810 */ /* 0x000fe40007ffe0ff */
[----:B------:R-:W-:Y:S02]  /*03d0*/  ISETP.NE.AND P2, PT, R9, RZ, PT ;  /* 0x000000ff0900720c */ /* 0x000fe40003f45270 */
[----:B------:R-:W-:Y:S01]  /*03e0*/  LOP3.LUT R4, RZ, R9, RZ, 0x33, !PT ;  /* 0x00000009ff047212 */ /* 0x000fe200078e33ff */
[----:B------:R-:W0:Y:S01]  /*03f0*/  @!P0 LDC.64 R16, c[0x0][0x3f8] ;  /* 0x0000fe00ff108b82 */ /* 0x000e220000000a00 */
[----:B------:R-:W-:-:S02]  /*0400*/  @!P4 IADD3 R3, PT, PT, -R3, RZ, RZ ;  /* 0x000000ff0303c210 */ /* 0x000fc40007ffe1ff */
[----:B------:R-:W-:Y:S02]  /*0410*/  MOV R7, R5 ;  /* 0x0000000500077202 */ /* 0x000fe40000000f00 */
[----:B------:R-:W-:Y:S02]  /*0420*/  ISETP.GE.U32.AND P1, PT, R21, UR12, PT ;  /* 0x0000000c15007c0c */ /* 0x000fe4000bf26070 */
[----:B------:R-:W-:Y:S01]  /*0430*/  SHF.R.S32.HI R5, RZ, 0x1f, R21 ;  /* 0x0000001fff057819 */ /* 0x000fe20000011415 */
[----:B------:R-:W1:Y:S01]  /*0440*/  @!P0 LDC.64 R14, c[0x0][0x3a0] ;  /* 0x0000e800ff0e8b82 */ /* 0x000e620000000a00 */
[----:B------:R-:W-:Y:S02]  /*0450*/  SEL R40, R4, R3, !P2 ;  /* 0x0000000304287207 */ /* 0x000fe40005000000 */
[----:B------:R-:W-:Y:S02]  /*0460*/  @!P3 IADD3 R7, PT, PT, -R7, RZ, RZ ;  /* 0x000000ff0707b210 */ /* 0x000fe40007ffe1ff */
[----:B------:R-:W-:Y:S01]  /*0470*/  ISETP.GE.AND.EX P1, PT, R5, UR13, PT, P1 ;  /* 0x0000000d05007c0c */ /* 0x000fe2000bf26310 */
[----:B------:R-:W-:Y:S01]  /*0480*/  IMAD R3, R40, 0x14, RZ ;  /* 0x0000001428037824 */ /* 0x000fe200078e02ff */
[----:B------:R-:W-:-:S02]  /*0490*/  SEL R7, R4, R7, !P2 ;  /* 0x0000000704077207 */ /* 0x000fc40005000000 */
[----:B------:R-:W-:Y:S02]  /*04a0*/  IADD3 R11, PT, PT, R23, 0x80, RZ ;  /* 0x00000080170b7810 */ /* 0x000fe40007ffe0ff */
[C---:B------:R-:W-:Y:S02]  /*04b0*/  IADD3 R42, P2, PT, R3.reuse, R2, RZ ;  /* 0x00000002032a7210 */ /* 0x040fe40007f5e0ff */
[----:B------:R-:W-:Y:S02]  /*04c0*/  SHF.R.S32.HI R2, RZ, 0x1f, R7 ;  /* 0x0000001fff027819 */ /* 0x000fe40000011407 */
[----:B------:R-:W-:Y:S02]  /*04d0*/  LEA.HI.X.SX32 R43, R3, RZ, 0x1, P2 ;  /* 0x000000ff032b7211 */ /* 0x000fe400010f0eff */
[----:B-----5:R-:W-:Y:S01]  /*04e0*/  ISETP.NE.AND P4, PT, RZ, UR16, PT ;  /* 0x00000010ff007c0c */ /* 0x020fe2000bf85270 */
[----:B------:R-:W-:Y:S01]  /*04f0*/  IMAD R2, R2, UR14, RZ ;  /* 0x0000000e02027c24 */ /* 0x000fe2000f8e02ff */
[----:B------:R-:W2:Y:S01]  /*0500*/  @!P1 LDC.64 R8, c[0x0][0x3f8] ;  /* 0x0000fe00ff089b82 */ /* 0x000ea20000000a00 */
[----:B------:R-:W-:Y:S01]  /*0510*/  ISETP.GE.U32.AND P2, PT, R11, UR12, PT ;  /* 0x0000000c0b007c0c */ /* 0x000fe2000bf46070 */
[----:B------:R-:W-:Y:S01]  /*0520*/  IMAD.WIDE.U32 R42, R7, UR14, R42 ;  /* 0x0000000e072a7c25 */ /* 0x000fe2000f8e002a */
[----:B------:R-:W-:-:S03]  /*0530*/  SHF.R.S32.HI R41, RZ, 0x1f, R11 ;  /* 0x0000001fff297819 */ /* 0x000fc6000001140b */
[----:B------:R-:W-:Y:S01]  /*0540*/  IMAD R45, R7, UR15, R2 ;  /* 0x0000000f072d7c24 */ /* 0x000fe2000f8e0202 */
[----:B------:R-:W-:Y:S01]  /*0550*/  ISETP.GE.AND.EX P2, PT, R41, UR13, PT, P2 ;  /* 0x0000000d29007c0c */ /* 0x000fe2000bf46320 */
[----:B0-----:R-:W-:Y:S01]  /*0560*/  @!P0 IMAD R2, R25, R16, RZ ;  /* 0x0000001019028224 */ /* 0x001fe200078e02ff */
[----:B------:R-:W-:Y:S01]  /*0570*/  @!P0 MOV R44, R42 ;  /* 0x0000002a002c8202 */ /* 0x000fe20000000f00 */
[----:B------:R-:W0:Y:S01]  /*0580*/  @!P0 LDC.64 R6, c[0x0][0x398] ;  /* 0x0000e600ff068b82 */ /* 0x000e220000000a00 */
[----:B------:R-:W-:Y:S01]  /*0590*/  IADD3 R45, PT, PT, R43, R45, RZ ;  /* 0x0000002d2b2d7210 */ /* 0x000fe20007ffe0ff */
[C---:B------:R-:W-:Y:S01]  /*05a0*/  @!P0 IMAD R31, R23.reuse, R17, R2 ;  /* 0x00000011171f8224 */ /* 0x040fe200078e0202 */
[C---:B------:R-:W-:Y:S01]  /*05b0*/  IADD3 R27, PT, PT, R23.reuse, 0xc0, RZ ;  /* 0x000000c0171b7810 */ /* 0x040fe20007ffe0ff */
[----:B------:R-:W-:-:S04]  /*05c0*/  @!P0 IMAD.WIDE.U32 R16, R23, R16, R44 ;  /* 0x0000001017108225 */ /* 0x000fc800078e002c */
[----:B------:R-:W4:Y:S01]  /*05d0*/  @P4 LDC.64 R18, c[0x0][0x3b0] ;  /* 0x0000ec00ff124b82 */ /* 0x000f220000000a00 */
[----:B------:R-:W-:Y:S02]  /*05e0*/  ISETP.GE.U32.AND P3, PT, R27, UR12, PT ;  /* 0x0000000c1b007c0c */ /* 0x000fe4000bf66070 */
[----:B------:R-:W-:Y:S02]  /*05f0*/  SHF.R.S32.HI R25, RZ, 0x1f, R27 ;  /* 0x0000001fff197819 */ /* 0x000fe4000001141b */
[----:B------:R-:W-:Y:S02]  /*0600*/  @!P0 IADD3 R17, PT, PT, R17, R31, RZ ;  /* 0x0000001f11118210 */ /* 0x000fe40007ffe0ff */
[----:B------:R-:W-:Y:S01]  /*0610*/  ISETP.GE.AND.EX P3, PT, R25, UR13, PT, P3 ;  /* 0x0000000d19007c0c */ /* 0x000fe2000bf66330 */
[----:B------:R-:W5:Y:S01]  /*0620*/  @!P2 LDC.64 R22, c[0x0][0x3f8] ;  /* 0x0000fe00ff16ab82 */ /* 0x000f620000000a00 */
[C---:B------:R-:W-:Y:S01]  /*0630*/  @!P0 SHF.L.U32 R33, R16.reuse, 0x1, RZ ;  /* 0x0000000110218819 */ /* 0x040fe200000006ff */
[----:B--2---:R-:W-:Y:S01]  /*0640*/  @!P1 IMAD R20, R5, R8, RZ ;  /* 0x0000000805149224 */ /* 0x004fe200078e02ff */
[----:B------:R-:W-:-:S02]  /*0650*/  @!P0 SHF.L.U64.HI R10, R16, 0x1, R17 ;  /* 0x00000001100a8819 */ /* 0x000fc40000010211 */
[----:B------:R-:W-:Y:S02]  /*0660*/  @!P1 MOV R16, R42 ;  /* 0x0000002a00109202 */ /* 0x000fe40000000f00 */
[----:B------:R-:W-:Y:S01]  /*0670*/  @!P1 MOV R17, R45 ;  /* 0x0000002d00119202 */ /* 0x000fe20000000f00 */
[C---:B------:R-:W-:Y:S01]  /*0680*/  @!P1 IMAD R31, R21.reuse, R9, R20 ;  /* 0x00000009151f9224 */ /* 0x040fe200078e0214 */
[----:B------:R-:W2:Y:S01]  /*0690*/  @!P1 LDC.64 R28, c[0x0][0x3a0] ;  /* 0x0000e800ff1c9b82 */ /* 0x000ea20000000a00 */
[----:B------:R-:W-:Y:S01]  /*06a0*/  LOP3.LUT R2, R38, 0xffff, RZ, 0xc0, !PT ;  /* 0x0000ffff26027812 */ /* 0x000fe200078ec0ff */
[----:B------:R-:W-:-:S06]  /*06b0*/  @!P1 IMAD.WIDE.U32 R8, R21, R8, R16 ;  /* 0x0000000815089225 */ /* 0x000fcc00078e0010 */
[----:B------:R-:W2:Y:S01]  /*06c0*/  @!P1 LDC.64 R20, c[0x0][0x398] ;  /* 0x0000e600ff149b82 */ /* 0x000ea20000000a00 */
[----:B------:R-:W-:Y:S01]  /*06d0*/  IMAD R3, R40, 0x14, R2 ;  /* 0x0000001428037824 */ /* 0x000fe200078e0202 */
[----:B-1----:R-:W-:-:S06]  /*06e0*/  @!P0 IADD3 R14, P5, PT, R33, R14, RZ ;  /* 0x0000000e210e8210 */ /* 0x002fcc0007fbe0ff */
[----:B------:R-:W1:Y:S01]  /*06f0*/  @!P3 LDC.64 R16, c[0x0][0x3f8] ;  /* 0x0000fe00ff10bb82 */ /* 0x000e620000000a00 */
[----:B----4-:R-:W-:Y:S01]  /*0700*/  @P4 IMAD.WIDE R18, R3, 0x2, R18 ;  /* 0x0000000203124825 */ /* 0x010fe200078e0212 */
[----:B------:R-:W-:Y:S02]  /*0710*/  @!P1 IADD3 R9, PT, PT, R9, R31, RZ ;  /* 0x0000001f09099210 */ /* 0x000fe40007ffe0ff */
[----:B------:R-:W-:Y:S02]  /*0720*/  @!P0 IADD3.X R15, PT, PT, R10, R15, RZ, P5, !PT ;  /* 0x0000000f0a0f8210 */ /* 0x000fe40002ffe4ff */
[C---:B------:R-:W-:Y:S01]  /*0730*/  @!P1 SHF.L.U32 R31, R8.reuse, 0x1, RZ ;  /* 0x00000001081f9819 */ /* 0x040fe200000006ff */
[----:B------:R-:W4:Y:S01]  /*0740*/  @P4 LDG.E.U16 R5, desc[UR10][R18.64] ;  /* 0x0000000a12054981 */ /* 0x000f22000c1e1500 */
[----:B0-----:R-:W-:Y:S01]  /*0750*/  @!P0 IADD3 R32, P5, PT, R33, R6, RZ ;  /* 0x0000000621208210 */ /* 0x001fe20007fbe0ff */
[----:B-----5:R-:W-:Y:S01]  /*0760*/  @!P2 IMAD R6, R41, R22, RZ ;  /* 0x000000162906a224 */ /* 0x020fe200078e02ff */
[----:B------:R-:W-:Y:S01]  /*0770*/  @!P1 SHF.L.U64.HI R24, R8, 0x1, R9 ;  /* 0x0000000108189819 */ /* 0x000fe20000010209 */
[----:B------:R0:W5:Y:S01]  /*0780*/  @P4 LDG.E.U16 R4, desc[UR10][R18.64+0x2] ;  /* 0x0000020a12044981 */ /* 0x000162000c1e1500 */
[----:B------:R-:W-:-:S02]  /*0790*/  @!P2 MOV R8, R42 ;  /* 0x0000002a0008a202 */ /* 0x000fc40000000f00 */
[----:B------:R-:W-:Y:S02]  /*07a0*/  @!P2 MOV R9, R45 ;  /* 0x0000002d0009a202 */ /* 0x000fe40000000f00 */
[----:B------:R-:W-:Y:S02]  /*07b0*/  CS2R R36, SRZ ;  /* 0x0000000000247805 */ /* 0x000fe4000001ff00 */
[----:B------:R-:W-:Y:S01]  /*07c0*/  @!P0 IADD3.X R33, PT, PT, R10, R7, RZ, P5, !PT ;  /* 0x000000070a218210 */ /* 0x000fe20002ffe4ff */
[C---:B------:R-:W-:Y:S01]  /*07d0*/  @!P2 IMAD R41, R11.reuse, R23, R6 ;  /* 0x000000170b29a224 */ /* 0x040fe200078e0206 */
[----:B0-----:R-:W0:Y:S01]  /*07e0*/  @!P2 LDC.64 R18, c[0x0][0x3a0] ;  /* 0x0000e800ff12ab82 */ /* 0x001e220000000a00 */
[----:B------:R-:W-:Y:S01]  /*07f0*/  @!P2 IMAD.WIDE.U32 R22, R11, R22, R8 ;  /* 0x000000160b16a225 */ /* 0x000fe200078e0008 */
[----:B------:R1:W5:Y:S01]  /*0800*/  @!P0 LDG.E R37, desc[UR10][R14.64] ;  /* 0x0000000a0e258981 */ /* 0x000362000c1e1900 */
[----:B--2---:R-:W-:-:S03]  /*0810*/  @!P1 IADD3 R28, P6, PT, R31, R28, RZ ;  /* 0x0000001c1f1c9210 */ /* 0x004fc60007fde0ff */
[----:B------:R2:W5:Y:S02]  /*0820*/  @!P0 LDG.E R36, desc[UR10][R32.64] ;  /* 0x0000000a20248981 */ /* 0x000564000c1e1900 */
[----:B------:R-:W3:Y:S01]  /*0830*/  @!P2 LDC.64 R6, c[0x0][0x398] ;  /* 0x0000e600ff06ab82 */ /* 0x000ee20000000a00 */
[----:B------:R-:W-:Y:S02]  /*0840*/  @!P1 IADD3 R20, P0, PT, R31, R20, RZ ;  /* 0x000000141f149210 */ /* 0x000fe40007f1e0ff */
[----:B------:R-:W-:-:S05]  /*0850*/  CS2R R34, SRZ ;  /* 0x0000000000227805 */ /* 0x000fca000001ff00 */
[----:B------:R-:W3:Y:S01]  /*0860*/  @!P3 LDC.64 R8, c[0x0][0x3a0] ;  /* 0x0000e800ff08bb82 */ /* 0x000ee20000000a00 */
[----:B------:R-:W-:-:S07]  /*0870*/  @!P1 IADD3.X R29, PT, PT, R24, R29, RZ, P6, !PT ;  /* 0x0000001d181d9210 */ /* 0x000fce00037fe4ff */
[----:B------:R-:W3:Y:S01]  /*0880*/  @!P3 LDC.64 R10, c[0x0][0x398] ;  /* 0x0000e600ff0abb82 */ /* 0x000ee20000000a00 */
[----:B-1----:R-:W-:Y:S01]  /*0890*/  @!P3 IMAD R26, R25, R16, RZ ;  /* 0x00000010191ab224 */ /* 0x002fe200078e02ff */
[----:B------:R-:W-:Y:S01]  /*08a0*/  @!P1 IADD3.X R21, PT, PT, R24, R21, RZ, P0, !PT ;  /* 0x0000001518159210 */ /* 0x000fe200007fe4ff */
[----:B------:R1:W5:Y:S05]  /*08b0*/  @!P1 LDG.E R35, desc[UR10][R28.64] ;  /* 0x0000000a1c239981 */ /* 0x00036a000c1e1900 */
[----:B------:R-:W3:Y:S01]  /*08c0*/  LDC.64 R14, c[0x0][0x3a8] ;  /* 0x0000ea00ff0e7b82 */ /* 0x000ee20000000a00 */
[----:B------:R-:W-:Y:S01]  /*08d0*/  @!P3 MOV R24, R42 ;  /* 0x0000002a0018b202 */ /* 0x000fe20000000f00 */
[----:B--2---:R-:W-:Y:S01]  /*08e0*/  HFMA2 R32, -RZ, RZ, 0, 0 ;  /* 0x00000000ff207431 */ /* 0x004fe200000001ff */
[----:B------:R-:W-:Y:S01]  /*08f0*/  @!P3 MOV R25, R45 ;  /* 0x0000002d0019b202 */ /* 0x000fe20000000f00 */
[----:B------:R-:W2:Y:S01]  /*0900*/  @!P1 LDG.E R34, desc[UR10][R20.64] ;  /* 0x0000000a14229981 */ /* 0x000ea2000c1e1900 */
[----:B-1----:R-:W-:Y:S01]  /*0910*/  @!P3 IMAD R29, R27, R17, R26 ;  /* 0x000000111b1db224 */ /* 0x002fe200078e021a */
[----:B------:R-:W-:Y:S01]  /*0920*/  @!P2 IADD3 R31, PT, PT, R23, R41, RZ ;  /* 0x00000029171fa210 */ /* 0x000fe20007ffe0ff */
[----:B------:R-:W-:Y:S01]  /*0930*/  @!P3 IMAD.WIDE.U32 R16, R27, R16, R24 ;  /* 0x000000101b10b225 */ /* 0x000fe200078e0018 */
[----:B------:R-:W-:-:S02]  /*0940*/  @!P2 SHF.L.U32 R23, R22, 0x1, RZ ;  /* 0x000000011617a819 */ /* 0x000fc400000006ff */
[----:B------:R-:W-:Y:S02]  /*0950*/  @!P2 SHF.L.U64.HI R22, R22, 0x1, R31 ;  /* 0x000000011616a819 */ /* 0x000fe4000001021f */
[----:B0-----:R-:W-:Y:S02]  /*0960*/  @!P2 IADD3 R18, P0, PT, R23, R18, RZ ;  /* 0x000000121712a210 */ /* 0x001fe40007f1e0ff */
[----:B------:R-:W-:Y:S02]  /*0970*/  @!P3 IADD3 R25, PT, PT, R17, R29, RZ ;  /* 0x0000001d1119b210 */ /* 0x000fe40007ffe0ff */
[----:B------:R-:W-:Y:S02]  /*0980*/  @!P3 SHF.L.U32 R17, R16, 0x1, RZ ;  /* 0x000000011011b819 */ /* 0x000fe400000006ff */
[----:B------:R-:W-:Y:S02]  /*0990*/  @!P2 IADD3.X R19, PT, PT, R22, R19, RZ, P0, !PT ;  /* 0x000000131613a210 */ /* 0x000fe400007fe4ff */
[----:B---3--:R-:W-:-:S02]  /*09a0*/  @!P2 IADD3 R6, P0, PT, R23, R6, RZ ;  /* 0x000000061706a210 */ /* 0x008fc40007f1e0ff */
[----:B------:R-:W-:Y:S02]  /*09b0*/  @!P3 SHF.L.U64.HI R16, R16, 0x1, R25 ;  /* 0x000000011010b819 */ /* 0x000fe40000010219 */
[----:B------:R-:W-:Y:S02]  /*09c0*/  CS2R R28, SRZ ;  /* 0x00000000001c7805 */ /* 0x000fe4000001ff00 */
[----:B------:R-:W-:Y:S01]  /*09d0*/  @!P3 IADD3 R8, P1, PT, R17, R8, RZ ;  /* 0x000000081108b210 */ /* 0x000fe20007f3e0ff */
[----:B------:R-:W-:Y:S01]  /*09e0*/  IMAD.WIDE R14, R3, 0x2, R14 ;  /* 0x00000002030e7825 */ /* 0x000fe200078e020e */
[----:B------:R-:W-:Y:S01]  /*09f0*/  @!P3 IADD3 R10, P5, PT, R17, R10, RZ ;  /* 0x0000000a110ab210 */ /* 0x000fe20007fbe0ff */
[----:B------:R-:W3:Y:S01]  /*0a00*/  @!P2 LDG.E R32, desc[UR10][R18.64] ;  /* 0x0000000a1220a981 */ /* 0x000ee2000c1e1900 */
[----:B------:R-:W-:Y:S02]  /*0a10*/  MOV R31, RZ ;  /* 0x000000ff001f7202 */ /* 0x000fe40000000f00 */
[----:B------:R-:W-:Y:S01]  /*0a20*/  @!P2 IADD3.X R7, PT, PT, R22, R7, RZ, P0, !PT ;  /* 0x000000071607a210 */ /* 0x000fe200007fe4ff */
[----:B------:R-:W3:Y:S01]  /*0a30*/  LDG.E.U16 R17, desc[UR10][R14.64+0x2] ;  /* 0x0000020a0e117981 */ /* 0x000ee2000c1e1500 */
[----:B------:R-:W-:-:S02]  /*0a40*/  @!P3 IADD3.X R9, PT, PT, R16, R9, RZ, P1, !PT ;  /* 0x000000091009b210 */ /* 0x000fc40000ffe4ff */
[----:B------:R-:W-:Y:S01]  /*0a50*/  @!P3 IADD3.X R11, PT, PT, R16, R11, RZ, P5, !PT ;  /* 0x0000000b100bb210 */ /* 0x000fe20002ffe4ff */
[----:B------:R0:W3:Y:S04]  /*0a60*/  @!P2 LDG.E R31, desc[UR10][R6.64] ;  /* 0x0000000a061fa981 */ /* 0x0000e8000c1e1900 */
[----:B------:R-:W3:Y:S04]  /*0a70*/  LDG.E.U16 R16, desc[UR10][R14.64] ;  /* 0x0000000a0e107981 */ /* 0x000ee8000c1e1500 */
[----:B------:R-:W3:Y:S04]  /*0a80*/  @!P3 LDG.E R29, desc[UR10][R8.64] ;  /* 0x0000000a081db981 */ /* 0x000ee8000c1e1900 */
[----:B------:R1:W3:Y:S01]  /*0a90*/  @!P3 LDG.E R28, desc[UR10][R10.64] ;  /* 0x0000000a0a1cb981 */ /* 0x0002e2000c1e1900 */
[----:B------:R-:W-:-:S13]  /*0aa0*/  R2UR UR13, R12 ;  /* 0x000000000c0d72ca */ /* 0x000fda00000e0000 */
[----:B------:R-:W-:-:S05]  /*0ab0*/  MOV R12, UR13 ;  /* 0x0000000d000c7c02 */ /* 0x000fca0008000f00 */
[----:B------:R-:W-:-:S05]  /*0ac0*/  FFMA.FTZ R13, -R12, UR13, R13 ;  /* 0x0000000d0c0d7c23 */ /* 0x000fca000801010d */
[----:B------:R-:W-:-:S13]  /*0ad0*/  FSETP.GTU.FTZ.AND P0, PT, R13, RZ, PT ;  /* 0x000000ff0d00720b */ /* 0x000fda0003f1c000 */
[----:B------:R-:W-:-:S05]  /*0ae0*/  VOTEU.ANY UP0, P0 ;  /* 0x0000000000ff7886 */ /* 0x000fca0000000100 */
[----:B------:R-:W0:Y:S01]  /*0af0*/  @UP0 LDCU UR6, c[0x0][0x3c0] ;  /* 0x00007800ff0607ac */ /* 0x000e220008000800 */
[----:B------:R-:W-:-:S13]  /*0b00*/  PLOP3.LUT P0, PT, PT, PT, UP0, 0x80, 0x8 ;  /* 0x000000000008781c */ /* 0x000fda0003f0f008 */
[----:B0-----:R-:W-:-:S06]  /*0b10*/  @P0 FADD.FTZ R12, R13, UR6 ;  /* 0x000000060d0c0e21 */ /* 0x001fcc0008010000 */
[----:B------:R-:W0:Y:S01]  /*0b20*/  @P0 MUFU.RSQ R12, R12 ;  /* 0x0000000c000c0308 */ /* 0x000e220000001400 */
[----:B------:R-:W-:Y:S01]  /*0b30*/  UISETP.NE.AND UP1, UPT, UR16, URZ, UPT ;  /* 0x000000ff1000728c */ /* 0x000fe2000bf25270 */
[----:B------:R-:W-:Y:S01]  /*0b40*/  HFMA2 R7, -RZ, RZ, 0, 0 ;  /* 0x00000000ff077431 */ /* 0x000fe200000001ff */
[----:B------:R-:W-:Y:S01]  /*0b50*/  MOV R3, RZ ;  /* 0x000000ff00037202 */ /* 0x000fe20000000f00 */
[----:B------:R-:W-:Y:S01]  /*0b60*/  UMOV UR9, 0x3f800000 ;  /* 0x3f80000000097882 */ /* 0x000fe20000000000 */
[----:B0-----:R-:W-:-:S13]  /*0b70*/  @P0 R2UR UR6, R12 ;  /* 0x000000000c0602ca */ /* 0x001fda00000e0000 */
[----:B------:R-:W-:Y:S01]  /*0b80*/  @UP0 UMOV UR9, UR6 ;  /* 0x0000000600090c82 */ /* 0x000fe20008000000 */
[----:B----4-:R-:W-:Y:S02]  /*0b90*/  @P4 SHF.L.U32 R7, R5, 0x10, RZ ;  /* 0x0000001005074819 */ /* 0x010fe400000006ff */
[----:B-----5:R-:W-:Y:S02]  /*0ba0*/  @P4 SHF.L.U32 R3, R4, 0x10, RZ ;  /* 0x0000001004034819 */ /* 0x020fe400000006ff */
[----:B------:R-:W-:Y:S02]  /*0bb0*/  PRMT R5, R37, 0x7632, R5 ;  /* 0x0000763225057816 */ /* 0x000fe40000000005 */
[----:B-1----:R-:W-:Y:S02]  /*0bc0*/  PRMT R11, R36, 0x7632, R11 ;  /* 0x00007632240b7816 */ /* 0x002fe4000000000b */
[----:B------:R-:W-:Y:S02]  /*0bd0*/  PRMT R33, R35, 0x7632, R33 ;  /* 0x0000763223217816 */ /* 0x000fe40000000021 */
[----:B--2---:R-:W-:-:S02]  /*0be0*/  PRMT R10, R34, 0x7632, R10 ;  /* 0x00007632220a7816 */ /* 0x004fc4000000000a */
[----:B---3--:R-:W-:Y:S02]  /*0bf0*/  PRMT R30, R32, 0x7632, R30 ;  /* 0x00007632201e7816 */ /* 0x008fe4000000001e */
[----:B------:R-:W-:Y:S02]  /*0c00*/  SHF.L.U32 R6, R17, 0x10, RZ ;  /* 0x0000001011067819 */ /* 0x000fe400000006ff */
[----:B------:R-:W-:Y:S02]  /*0c10*/  PRMT R14, R31, 0x7632, R14 ;  /* 0x000076321f0e7816 */ /* 0x000fe4000000000e */
[----:B------:R-:W-:Y:S02]  /*0c20*/  SHF.L.U32 R4, R16, 0x10, RZ ;  /* 0x0000001010047819 */ /* 0x000fe400000006ff */
[----:B------:R-:W-:Y:S02]  /*0c30*/  PRMT R26, R29, 0x7632, R26 ;  /* 0x000076321d1a7816 */ /* 0x000fe4000000001a */
[----:B------:R-:W-:Y:S01]  /*0c40*/  PRMT R27, R28, 0x7632, R27 ;  /* 0x000076321c1b7816 */ /* 0x000fe2000000001b */
        /* <DEDUP_REMOVED lines=8> */
[----:B------:R-:W-:Y:S01]  /*0cd0*/  FMUL.FTZ R11, R4, R9 ;  /* 0x00000009040b7220 */ /* 0x000fe20000410000 */
[----:B------:R-:W-:Y:S01]  /*0ce0*/  FMUL.FTZ R8, R8, UR9 ;  /* 0x0000000908087c20 */ /* 0x000fe20008410000 */
[----:B------:R-:W-:Y:S01]  /*0cf0*/  FMUL.FTZ R16, R12, UR9 ;  /* 0x000000090c107c20 */ /* 0x000fe20008410000 */
[----:B------:R-:W-:Y:S01]  /*0d00*/  FMUL.FTZ R13, R6, R5 ;  /* 0x00000005060d7220 */ /* 0x000fe20000410000 */
[----:B------:R-:W-:Y:S01]  /*0d10*/  FADD.FTZ R12, RZ, R11 ;  /* 0x0000000bff0c7221 */ /* 0x000fe20000010000 */
[----:B------:R-:W-:Y:S01]  /*0d20*/  SHF.L.U32 R15, R34, 0x10, RZ ;  /* 0x00000010220f7819 */ /* 0x000fe200000006ff */
[----:B------:R-:W-:Y:S01]  /*0d30*/  FFMA.FTZ R11, R8, R11, RZ ;  /* 0x0000000b080b7223 */ /* 0x000fe200000100ff */
[----:B------:R-:W-:Y:S01]  /*0d40*/  FADD.FTZ R19, R17, -UR13 ;  /* 0x8000000d11137e21 */ /* 0x000fe20008010000 */
[----:B------:R-:W-:Y:S01]  /*0d50*/  SHF.L.U32 R18, R33, 0x10, RZ ;  /* 0x0000001021127819 */ /* 0x000fe200000006ff */
[----:B------:R-:W-:Y:S01]  /*0d60*/  FADD.FTZ R17, R13, R12 ;  /* 0x0000000c0d117221 */ /* 0x000fe20000010000 */
[----:B------:R-:W-:Y:S01]  /*0d70*/  FFMA.FTZ R11, R16, R13, R11 ;  /* 0x0000000d100b7223 */ /* 0x000fe2000001000b */
[----:B------:R-:W-:Y:S01]  /*0d80*/  FMUL.FTZ R20, R4, R15 ;  /* 0x0000000f04147220 */ /* 0x000fe20000410000 */
[----:B------:R-:W-:Y:S01]  /*0d90*/  FMUL.FTZ R12, R19, UR9 ;  /* 0x00000009130c7c20 */ /* 0x000fe20008410000 */
[----:B------:R-:W-:Y:S01]  /*0da0*/  SHF.L.U32 R13, R10, 0x10, RZ ;  /* 0x000000100a0d7819 */ /* 0x000fe200000006ff */
[----:B------:R-:W-:Y:S01]  /*0db0*/  FADD.FTZ R18, R18, -UR13 ;  /* 0x8000000d12127e21 */ /* 0x000fe20008010000 */
[----:B------:R-:W-:Y:S01]  /*0dc0*/  FADD.FTZ R10, R17, R20 ;  /* 0x00000014110a7221 */ /* 0x000fe20000010000 */
[----:B------:R-:W-:Y:S01]  /*0dd0*/  FFMA.FTZ R19, R12, R20, R11 ;  /* 0x000000140c137223 */ /* 0x000fe2000001000b */
[----:B------:R-:W-:Y:S01]  /*0de0*/  SHF.L.U32 R11, R31, 0x10, RZ ;  /* 0x000000101f0b7819 */ /* 0x000fe200000006ff */
[----:B------:R-:W-:Y:S01]  /*0df0*/  FMUL.FTZ R17, R6, R13 ;  /* 0x0000000d06117220 */ /* 0x000fe20000410000 */
[----:B------:R-:W-:Y:S01]  /*0e00*/  SHF.L.U32 R21, R32, 0x10, RZ ;  /* 0x0000001020157819 */ /* 0x000fe200000006ff */
[----:B------:R-:W-:Y:S01]  /*0e10*/  FMUL.FTZ R18, R18, UR9 ;  /* 0x0000000912127c20 */ /* 0x000fe20008410000 */
[----:B------:R-:W-:Y:S01]  /*0e20*/  FFMA.FTZ R20, R9, R8, RZ ;  /* 0x0000000809147223 */ /* 0x000fe200000100ff */
[----:B------:R-:W-:Y:S01]  /*0e30*/  FADD.FTZ R8, RZ, R9 ;  /* 0x00000009ff087221 */ /* 0x000fe20000010000 */
[----:B------:R-:W-:Y:S01]  /*0e40*/  FADD.FTZ R9, R17, R10 ;  /* 0x0000000a11097221 */ /* 0x000fe20000010000 */
[----:B------:R-:W-:Y:S01]  /*0e50*/  FMUL.FTZ R22, R4, R11 ;  /* 0x0000000b04167220 */ /* 0x000fe20000410000 */
[----:B------:R-:W-:Y:S01]  /*0e60*/  FFMA.FTZ R17, R18, R17, R19 ;  /* 0x0000001112117223 */ /* 0x000fe20000010013 */
[----:B------:R-:W-:Y:S01]  /*0e70*/  FADD.FTZ R21, R21, -UR13 ;  /* 0x8000000d15157e21 */ /* 0x000fe20008010000 */
[----:B------:R-:W-:Y:S01]  /*0e80*/  SHF.L.U32 R19, R30, 0x10, RZ ;  /* 0x000000101e137819 */ /* 0x000fe200000006ff */
[C---:B------:R-:W-:Y:S01]  /*0e90*/  FADD.FTZ R10, R15.reuse, R8 ;  /* 0x000000080f0a7221 */ /* 0x040fe20000010000 */
[----:B------:R-:W-:Y:S01]  /*0ea0*/  FFMA.FTZ R12, R15, R12, R20 ;  /* 0x0000000c0f0c7223 */ /* 0x000fe20000010014 */
[----:B------:R-:W-:Y:S01]  /*0eb0*/  FADD.FTZ R15, R9, R22 ;  /* 0x00000016090f7221 */ /* 0x000fe20000010000 */
[----:B------:R-:W-:Y:S01]  /*0ec0*/  SHF.L.U32 R9, R14, 0x10, RZ ;  /* 0x000000100e097819 */ /* 0x000fe200000006ff */
[----:B------:R-:W-:Y:S01]  /*0ed0*/  FMUL.FTZ R8, R21, UR9 ;  /* 0x0000000915087c20 */ /* 0x000fe20008410000 */
[----:B------:R-:W-:Y:S01]  /*0ee0*/  FFMA.FTZ R20, R5, R16, RZ ;  /* 0x0000001005147223 */ /* 0x000fe200000100ff */
[----:B------:R-:W-:Y:S01]  /*0ef0*/  FADD.FTZ R14, RZ, R5 ;  /* 0x00000005ff0e7221 */ /* 0x000fe20000010000 */
[----:B------:R-:W-:Y:S01]  /*0f00*/  FADD.FTZ R16, R19, -UR13 ;  /* 0x8000000d13107e21 */ /* 0x000fe20008010000 */
[----:B------:R-:W-:Y:S01]  /*0f10*/  SHF.L.U32 R5, R29, 0x10, RZ ;  /* 0x000000101d057819 */ /* 0x000fe200000006ff */
[----:B------:R-:W-:Y:S01]  /*0f20*/  FFMA.FTZ R17, R8, R22, R17 ;  /* 0x0000001608117223 */ /* 0x000fe20000010011 */
[C---:B------:R-:W-:Y:S01]  /*0f30*/  FADD.FTZ R14, R13.reuse, R14 ;  /* 0x0000000e0d0e7221 */ /* 0x040fe20000010000 */
[----:B------:R-:W-:Y:S01]  /*0f40*/  FFMA.FTZ R18, R13, R18, R20 ;  /* 0x000000120d127223 */ /* 0x000fe20000010014 */
[----:B------:R-:W-:Y:S01]  /*0f50*/  FMUL.FTZ R22, R6, R9 ;  /* 0x0000000906167220 */ /* 0x000fe20000410000 */
[----:B------:R-:W-:Y:S01]  /*0f60*/  FMUL.FTZ R16, R16, UR9 ;  /* 0x0000000910107c20 */ /* 0x000fe20008410000 */
        /* <DEDUP_REMOVED lines=10> */
[----:B------:R-:W-:Y:S01]  /*1010*/  FADD.FTZ R15, R15, R22 ;  /* 0x000000160f0f7221 */ /* 0x000fe20000010000 */
[----:B------:R-:W-:Y:S01]  /*1020*/  FFMA.FTZ R24, R20, R22, R17 ;  /* 0x0000001614187223 */ /* 0x000fe20000010011 */
        /* <DEDUP_REMOVED lines=12> */
.L_x_230:
        /* <DEDUP_REMOVED lines=10> */
[----:B------:R-:W-:-:S02]  /*1190*/  FFMA.FTZ R22, R6, R8, R3 ;  /* 0x0000000806167223 */ /* 0x000fc40000010003 */
        /* <DEDUP_REMOVED lines=14> */
[----:B------:R-:W-:-:S04]  /*1280*/  FMUL.FTZ R11, R11, UR9 ;  /* 0x000000090b0b7c20 */ /* 0x000fc80008410000 */
[----:B------:R-:W-:Y:S01]  /*1290*/  FFMA.FTZ R21, R6, R11, R3 ;  /* 0x0000000b06157223 */ /* 0x000fe20000010003 */
[----:B------:R-:W1:Y:S01]  /*12a0*/  MUFU.RCP R16, R16 ;  /* 0x0000001000107308 */ /* 0x000e620000001000 */
[----:B--2---:R-:W-:Y:S01]  /*12b0*/  FADD.FTZ R23, R20, 1 ;  /* 0x3f80000014177421 */ /* 0x004fe20000010000 */
[----:B0-----:R-:W-:-:S06]  /*12c0*/  SHF.L.U32 R19, R10, 0x10, RZ ;  /* 0x000000100a137819 */ /* 0x001fcc00000006ff */
[----:B------:R0:W2:Y:S01]  /*12d0*/  MUFU.RCP R12, R23 ;  /* 0x00000017000c7308 */ /* 0x0000a20000001000 */
[----:B---3--:R-:W-:Y:S01]  /*12e0*/  FADD.FTZ R17, -R15, 1 ;  /* 0x3f8000000f117421 */ /* 0x008fe20000010100 */
[----:B------:R-:W-:Y:S01]  /*12f0*/  FMUL.FTZ R15, R24, R15 ;  /* 0x0000000f180f7220 */ /* 0x000fe20000410000 */
[----:B------:R-:W-:Y:S02]  /*1300*/  FMUL.FTZ R24, R21, -1.4426950216293334961 ;  /* 0xbfb8aa3b15187820 */ /* 0x000fe40000410000 */
[----:B------:R-:W-:Y:S01]  /*1310*/  FFMA.FTZ R22, R22, R17, 1 ;  /* 0x3f80000016167423 */ /* 0x000fe20000010011 */
[----:B------:R-:W-:Y:S02]  /*1320*/  SHF.L.U32 R17, R35, 0x10, RZ ;  /* 0x0000001023117819 */ /* 0x000fe400000006ff */
[----:B------:R-:W3:Y:S01]  /*1330*/  MUFU.EX2 R10, R24 ;  /* 0x00000018000a7308 */ /* 0x000ee20000000800 */
[----:B-1----:R-:W-:Y:S01]  /*1340*/  FADD.FTZ R20, -R16, 1 ;  /* 0x3f80000010147421 */ /* 0x002fe20000010100 */
[----:B0-----:R-:W-:Y:S01]  /*1350*/  SHF.L.U32 R23, R36, 0x10, RZ ;  /* 0x0000001024177819 */ /* 0x001fe200000006ff */
[----:B------:R-:W-:-:S02]  /*1360*/  FMUL.FTZ R15, R15, R22 ;  /* 0x000000160f0f7220 */ /* 0x000fc40000410000 */
[----:B------:R-:W-:Y:S01]  /*1370*/  FFMA.FTZ R9, R9, R20, 1 ;  /* 0x3f80000009097423 */ /* 0x000fe20000010014 */
[----:B------:R-:W-:Y:S01]  /*1380*/  FADD.FTZ R20, R17, -UR13 ;  /* 0x8000000d11147e21 */ /* 0x000fe20008010000 */
[----:B------:R-:W-:Y:S01]  /*1390*/  FMUL.FTZ R16, R23, R16 ;  /* 0x0000001017107220 */ /* 0x000fe20000410000 */
[----:B--2---:R-:W-:Y:S01]  /*13a0*/  FMUL.FTZ R19, R19, R12 ;  /* 0x0000000c13137220 */ /* 0x004fe20000410000 */
[----:B------:R-:W-:Y:S01]  /*13b0*/  FADD.FTZ R17, -R12, 1 ;  /* 0x3f8000000c117421 */ /* 0x000fe20000010100 */
[----:B------:R-:W-:Y:S01]  /*13c0*/  FMUL.FTZ R12, R20, UR9 ;  /* 0x00000009140c7c20 */ /* 0x000fe20008410000 */
[----:B------:R-:W-:Y:S01]  /*13d0*/  SHF.L.U32 R20, R32, 0x10, RZ ;  /* 0x0000001020147819 */ /* 0x000fe200000006ff */
[----:B------:R-:W-:Y:S01]  /*13e0*/  FMUL.FTZ R9, R16, R9 ;  /* 0x0000000910097220 */ /* 0x000fe20000410000 */
[----:B------:R-:W-:Y:S01]  /*13f0*/  FFMA.FTZ R18, R18, R17, 1 ;  /* 0x3f80000012127423 */ /* 0x000fe20000010011 */
[--C-:B------:R-:W-:Y:S02]  /*1400*/  FFMA.FTZ R17, R4, R12, R7.reuse ;  /* 0x0000000c04117223 */ /* 0x100fe40000010007 */
[----:B------:R-:W-:Y:S01]  /*1410*/  FADD.FTZ R20, R20, -UR13 ;  /* 0x8000000d14147e21 */ /* 0x000fe20008010000 */
[----:B---3--:R-:W-:Y:S01]  /*1420*/  FADD.FTZ R41, R10, 1 ;  /* 0x3f8000000a297421 */ /* 0x008fe20000010000 */
[----:B------:R-:W-:Y:S01]  /*1430*/  FMUL.FTZ R16, R17, -1.4426950216293334961 ;  /* 0xbfb8aa3b11107820 */ /* 0x000fe20000410000 */
[----:B------:R-:W-:Y:S01]  /*1440*/  FMUL.FTZ R18, R19, R18 ;  /* 0x0000001213127220 */ /* 0x000fe20000410000 */
[----:B------:R-:W-:Y:S01]  /*1450*/  FMUL.FTZ R10, R20, UR9 ;  /* 0x00000009140a7c20 */ /* 0x000fe20008410000 */
[----:B------:R0:W-:Y:S03]  /*1460*/  MUFU.RCP R25, R41 ;  /* 0x0000002900197308 */ /* 0x0001e60000001000 */
[----:B------:R-:W-:-:S04]  /*1470*/  FFMA.FTZ R20, R4, R10, R7 ;  /* 0x0000000a04147223 */ /* 0x000fc80000010007 */
[----:B------:R-:W-:Y:S01]  /*1480*/  FMUL.FTZ R24, R20, -1.4426950216293334961 ;  /* 0xbfb8aa3b14187820 */ /* 0x000fe20000410000 */
[----:B------:R-:W1:Y:S01]  /*1490*/  MUFU.EX2 R16, R16 ;  /* 0x0000001000107308 */ /* 0x000e620000000800 */
[----:B0-----:R-:W-:-:S07]  /*14a0*/  SHF.L.U32 R41, R31, 0x10, RZ ;  /* 0x000000101f297819 */ /* 0x001fce00000006ff */
[----:B------:R-:W0:Y:S01]  /*14b0*/  MUFU.EX2 R24, R24 ;  /* 0x0000001800187308 */ /* 0x000e220000000800 */
[----:B-1----:R-:W-:Y:S01]  /*14c0*/  FADD.FTZ R23, R16, 1 ;  /* 0x3f80000010177421 */ /* 0x002fe20000010000 */
[----:B------:R-:W-:Y:S01]  /*14d0*/  FMUL.FTZ R16, R14, R25 ;  /* 0x000000190e107220 */ /* 0x000fe20000410000 */
[----:B------:R-:W-:-:S05]  /*14e0*/  FADD.FTZ R14, -R25, 1 ;  /* 0x3f800000190e7421 */ /* 0x000fca0000010100 */
[----:B------:R-:W1:Y:S01]  /*14f0*/  MUFU.RCP R23, R23 ;  /* 0x0000001700177308 */ /* 0x000e620000001000 */
[----:B------:R-:W-:Y:S01]  /*1500*/  FFMA.FTZ R21, R21, R14, 1 ;  /* 0x3f80000015157423 */ /* 0x000fe2000001000e */
[----:B0-----:R-:W-:Y:S01]  /*1510*/  FADD.FTZ R25, R24, 1 ;  /* 0x3f80000018197421 */ /* 0x001fe20000010000 */
[----:B------:R-:W-:Y:S02]  /*1520*/  SHF.L.U32 R24, R34, 0x10, RZ ;  /* 0x0000001022187819 */ /* 0x000fe400000006ff */
[----:B------:R-:W-:-:S03]  /*1530*/  FMUL.FTZ R16, R16, R21 ;  /* 0x0000001510107220 */ /* 0x000fc60000410000 */
[----:B------:R0:W2:Y:S01]  /*1540*/  MUFU.RCP R22, R25 ;  /* 0x0000001900167308 */ /* 0x0000a20000001000 */
[----:B-1----:R-:W-:Y:S01]  /*1550*/  FADD.FTZ R14, -R23, 1 ;  /* 0x3f800000170e7421 */ /* 0x002fe20000010100 */
[----:B0-----:R-:W-:-:S03]  /*1560*/  FMUL.FTZ R25, R6, R15 ;  /* 0x0000000f06197220 */ /* 0x001fc60000410000 */
[----:B------:R-:W-:Y:S01]  /*1570*/  FFMA.FTZ R14, R17, R14, 1 ;  /* 0x3f800000110e7423 */ /* 0x000fe2000001000e */
[----:B------:R-:W-:Y:S01]  /*1580*/  FMUL.FTZ R17, R24, R23 ;  /* 0x0000001718117220 */ /* 0x000fe20000410000 */
[----:B------:R-:W-:-:S03]  /*1590*/  SHF.L.U32 R23, R29, 0x10, RZ ;  /* 0x000000101d177819 */ /* 0x000fc600000006ff */
[----:B------:R-:W-:Y:S02]  /*15a0*/  FMUL.FTZ R17, R17, R14 ;  /* 0x0000000e11117220 */ /* 0x000fe40000410000 */
[----:B------:R-:W-:Y:S01]  /*15b0*/  FADD.FTZ R14, R23, -UR13 ;  /* 0x8000000d170e7e21 */ /* 0x000fe20008010000 */
[----:B--2---:R-:W-:-:S03]  /*15c0*/  FADD.FTZ R23, -R22, 1 ;  /* 0x3f80000016177421 */ /* 0x004fc60000010100 */
[----:B------:R-:W-:Y:S01]  /*15d0*/  FMUL.FTZ R14, R14, UR9 ;  /* 0x000000090e0e7c20 */ /* 0x000fe20008410000 */
[----:B------:R-:W-:Y:S01]  /*15e0*/  FFMA.FTZ R20, R20, R23, 1 ;  /* 0x3f80000014147423 */ /* 0x000fe20000010017 */
[----:B------:R-:W-:Y:S02]  /*15f0*/  FMUL.FTZ R23, R41, R22 ;  /* 0x0000001629177220 */ /* 0x000fe40000410000 */
[C---:B------:R-:W-:Y:S02]  /*1600*/  FFMA.FTZ R22, R4.reuse, R14, R7 ;  /* 0x0000000e04167223 */ /* 0x040fe40000010007 */
[----:B------:R-:W-:Y:S01]  /*1610*/  FMUL.FTZ R19, R23, R20 ;  /* 0x0000001417137220 */ /* 0x000fe20000410000 */
[----:B------:R-:W-:Y:S01]  /*1620*/  FMUL.FTZ R20, R4, R9 ;  /* 0x0000000904147220 */ /* 0x000fe20000410000 */
[----:B------:R-:W-:-:S03]  /*1630*/  FMUL.FTZ R24, R22, -1.4426950216293334961 ;  /* 0xbfb8aa3b16187820 */ /* 0x000fc60000410000 */
[C---:B------:R-:W-:Y:S01]  /*1640*/  FFMA.FTZ R23, R5.reuse, R20, RZ ;  /* 0x0000001405177223 */ /* 0x040fe200000100ff */
[----:B------:R-:W-:Y:S01]  /*1650*/  FFMA.FTZ R5, R5, R9, RZ ;  /* 0x0000000905057223 */ /* 0x000fe200000100ff */
[----:B------:R-:W-:Y:S01]  /*1660*/  FADD.FTZ R20, RZ, R20 ;  /* 0x00000014ff147221 */ /* 0x000fe20000010000 */
[----:B------:R-:W0:Y:S01]  /*1670*/  MUFU.EX2 R24, R24 ;  /* 0x0000001800187308 */ /* 0x000e220000000800 */
[C---:B------:R-:W-:Y:S01]  /*1680*/  FFMA.FTZ R23, R8.reuse, R25, R23 ;  /* 0x0000001908177223 */ /* 0x040fe20000010017 */
[----:B------:R-:W-:Y:S01]  /*1690*/  FFMA.FTZ R8, R8, R15, RZ ;  /* 0x0000000f08087223 */ /* 0x000fe200000100ff */
[----:B------:R-:W-:-:S03]  /*16a0*/  FADD.FTZ R20, R25, R20 ;  /* 0x0000001419147221 */ /* 0x000fc60000010000 */
[----:B------:R-:W-:Y:S01]  /*16b0*/  FFMA.FTZ R8, R13, R18, R8 ;  /* 0x000000120d087223 */ /* 0x000fe20000010008 */
[----:B0-----:R-:W-:Y:S01]  /*16c0*/  FADD.FTZ R41, R24, 1 ;  /* 0x3f80000018297421 */ /* 0x001fe20000010000 */
[----:B------:R-:W-:-:S03]  /*16d0*/  SHF.L.U32 R24, R28, 0x10, RZ ;  /* 0x000000101c187819 */ /* 0x000fc600000006ff */
[----:B------:R-:W0:Y:S02]  /*16e0*/  MUFU.RCP R21, R41 ;  /* 0x0000002900157308 */ /* 0x000e240000001000 */
[----:B0-----:R-:W-:Y:S01]  /*16f0*/  FMUL.FTZ R24, R24, R21 ;  /* 0x0000001518187220 */ /* 0x001fe20000410000 */
[----:B------:R-:W-:-:S04]  /*1700*/  FADD.FTZ R21, -R21, 1 ;  /* 0x3f80000015157421 */ /* 0x000fc80000010100 */
[----:B------:R-:W-:Y:S01]  /*1710*/  FFMA.FTZ R21, R22, R21, 1 ;  /* 0x3f80000016157423 */ /* 0x000fe20000010015 */
[----:B------:R-:W-:-:S03]  /*1720*/  SHF.L.U32 R22, R26, 0x10, RZ ;  /* 0x000000101a167819 */ /* 0x000fc600000006ff */
[----:B------:R-:W-:Y:S01]  /*1730*/  FMUL.FTZ R21, R24, R21 ;  /* 0x0000001518157220 */ /* 0x000fe20000410000 */
[----:B------:R-:W-:Y:S01]  /*1740*/  FADD.FTZ R24, RZ, R9 ;  /* 0x00000009ff187221 */ /* 0x000fe20000010000 */
[----:B------:R-:W-:Y:S01]  /*1750*/  FADD.FTZ R9, R22, -UR13 ;  /* 0x8000000d16097e21 */ /* 0x000fe20008010000 */
[-C--:B------:R-:W-:Y:S02]  /*1760*/  FFMA.FTZ R22, R12, R17.reuse, R5 ;  /* 0x000000110c167223 */ /* 0x080fe40000010005 */
[----:B------:R-:W-:Y:S01]  /*1770*/  FADD.FTZ R24, R24, R17 ;  /* 0x0000001118187221 */ /* 0x000fe20000010000 */
[----:B------:R-:W-:Y:S01]  /*1780*/  FMUL.FTZ R17, R4, R17 ;  /* 0x0000001104117220 */ /* 0x000fe20000410000 */
[----:B------:R-:W-:Y:S02]  /*1790*/  FMUL.FTZ R9, R9, UR9 ;  /* 0x0000000909097c20 */ /* 0x000fe40008410000 */
[----:B------:R-:W-:Y:S01]  /*17a0*/  FADD.FTZ R24, R24, R19 ;  /* 0x0000001318187221 */ /* 0x000fe20000010000 */
[----:B------:R-:W-:Y:S01]  /*17b0*/  FFMA.FTZ R23, R12, R17, R23 ;  /* 0x000000110c177223 */ /* 0x000fe20000010017 */
[----:B------:R-:W-:Y:S01]  /*17c0*/  FFMA.FTZ R12, R6, R9, R3 ;  /* 0x00000009060c7223 */ /* 0x000fe20000010003 */
[----:B------:R-:W-:Y:S01]  /*17d0*/  FADD.FTZ R20, R20, R17 ;  /* 0x0000001114147221 */ /* 0x000fe20000010000 */
[----:B------:R-:W-:-:S02]  /*17e0*/  FMUL.FTZ R17, R6, R18 ;  /* 0x0000001206117220 */ /* 0x000fc40000410000 */
[----:B------:R-:W-:Y:S02]  /*17f0*/  FMUL.FTZ R25, R12, -1.4426950216293334961 ;  /* 0xbfb8aa3b0c197820 */ /* 0x000fe40000410000 */
[----:B------:R-:W-:Y:S01]  /*1800*/  FFMA.FTZ R23, R13, R17, R23 ;  /* 0x000000110d177223 */ /* 0x000fe20000010017 */
[----:B------:R-:W-:Y:S01]  /*1810*/  SHF.L.U32 R13, R27, 0x10, RZ ;  /* 0x000000101b0d7819 */ /* 0x000fe200000006ff */
[----:B------:R-:W-:Y:S01]  /*1820*/  FADD.FTZ R20, R17, R20 ;  /* 0x0000001411147221 */ /* 0x000fe20000010000 */
[----:B------:R-:W-:Y:S01]  /*1830*/  FFMA.FTZ R17, R10, R19, R22 ;  /* 0x000000130a117223 */ /* 0x000fe20000010016 */
[----:B------:R-:W0:Y:S02]  /*1840*/  MUFU.EX2 R25, R25 ;  /* 0x0000001900197308 */ /* 0x000e240000000800 */
[----:B0-----:R-:W-:-:S06]  /*1850*/  FADD.FTZ R41, R25, 1 ;  /* 0x3f80000019297421 */ /* 0x001fcc0000010000 */
[----:B------:R-:W0:Y:S02]  /*1860*/  MUFU.RCP R5, R41 ;  /* 0x0000002900057308 */ /* 0x000e240000001000 */
[----:B0-----:R-:W-:Y:S01]  /*1870*/  FMUL.FTZ R13, R13, R5 ;  /* 0x000000050d0d7220 */ /* 0x001fe20000410000 */
[----:B------:R-:W-:-:S04]  /*1880*/  FADD.FTZ R5, -R5, 1 ;  /* 0x3f80000005057421 */ /* 0x000fc80000010100 */
[----:B------:R-:W-:-:S04]  /*1890*/  FFMA.FTZ R12, R12, R5, 1 ;  /* 0x3f8000000c0c7423 */ /* 0x000fc80000010005 */
[----:B------:R-:W-:Y:S01]  /*18a0*/  FMUL.FTZ R5, R13, R12 ;  /* 0x0000000c0d057220 */ /* 0x000fe20000410000 */
[----:B------:R-:W-:Y:S01]  /*18b0*/  FADD.FTZ R13, RZ, R15 ;  /* 0x0000000fff0d7221 */ /* 0x000fe20000010000 */
[----:B------:R-:W-:Y:S01]  /*18c0*/  FMUL.FTZ R15, R4, R19 ;  /* 0x00000013040f7220 */ /* 0x000fe20000410000 */
[----:B------:R-:W-:Y:S02]  /*18d0*/  FMUL.FTZ R12, R6, R16 ;  /* 0x00000010060c7220 */ /* 0x000fe40000410000 */
[----:B------:R-:W-:Y:S01]  /*18e0*/  FADD.FTZ R13, R13, R18 ;  /* 0x000000120d0d7221 */ /* 0x000fe20000010000 */
[----:B------:R-:W-:Y:S01]  /*18f0*/  FFMA.FTZ R18, R10, R15, R23 ;  /* 0x0000000f0a127223 */ /* 0x000fe20000010017 */
[----:B------:R-:W-:Y:S01]  /*1900*/  FADD.FTZ R23, R20, R15 ;  /* 0x0000000f14177221 */ /* 0x000fe20000010000 */
[----:B------:R-:W-:Y:S02]  /*1910*/  FMUL.FTZ R10, R4, R21 ;  /* 0x00000015040a7220 */ /* 0x000fe40000410000 */
[C---:B------:R-:W-:Y:S01]  /*1920*/  FFMA.FTZ R15, R11.reuse, R12, R18 ;  /* 0x0000000c0b0f7223 */ /* 0x040fe20000010012 */
[----:B------:R-:W-:Y:S01]  /*1930*/  FADD.FTZ R23, R12, R23 ;  /* 0x000000170c177221 */ /* 0x000fe20000010000 */
[----:B------:R-:W-:Y:S01]  /*1940*/  FMUL.FTZ R12, R6, R5 ;  /* 0x00000005060c7220 */ /* 0x000fe20000410000 */
[----:B------:R-:W-:Y:S01]  /*1950*/  FFMA.FTZ R18, R11, R16, R8 ;  /* 0x000000100b127223 */ /* 0x000fe20000010008 */
[C---:B------:R-:W-:Y:S01]  /*1960*/  FFMA.FTZ R20, R14.reuse, R10, R15 ;  /* 0x0000000a0e147223 */ /* 0x040fe2000001000f */
[----:B------:R-:W-:Y:S01]  /*1970*/  FADD.FTZ R23, R23, R10 ;  /* 0x0000000a17177221 */ /* 0x000fe20000010000 */
[----:B------:R-:W-:Y:S01]  /*1980*/  FADD.FTZ R16, R13, R16 ;  /* 0x000000100d107221 */ /* 0x000fe20000010000 */
[----:B------:R-:W-:Y:S01]  /*1990*/  FFMA.FTZ R8, R14, R21, R17 ;  /* 0x000000150e087223 */ /* 0x000fe20000010011 */
[C---:B------:R-:W-:Y:S01]  /*19a0*/  FFMA.FTZ R15, R9.reuse, R12, R20 ;  /* 0x0000000c090f7223 */ /* 0x040fe20000010014 */
[----:B------:R-:W-:Y:S01]  /*19b0*/  FADD.FTZ R12, R12, R23 ;  /* 0x000000170c0c7221 */ /* 0x000fe20000010000 */
[----:B------:R-:W-:Y:S01]  /*19c0*/  FADD.FTZ R10, R24, R21 ;  /* 0x00000015180a7221 */ /* 0x000fe20000010000 */
[----:B------:R-:W-:Y:S01]  /*19d0*/  FFMA.FTZ R9, R9, R5, R18 ;  /* 0x0000000509097223 */ /* 0x000fe20000010012 */
[----:B------:R-:W-:-:S07]  /*19e0*/  FADD.FTZ R11, R16, R5 ;  /* 0x00000005100b7221 */ /* 0x000fce0000010000 */
.L_x_231:
        /* <DEDUP_REMOVED lines=9> */
[----:B------:R-:W-:-:S06]  /*1a80*/  ISETP.GT.AND P1, PT, R0, 0x17, PT ;  /* 0x000000170000780c */ /* 0x000fcc0003f24270 */
[----:B0-----:R-:W-:Y:S01]  /*1a90*/  @!P0 FADD.FTZ R15, R5, R15 ;  /* 0x0000000f050f8221 */ /* 0x001fe20000010000 */
[----:B-1----:R-:W-:Y:S01]  /*1aa0*/  ULEA UR6, UR12, UR6, 0x18 ;  /* 0x000000060c067291 */ /* 0x002fe2000f8ec0ff */
[----:B--2---:R-:W-:-:S03]  /*1ab0*/  @!P0 FADD.FTZ R25, R12, R25 ;  /* 0x000000190c198221 */ /* 0x004fc60000010000 */
        /* <DEDUP_REMOVED lines=32> */
.L_x_233:
[----:B------:R-:W-:Y:S05]  /*1cc0*/  BSYNC.RECONVERGENT B0 ;  /* 0x0000000000007941 */ /* 0x000fea0003800200 */
.L_x_232:
[----:B------:R-:W-:Y:S06]  /*1cd0*/  BAR.SYNC.DEFER_BLOCKING 0x0 ;  /* 0x0000000000007b1d */ /* 0x000fec0000010000 */
[----:B------:R-:W-:Y:S04]  /*1ce0*/  BSSY.RECONVERGENT B0, `(.L_x_234) ;  /* 0x0000033000007945 */ /* 0x000fe80003800200 */
[----:B------:R-:W-:Y:S05]  /*1cf0*/  @P0 BRA `(.L_x_235) ;  /* 0x0000000000c40947 */ /* 0x000fea0003800000 */
[----:B------:R-:W-:-:S09]  /*1d00*/  ULEA UR6, UR12, UR7, 0x18 ;  /* 0x000000070c067291 */ /* 0x000fd2000f8ec0ff */
[----:B01-3--:R-:W0:Y:S04]  /*1d10*/  LDS.128 R12, [UR6+0x20] ;  /* 0x00002006ff0c7984 */ /* 0x00be280008000c00 */
[----:B------:R-:W1:Y:S04]  /*1d20*/  LDS.128 R16, [UR6+0x30] ;  /* 0x00003006ff107984 */ /* 0x000e680008000c00 */
[----:B------:R-:W3:Y:S01]  /*1d30*/  LDS.128 R20, [UR6+0x40] ;  /* 0x00004006ff147984 */ /* 0x000ee20008000c00 */
[----:B0-----:R-:W-:Y:S01]  /*1d40*/  FADD.FTZ R12, R24, R12 ;  /* 0x0000000c180c7221 */ /* 0x001fe20000010000 */
[----:B--2---:R-:W-:-:S03]  /*1d50*/  FADD.FTZ R24, R25, R13 ;  /* 0x0000000d19187221 */ /* 0x004fc60000010000 */
[----:B------:R-:W-:Y:S01]  /*1d60*/  FADD.FTZ R13, R12, R14 ;  /* 0x0000000e0c0d7221 */ /* 0x000fe20000010000 */
[----:B------:R-:W-:-:S03]  /*1d70*/  FADD.FTZ R24, R24, R15 ;  /* 0x0000000f18187221 */ /* 0x000fc60000010000 */
[----:B-1----:R-:W-:Y:S01]  /*1d80*/  FADD.FTZ R25, R13, R16 ;  /* 0x000000100d197221 */ /* 0x002fe20000010000 */
[----:B------:R-:W-:Y:S01]  /*1d90*/  FADD.FTZ R24, R24, R17 ;  /* 0x0000001118187221 */ /* 0x000fe20000010000 */
[----:B------:R-:W0:Y:S02]  /*1da0*/  LDS.128 R12, [UR6+0x50] ;  /* 0x00005006ff0c7984 */ /* 0x000e240008000c00 */
        /* <DEDUP_REMOVED lines=38> */
.L_x_235:
[----:B------:R-:W-:Y:S05]  /*2010*/  BSYNC.RECONVERGENT B0 ;  /* 0x0000000000007941 */ /* 0x000fea0003800200 */
.L_x_234:
[----:B------:R-:W-:Y:S06]  /*2020*/  BAR.SYNC.DEFER_BLOCKING 0x0 ;  /* 0x0000000000007b1d */ /* 0x000fec0000010000 */
[----:B------:R-:W-:Y:S04]  /*2030*/  BSSY.RECONVERGENT B0, `(.L_x_236) ;  /* 0x000013d000007945 */ /* 0x000fe80003800200 */
[----:B------:R-:W-:Y:S05]  /*2040*/  @P3 BRA `(.L_x_237) ;  /* 0x0000001000ec3947 */ /* 0x000fea0003800000 */
[----:B01-3--:R-:W0:Y:S04]  /*2050*/  LDS.128 R12, [R41+0xa0] ;  /* 0x0000a000290c7984 */ /* 0x00be280000000c00 */
[----:B------:R-:W1:Y:S04]  /*2060*/  LDS.128 R16, [R41+0x140] ;  /* 0x0001400029107984 */ /* 0x000e680000000c00 */
        /* <DEDUP_REMOVED lines=313> */
.L_x_237:
[----:B------:R-:W-:Y:S05]  /*3400*/  BSYNC.RECONVERGENT B0 ;  /* 0x0000000000007941 */ /* 0x000fea0003800200 */
.L_x_236:
[----:B------:R-:W-:Y:S04]  /*3410*/  BSSY.RECONVERGENT B0, `(.L_x_238) ;  /* 0x000001d000007945 */ /* 0x000fe80003800200 */
[----:B------:R-:W-:Y:S05]  /*3420*/  @P3 BRA `(.L_x_239) ;  /* 0x00000000006c3947 */ /* 0x000fea0003800000 */
[----:B0--3--:R-:W0:Y:S01]  /*3430*/  LDC.64 R12, c[0x0][0x3f8] ;  /* 0x0000fe00ff0c7b82 */ /* 0x009e220000000a00 */
[----:B------:R-:W-:-:S07]  /*3440*/  IMAD R23, R40, 0xa, R5 ;  /* 0x0000000a28177824 */ /* 0x000fce00078e0205 */
[----:B-1----:R-:W1:Y:S01]  /*3450*/  LDC.64 R14, c[0x0][0x3d8] ;  /* 0x0000f600ff0e7b82 */ /* 0x002e620000000a00 */
[----:B0-----:R-:W-:Y:S01]  /*3460*/  IMAD.WIDE.U32 R16, R12, 0x3, RZ ;  /* 0x000000030c107825 */ /* 0x001fe200078e00ff */
[C---:B------:R-:W-:Y:S02]  /*3470*/  LEA R21, R13.reuse, R13, 0x1 ;  /* 0x0000000d0d157211 */ /* 0x040fe400078e08ff */
[----:B------:R-:W-:Y:S02]  /*3480*/  LEA.HI R19, P1, R13, R12, RZ, 0x1 ;  /* 0x0000000c0d137211 */ /* 0x000fe400078308ff */
[----:B------:R-:W-:Y:S02]  /*3490*/  IADD3 R17, PT, PT, R17, R21, RZ ;  /* 0x0000001511117210 */ /* 0x000fe40007ffe0ff */
[----:B------:R-:W-:Y:S01]  /*34a0*/  IADD3.X R18, PT, PT, RZ, R13, RZ, P1, !PT ;  /* 0x0000000dff127210 */ /* 0x000fe20000ffe4ff */
[----:B-1----:R-:W-:Y:S01]  /*34b0*/  IMAD.WIDE R14, R23, 0x4, R14 ;  /* 0x00000004170e7825 */ /* 0x002fe200078e020e */
[----:B------:R-:W-:-:S02]  /*34c0*/  LEA.HI R20, P1, R17, R16, RZ, 0x1 ;  /* 0x0000001011147211 */ /* 0x000fc400078308ff */
[----:B--2---:R-:W-:Y:S02]  /*34d0*/  SHF.L.U32 R41, R19, 0x1, RZ ;  /* 0x0000000113297819 */ /* 0x004fe400000006ff */
        /* <DEDUP_REMOVED lines=16> */
.L_x_239:
[----:B------:R-:W-:Y:S05]  /*35e0*/  BSYNC.RECONVERGENT B0 ;  /* 0x0000000000007941 */ /* 0x000fea0003800200 */
.L_x_238:
        /* <DEDUP_REMOVED lines=20> */
[----:B-1----:R-:W-:Y:S01]  /*3730*/  MOV R15, UR6 ;  /* 0x00000006000f7c02 */ /* 0x002fe20008000f00 */
        /* <DEDUP_REMOVED lines=10> */
.L_x_242:
[----:B0-----:R-:W2:Y:S04]  /*37e0*/  LDG.E.STRONG.GPU R10, desc[UR10][R8.64] ;  /* 0x0000000a080a7981 */ /* 0x001ea8000c1ef900 */
[----:B--2---:R-:W-:Y:S01]  /*37f0*/  CCTL.IVALL ;  /* 0x00000000ff00798f */ /* 0x004fe20002000000 */
[----:B------:R-:W-:Y:S05]  /*3800*/  YIELD ;  /* 0x0000000000007946 */ /* 0x000fea0003800000 */
[----:B------:R-:W-:-:S13]  /*3810*/  ISETP.NE.AND P1, PT, R10, R13, PT ;  /* 0x0000000d0a00720c */ /* 0x000fda0003f25270 */
[----:B------:R-:W-:Y:S05]  /*3820*/  @P1 BRA `(.L_x_242) ;  /* 0xfffffffc00ec1947 */ /* 0x000fea000383ffff */
.L_x_241:
[----:B0-----:R-:W0:Y:S01]  /*3830*/  LDC R8, c[0x0][0x370] ;  /* 0x0000dc00ff087b82 */ /* 0x001e220000000800 */
[----:B------:R-:W-:Y:S05]  /*3840*/  WARPSYNC.ALL ;  /* 0x0000000000007948 */ /* 0x000fea0003800000 */
[----:B0-----:R-:W-:Y:S02]  /*3850*/  ISETP.GE.U32.AND P1, PT, R8, 0x8, PT ;  /* 0x000000080800780c */ /* 0x001fe40003f26070 */
[----:B------:R-:W-:Y:S01]  /*3860*/  BAR.SYNC.DEFER_BLOCKING 0x0 ;  /* 0x0000000000007b1d */ /* 0x000fe20000010000 */
[----:B------:R-:W-:-:S10]  /*3870*/  HFMA2 R16, -RZ, RZ, 0, 0 ;  /* 0x00000000ff107431 */ /* 0x000fd400000001ff */
[----:B------:R-:W-:Y:S05]  /*3880*/  @!P1 BRA `(.L_x_243) ;  /* 0x0000000400049947 */ /* 0x000fea0003800000 */
[----:B------:R-:W0:Y:S01]  /*3890*/  S2UR UR6, SR_CTAID.X ;  /* 0x00000000000679c3 */ /* 0x000e220000002500 */
[----:B------:R-:W-:-:S07]  /*38a0*/  MOV R22, RZ ;  /* 0x000000ff00167202 */ /* 0x000fce0000000f00 */
.L_x_244:
        /* <DEDUP_REMOVED lines=18> */
[C---:B-1----:R-:W-:Y:S01]  /*39d0*/  IADD3 R15, PT, PT, R22.reuse, 0x5, RZ ;  /* 0x00000005160f7810 */ /* 0x042fe20007ffe0ff */
        /* <DEDUP_REMOVED lines=44> */
.L_x_243:
[----:B------:R-:W0:Y:S02]  /*3ca0*/  LDCU UR6, c[0x0][0x370] ;  /* 0x00006e00ff0677ac */ /* 0x000e240008000800 */
[----:B0-----:R-:W-:-:S09]  /*3cb0*/  ULOP3.LUT UP0, URZ, UR6, 0x7, URZ, 0xc0, !UPT ;  /* 0x0000000706ff7892 */ /* 0x001fd2000f80c0ff */
[----:B------:R-:W-:Y:S05]  /*3cc0*/  BRA.U !UP0, `(.L_x_240) ;  /* 0x0000000508087547 */ /* 0x000fea000b800000 */
[----:B------:R-:W0:Y:S01]  /*3cd0*/  LDCU UR6, c[0x0][0x370] ;  /* 0x00006e00ff0677ac */ /* 0x000e220008000800 */
[----:B------:R-:W2:Y:S01]  /*3ce0*/  LDCU UR7, c[0x0][0x370] ;  /* 0x00006e00ff0777ac */ /* 0x000ea20008000800 */
[----:B0-----:R-:W-:-:S04]  /*3cf0*/  ULOP3.LUT UR6, UR6, 0x7, URZ, 0xc0, !UPT ;  /* 0x0000000706067892 */ /* 0x001fc8000f8ec0ff */
[----:B------:R-:W-:Y:S02]  /*3d00*/  UIADD3 UR6, UPT, UPT, UR6, -0x1, URZ ;  /* 0xffffffff06067890 */ /* 0x000fe4000fffe0ff */
[----:B--2---:R-:W-:Y:S02]  /*3d10*/  ULOP3.LUT UP1, UR7, UR7, 0x3, URZ, 0xc0, !UPT ;  /* 0x0000000307077892 */ /* 0x004fe4000f82c0ff */
        /* <DEDUP_REMOVED lines=16> */
[----:B-1----:R-:W-:Y:S02]  /*3e20*/  @!P4 IMAD R15, R12, R21, R20 ;  /* 0x000000150c0fc224 */ /* 0x002fe400078e0214 */
        /* <DEDUP_REMOVED lines=14> */
.L_x_245:
        /* <DEDUP_REMOVED lines=20> */
.L_x_246:
        /* <DEDUP_REMOVED lines=9> */
.L_x_247:
[----:B------:R-:W-:Y:S05]  /*40e0*/  BSYNC.RECONVERGENT B0 ;  /* 0x0000000000007941 */ /* 0x000fea0003800200 */
.L_x_240:
[----:B------:R-:W5:Y:S01]  /*40f0*/  S2UR UR7, SR_CgaCtaId ;  /* 0x00000000000779c3 */ /* 0x000f620000008800 */
[----:B------:R-:W-:Y:S01]  /*4100*/  ISETP.NE.AND P0, PT, R5, RZ, PT ;  /* 0x000000ff0500720c */ /* 0x000fe20003f05270 */
[----:B------:R-:W-:Y:S01]  /*4110*/  UMOV UR6, 0x400 ;  /* 0x0000040000067882 */ /* 0x000fe20000000000 */
[----:B------:R-:W0:Y:S01]  /*4120*/  LDCU.64 UR14, c[0x0][0x400] ;  /* 0x00008000ff0e77ac */ /* 0x000e220008000a00 */
[----:B------:R-:W-:Y:S02]  /*4130*/  SHF.L.U32 R33, R33, 0x10, RZ ;  /* 0x0000001021217819 */ /* 0x000fe400000006ff */
[----:B------:R-:W-:Y:S02]  /*4140*/  PRMT R5, R37, 0x7632, R5 ;  /* 0x0000763225057816 */ /* 0x000fe40000000005 */
[----:B--2-4-:R-:W2:Y:S01]  /*4150*/  LDC R10, c[0x0][0x41c] ;  /* 0x00010700ff0a7b82 */ /* 0x014ea20000000800 */
[----:B------:R-:W-:Y:S01]  /*4160*/  FADD.FTZ R18, R33, -UR13 ;  /* 0x8000000d21127e21 */ /* 0x000fe20008010000 */
[----:B------:R-:W-:-:S02]  /*4170*/  SHF.L.U32 R5, R5, 0x10, RZ ;  /* 0x0000001005057819 */ /* 0x000fc400000006ff */
[----:B------:R-:W-:Y:S01]  /*4180*/  SHF.L.U32 R37, R37, 0x10, RZ ;  /* 0x0000001025257819 */ /* 0x000fe200000006ff */
[----:B------:R-:W-:Y:S01]  /*4190*/  FMUL.FTZ R18, R18, UR9 ;  /* 0x0000000912127c20 */ /* 0x000fe20008410000 */
[----:B------:R-:W-:Y:S02]  /*41a0*/  SHF.L.U32 R35, R35, 0x10, RZ ;  /* 0x0000001023237819 */ /* 0x000fe400000006ff */
[----:B------:R-:W-:Y:S01]  /*41b0*/  SHF.L.U32 R32, R32, 0x10, RZ ;  /* 0x0000001020207819 */ /* 0x000fe200000006ff */
[----:B------:R-:W-:Y:S01]  /*41c0*/  FADD.FTZ R19, R37, -UR13 ;  /* 0x8000000d25137e21 */ /* 0x000fe20008010000 */
[----:B------:R-:W-:Y:S01]  /*41d0*/  SHF.L.U32 R30, R30, 0x10, RZ ;  /* 0x000000101e1e7819 */ /* 0x000fe200000006ff */
[----:B------:R-:W-:Y:S01]  /*41e0*/  FADD.FTZ R20, R35, -UR13 ;  /* 0x8000000d23147e21 */ /* 0x000fe20008010000 */
[----:B------:R-:W-:Y:S01]  /*41f0*/  SHF.L.U32 R29, R29, 0x10, RZ ;  /* 0x000000101d1d7819 */ /* 0x000fe200000006ff */
[----:B------:R-:W-:Y:S01]  /*4200*/  FADD.FTZ R14, R32, -UR13 ;  /* 0x8000000d200e7e21 */ /* 0x000fe20008010000 */
[----:B------:R-:W-:Y:S01]  /*4210*/  SHF.L.U32 R26, R26, 0x10, RZ ;  /* 0x000000101a1a7819 */ /* 0x000fe200000006ff */
[----:B-1----:R-:W-:Y:S01]  /*4220*/  FADD.FTZ R15, R30, -UR13 ;  /* 0x8000000d1e0f7e21 */ /* 0x002fe20008010000 */
[----:B-----5:R-:W-:Y:S01]  /*4230*/  ULEA UR6, UR7, UR6, 0x18 ;  /* 0x0000000607067291 */ /* 0x020fe2000f8ec0ff */
[----:B------:R-:W-:Y:S01]  /*4240*/  PRMT R41, R36, 0x7632, R41 ;  /* 0x0000763224297816 */ /* 0x000fe20000000029 */
[----:B------:R-:W1:Y:S01]  /*4250*/  LDCU.U8 UR7, c[0x0][0x414] ;  /* 0x00008280ff0777ac */ /* 0x000e620008000000 */
[----:B------:R-:W-:Y:S01]  /*4260*/  FADD.FTZ R16, R29, -UR13 ;  /* 0x8000000d1d107e21 */ /* 0x000fe20008010000 */
[----:B------:R-:W-:Y:S01]  /*4270*/  FADD.FTZ R17, R26, -UR13 ;  /* 0x8000000d1a117e21 */ /* 0x000fe20008010000 */
[----:B------:R-:W-:Y:S01]  /*4280*/  SHF.L.U32 R41, R41, 0x10, RZ ;  /* 0x0000001029297819 */ /* 0x000fe200000006ff */
[----:B------:R-:W-:Y:S01]  /*4290*/  FMUL.FTZ R19, R19, UR9 ;  /* 0x0000000913137c20 */ /* 0x000fe20008410000 */
[----:B------:R-:W-:Y:S01]  /*42a0*/  FMUL.FTZ R20, R20, UR9 ;  /* 0x0000000914147c20 */ /* 0x000fe20008410000 */
[----:B--2---:R-:W-:Y:S01]  /*42b0*/  IMAD R33, R10, UR8, R39 ;  /* 0x000000080a217c24 */ /* 0x004fe2000f8e0227 */
[----:B------:R2:W-:Y:S01]  /*42c0*/  @!P0 STS.64 [UR6+0xc0], R24 ;  /* 0x0000c018ff008988 */ /* 0x0005e20008000a06 */
[----:B------:R-:W-:Y:S01]  /*42d0*/  FMUL.FTZ R14, R14, UR9 ;  /* 0x000000090e0e7c20 */ /* 0x000fe20008410000 */
[----:B------:R-:W-:Y:S01]  /*42e0*/  FMUL.FTZ R15, R15, UR9 ;  /* 0x000000090f0f7c20 */ /* 0x000fe20008410000 */
[----:B------:R-:W-:Y:S01]  /*42f0*/  FMUL.FTZ R16, R16, UR9 ;  /* 0x0000000910107c20 */ /* 0x000fe20008410000 */
[----:B------:R-:W-:Y:S01]  /*4300*/  BAR.SYNC.DEFER_BLOCKING 0x0 ;  /* 0x0000000000007b1d */ /* 0x000fe20000010000 */
[----:B---3--:R-:W-:Y:S01]  /*4310*/  IADD3 R12, PT, PT, R33, 0x80, RZ ;  /* 0x00000080210c7810 */ /* 0x008fe20007ffe0ff */
[----:B------:R-:W-:Y:S01]  /*4320*/  FMUL.FTZ R17, R17, UR9 ;  /* 0x0000000911117c20 */ /* 0x000fe20008410000 */
[----:B0-----:R-:W-:-:S02]  /*4330*/  ISETP.GE.U32.AND P0, PT, R33, UR14, PT ;  /* 0x0000000e21007c0c */ /* 0x001fc4000bf06070 */
[----:B------:R-:W-:Y:S01]  /*4340*/  SHF.R.S32.HI R10, RZ, 0x1f, R33 ;  /* 0x0000001fff0a7819 */ /* 0x000fe20000011421 */
[----:B--2---:R-:W-:Y:S01]  /*4350*/  FADD.FTZ R24, R5, -UR13 ;  /* 0x8000000d05187e21 */ /* 0x004fe20008010000 */
[----:B-1----:R-:W-:Y:S01]  /*4360*/  UISETP.NE.AND UP0, UPT, UR7, URZ, UPT ;  /* 0x000000ff0700728c */ /* 0x002fe2000bf05270 */
[C---:B------:R-:W-:Y:S02]  /*4370*/  IADD3 R25, PT, PT, R33.reuse, 0x40, RZ ;  /* 0x0000004021197810 */ /* 0x040fe40007ffe0ff */
[----:B------:R-:W-:Y:S01]  /*4380*/  IADD3 R5, PT, PT, R33, 0xc0, RZ ;  /* 0x000000c021057810 */ /* 0x000fe20007ffe0ff */
[----:B------:R-:W-:Y:S01]  /*4390*/  FMUL.FTZ R24, R24, UR9 ;  /* 0x0000000918187c20 */ /* 0x000fe20008410000 */
[----:B------:R-:W-:Y:S02]  /*43a0*/  ISETP.GE.U32.AND P2, PT, R25, UR14, PT ;  /* 0x0000000e19007c0c */ /* 0x000fe4000bf46070 */
[----:B------:R-:W-:Y:S02]  /*43b0*/  ISETP.GE.U32.AND P3, PT, R12, UR14, PT ;  /* 0x0000000e0c007c0c */ /* 0x000fe4000bf66070 */
[----:B------:R-:W-:-:S02]  /*43c0*/  SHF.R.S32.HI R22, RZ, 0x1f, R25 ;  /* 0x0000001fff167819 */ /* 0x000fc40000011419 */
[----:B------:R-:W-:Y:S02]  /*43d0*/  SHF.R.S32.HI R13, RZ, 0x1f, R12 ;  /* 0x0000001fff0d7819 */ /* 0x000fe4000001140c */
[----:B------:R-:W-:Y:S02]  /*43e0*/  ISETP.GE.AND.EX P1, PT, R10, UR15, PT, P0 ;  /* 0x0000000f0a007c0c */ /* 0x000fe4000bf26300 */
[----:B------:R-:W-:Y:S01]  /*43f0*/  ISETP.GE.U32.AND P0, PT, R5, UR14, PT ;  /* 0x0000000e05007c0c */ /* 0x000fe2000bf06070 */
[----:B------:R-:W0:Y:S01]  /*4400*/  LDS.64 R8, [UR6+0xc0] ;  /* 0x0000c006ff087984 */ /* 0x000e220008000a00 */
[----:B------:R-:W0:Y:S01]  /*4410*/  LDCU UR6, c[0x0][0x42c] ;  /* 0x00008580ff0677ac */ /* 0x000e220008000800 */
[----:B------:R-:W-:Y:S02]  /*4420*/  ISETP.GE.AND.EX P2, PT, R22, UR15, PT, P2 ;  /* 0x0000000f16007c0c */ /* 0x000fe4000bf46320 */
[----:B------:R-:W-:Y:S01]  /*4430*/  ISETP.GE.AND.EX P3, PT, R13, UR15, PT, P3 ;  /* 0x0000000f0d007c0c */ /* 0x000fe2000bf66330 */
[----:B0-----:R-:W-:Y:S01]  /*4440*/  FMUL.FTZ R11, R9, UR6 ;  /* 0x00000006090b7c20 */ /* 0x001fe20008410000 */
[----:B------:R-:W-:Y:S01]  /*4450*/  FMUL.FTZ R8, R8, UR6 ;  /* 0x0000000608087c20 */ /* 0x000fe20008410000 */
[----:B------:R-:W-:Y:S01]  /*4460*/  SHF.L.U32 R9, R36, 0x10, RZ ;  /* 0x0000001024097819 */ /* 0x000fe200000006ff */
[----:B------:R-:W-:Y:S09]  /*4470*/  BRA.U !UP0, `(.L_x_248) ;  /* 0x0000000108487547 */ /* 0x000ff2000b800000 */
        /* <DEDUP_REMOVED lines=10> */
[----:B0-----:R-:W-:Y:S01]  /*4520*/  FMUL.FTZ R9, R9, R30 ;  /* 0x0000001e09097220 */ /* 0x001fe20000410000 */
[----:B------:R-:W-:-:S04]  /*4530*/  FADD.FTZ R30, -R30, 1 ;  /* 0x3f8000001e1e7421 */ /* 0x000fc80000010100 */
[----:B------:R-:W-:Y:S01]  /*4540*/  FFMA.FTZ R30, R23, R30, 1 ;  /* 0x3f800000171e7423 */ /* 0x000fe2000001001e */
[----:B-1----:R-:W-:Y:S01]  /*4550*/  FADD.FTZ R40, -R36, 1 ;  /* 0x3f80000024287421 */ /* 0x002fe20000010100 */
[----:B------:R-:W-:Y:S02]  /*4560*/  FMUL.FTZ R41, R41, R36 ;  /* 0x0000002429297220 */ /* 0x000fe40000410000 */
[----:B------:R-:W-:Y:S01]  /*4570*/  FMUL.FTZ R9, R9, R30 ;  /* 0x0000001e09097220 */ /* 0x000fe20000410000 */
[----:B------:R-:W-:-:S04]  /*4580*/  FFMA.FTZ R40, R21, R40, 1 ;  /* 0x3f80000015287423 */ /* 0x000fc80000010028 */
[----:B------:R-:W-:-:S07]  /*4590*/  FMUL.FTZ R41, R41, R40 ;  /* 0x0000002829297220 */ /* 0x000fce0000410000 */
.L_x_248:
        /* <DEDUP_REMOVED lines=22> */
[----:B-1----:R-:W-:Y:S02]  /*4700*/  LEA R10, P1, R8, UR6, 0x1 ;  /* 0x00000006080a7c11 */ /* 0x002fe4000f8208ff */
[----:B------:R-:W-:Y:S02]  /*4710*/  IADD3 R41, PT, PT, R9, R41, RZ ;  /* 0x0000002909297210 */ /* 0x000fe40007ffe0ff */
[----:B------:R-:W-:Y:S02]  /*4720*/  F2FP.BF16.F32.PACK_AB R9, R26, R33 ;  /* 0x000000211a09723e */ /* 0x000fe400000010ff */
[----:B------:R-:W-:-:S05]  /*4730*/  LEA.HI.X R11, R8, UR7, R41, 0x1, P1 ;  /* 0x00000007080b7c11 */ /* 0x000fca00088f0c29 */
[----:B------:R0:W-:Y:S02]  /*4740*/  STG.E desc[UR10][R10.64], R9 ;  /* 0x000000090a007986 */ /* 0x0001e4000c10190a */
.L_x_250:
[----:B------:R-:W-:Y:S05]  /*4750*/  BSYNC.RECONVERGENT B0 ;  /* 0x0000000000007941 */ /* 0x000fea0003800200 */
.L_x_249:
        /* <DEDUP_REMOVED lines=21> */
.L_x_251:
[----:B------:R-:W-:Y:S01]  /*48b0*/  BSSY.RECONVERGENT B0, `(.L_x_252) ;  /* 0x0000013000007945 */ /* 0x000fe20003800200 */
[----:B------:R-:W-:Y:S01]  /*48c0*/  FFMA.FTZ R35, R4, R34, -R35 ;  /* 0x0000002204237223 */ /* 0x000fe20000010823 */
[----:B------:R-:W-:Y:S01]  /*48d0*/  PRMT R18, R31, 0x7632, R18 ;  /* 0x000076321f127816 */ /* 0x000fe20000000012 */
[----:B------:R-:W-:Y:S01]  /*48e0*/  FFMA.FTZ R20, R6, R24, -R37 ;  /* 0x0000001806147223 */ /* 0x000fe20000010825 */
[----:B------:R-:W-:Y:S06]  /*48f0*/  @P2 BRA `(.L_x_253) ;  /* 0x0000000000382947 */ /* 0x000fec0003800000 */
[----:B------:R-:W1:Y:S01]  /*4900*/  LDCU.64 UR6, c[0x0][0x3f8] ;  /* 0x00007f00ff0677ac */ /* 0x000e620008000a00 */
[----:B------:R-:W-:Y:S01]  /*4910*/  MOV R8, R42 ;  /* 0x0000002a00087202 */ /* 0x000fe20000000f00 */
[----:B------:R-:W-:Y:S01]  /*4920*/  FMUL.FTZ R35, R35, UR9 ;  /* 0x0000000923237c20 */ /* 0x000fe20008410000 */
[----:B0-----:R-:W-:Y:S01]  /*4930*/  MOV R9, R45 ;  /* 0x0000002d00097202 */ /* 0x001fe20000000f00 */
[----:B------:R-:W0:Y:S01]  /*4940*/  LDCU.64 UR16, c[0x0][0x380] ;  /* 0x00007000ff1077ac */ /* 0x000e220008000a00 */
[----:B------:R-:W-:Y:S01]  /*4950*/  FMUL.FTZ R20, R20, UR9 ;  /* 0x0000000914147c20 */ /* 0x000fe20008410000 */
[----:B-1----:R-:W-:Y:S02]  /*4960*/  IMAD R22, R22, UR6, RZ ;  /* 0x0000000616167c24 */ /* 0x002fe4000f8e02ff */
[----:B------:R-:W-:-:S04]  /*4970*/  IMAD.WIDE.U32 R8, R25, UR6, R8 ;  /* 0x0000000619087c25 */ /* 0x000fc8000f8e0008 */
[----:B------:R-:W-:Y:S01]  /*4980*/  IMAD R25, R25, UR7, R22 ;  /* 0x0000000719197c24 */ /* 0x000fe2000f8e0216 */
[----:B0-----:R-:W-:-:S04]  /*4990*/  LEA R10, P1, R8, UR16, 0x1 ;  /* 0x00000010080a7c11 */ /* 0x001fc8000f8208ff */
[----:B------:R-:W-:Y:S02]  /*49a0*/  IADD3 R25, PT, PT, R9, R25, RZ ;  /* 0x0000001909197210 */ /* 0x000fe40007ffe0ff */
[----:B------:R-:W-:Y:S02]  /*49b0*/  F2FP.BF16.F32.PACK_AB R9, R20, R35 ;  /* 0x000000231409723e */ /* 0x000fe400000010ff */
[----:B------:R-:W-:-:S05]  /*49c0*/  LEA.HI.X R11, R8, UR17, R25, 0x1, P1 ;  /* 0x00000011080b7c11 */ /* 0x000fca00088f0c19 */
[----:B------:R1:W-:Y:S02]  /*49d0*/  STG.E desc[UR10][R10.64], R9 ;  /* 0x000000090a007986 */ /* 0x0003e4000c10190a */
.L_x_253:
[----:B------:R-:W-:Y:S05]  /*49e0*/  BSYNC.RECONVERGENT B0 ;  /* 0x0000000000007941 */ /* 0x000fea0003800200 */
.L_x_252:
        /* <DEDUP_REMOVED lines=21> */
.L_x_254:
[----:B------:R-:W-:Y:S01]  /*4b40*/  BSSY.RECONVERGENT B0, `(.L_x_255) ;  /* 0x0000012000007945 */ /* 0x000fe20003800200 */
[----:B------:R-:W-:Y:S01]  /*4b50*/  FFMA.FTZ R19, R4, R31, -R19 ;  /* 0x0000001f04137223 */ /* 0x000fe20000010813 */
[----:B------:R-:W-:Y:S02]  /*4b60*/  FFMA.FTZ R21, R6, R18, -R21 ;  /* 0x0000001206157223 */ /* 0x000fe40000010815 */
[----:B------:R-:W-:Y:S05]  /*4b70*/  @P3 BRA `(.L_x_256) ;  /* 0x0000000000383947 */ /* 0x000fea0003800000 */
[----:B------:R-:W2:Y:S01]  /*4b80*/  LDCU.64 UR6, c[0x0][0x3f8] ;  /* 0x00007f00ff0677ac */ /* 0x000ea20008000a00 */
[----:B------:R-:W-:Y:S01]  /*4b90*/  MOV R8, R42 ;  /* 0x0000002a00087202 */ /* 0x000fe20000000f00 */
[----:B------:R-:W-:Y:S01]  /*4ba0*/  FMUL.FTZ R19, R19, UR9 ;  /* 0x0000000913137c20 */ /* 0x000fe20008410000 */
[----:B01----:R-:W-:Y:S01]  /*4bb0*/  MOV R9, R45 ;  /* 0x0000002d00097202 */ /* 0x003fe20000000f00 */
[----:B------:R-:W0:Y:S01]  /*4bc0*/  LDCU.64 UR16, c[0x0][0x380] ;  /* 0x00007000ff1077ac */ /* 0x000e220008000a00 */
[----:B--2---:R-:W-:Y:S02]  /*4bd0*/  IMAD R13, R13, UR6, RZ ;  /* 0x000000060d0d7c24 */ /* 0x004fe4000f8e02ff */
[----:B------:R-:W-:-:S04]  /*4be0*/  IMAD.WIDE.U32 R8, R12, UR6, R8 ;  /* 0x000000060c087c25 */ /* 0x000fc8000f8e0008 */
[----:B------:R-:W-:Y:S02]  /*4bf0*/  IMAD R13, R12, UR7, R13 ;  /* 0x000000070c0d7c24 */ /* 0x000fe4000f8e020d */
[----:B------:R-:W-:Y:S01]  /*4c00*/  FMUL.FTZ R12, R21, UR9 ;  /* 0x00000009150c7c20 */ /* 0x000fe20008410000 */
[----:B0-----:R-:W-:Y:S02]  /*4c10*/  LEA R10, P1, R8, UR16, 0x1 ;  /* 0x00000010080a7c11 */ /* 0x001fe4000f8208ff */
[----:B------:R-:W-:Y:S02]  /*4c20*/  IADD3 R13, PT, PT, R9, R13, RZ ;  /* 0x0000000d090d7210 */ /* 0x000fe40007ffe0ff */
[----:B------:R-:W-:Y:S02]  /*4c30*/  F2FP.BF16.F32.PACK_AB R9, R12, R19 ;  /* 0x000000130c09723e */ /* 0x000fe400000010ff */
[----:B------:R-:W-:-:S05]  /*4c40*/  LEA.HI.X R11, R8, UR17, R13, 0x1, P1 ;  /* 0x00000011080b7c11 */ /* 0x000fca00088f0c0d */
[----:B------:R2:W-:Y:S02]  /*4c50*/  STG.E desc[UR10][R10.64], R9 ;  /* 0x000000090a007986 */ /* 0x0005e4000c10190a */
.L_x_256:
[----:B------:R-:W-:Y:S05]  /*4c60*/  BSYNC.RECONVERGENT B0 ;  /* 0x0000000000007941 */ /* 0x000fea0003800200 */
.L_x_255:
        /* <DEDUP_REMOVED lines=22> */
.L_x_257:
        /* <DEDUP_REMOVED lines=8> */
[----:B------:R-:W-:Y:S02]  /*4e50*/  MOV R43, R45 ;  /* 0x0000002d002b7202 */ /* 0x000fe40000000f00 */
[----:B------:R-:W-:Y:S01]  /*4e60*/  F2FP.BF16.F32.PACK_AB R3, R6, R3 ;  /* 0x000000030603723e */ /* 0x000fe200000010ff */
[----:B------:R-:W4:Y:S01]  /*4e70*/  LDCU.64 UR8, c[0x0][0x380] ;  /* 0x00007000ff0877ac */ /* 0x000f220008000a00 */
[----:B---3--:R-:W-:Y:S02]  /*4e80*/  IMAD R4, R13, UR6, RZ ;  /* 0x000000060d047c24 */ /* 0x008fe4000f8e02ff */
[----:B------:R-:W-:-:S04]  /*4e90*/  IMAD.WIDE.U32 R42, R5, UR6, R42 ;  /* 0x00000006052a7c25 */ /* 0x000fc8000f8e002a */
[----:B------:R-:W-:Y:S01]  /*4ea0*/  IMAD R5, R5, UR7, R4 ;  /* 0x0000000705057c24 */ /* 0x000fe2000f8e0204 */
[----:B----4-:R-:W-:-:S04]  /*4eb0*/  LEA R4, P0, R42, UR8, 0x1 ;  /* 0x000000082a047c11 */ /* 0x010fc8000f8008ff */
[----:B------:R-:W-:-:S04]  /*4ec0*/  IADD3 R5, PT, PT, R43, R5, RZ ;  /* 0x000000052b057210 */ /* 0x000fc80007ffe0ff */
[----:B------:R-:W-:-:S05]  /*4ed0*/  LEA.HI.X R5, R42, UR9, R5, 0x1, P0 ;  /* 0x000000092a057c11 */ /* 0x000fca00080f0c05 */
[----:B------:R3:W-:Y:S02]  /*4ee0*/  STG.E desc[UR10][R4.64], R3 ;  /* 0x0000000304007986 */ /* 0x0007e4000c10190a */
.L_x_259:
[----:B------:R-:W-:Y:S05]  /*4ef0*/  BSYNC.RECONVERGENT B0 ;  /* 0x0000000000007941 */ /* 0x000fea0003800200 */
.L_x_258:
        /* <DEDUP_REMOVED lines=8> */
.L_x_229:
[----:B012---:R-:W0:Y:S01]  /*4f80*/  S2R R9, SR_TID.X ;  /* 0x0000000000097919 */ /* 0x007e220000002100 */
[----:B---3--:R-:W1:Y:S01]  /*4f90*/  LDC R4, c[0x0][0x370] ;  /* 0x0000dc00ff047b82 */ /* 0x008e620000000800 */
[----:B------:R-:W-:Y:S07]  /*4fa0*/  BSSY.RECONVERGENT B0, `(.L_x_261) ;  /* 0x000000e000007945 */ /* 0x000fee0003800200 */
[----:B------:R-:W2:Y:S08]  /*4fb0*/  LDC R7, c[0x0][0x374] ;  /* 0x0000dd00ff077b82 */ /* 0x000eb00000000800 */
[----:B------:R-:W3:Y:S01]  /*4fc0*/  LDC.64 R2, c[0x0][0x3c8] ;  /* 0x0000f200ff027b82 */ /* 0x000ee20000000a00 */
[----:B-1----:R-:W-:-:S02]  /*4fd0*/  ISETP.NE.AND P0, PT, R4, 0x1, PT ;  /* 0x000000010400780c */ /* 0x002fc40003f05270 */
[----:B0-----:R-:W-:Y:S02]  /*4fe0*/  ISETP.NE.AND P1, PT, R9, RZ, PT ;  /* 0x000000ff0900720c */ /* 0x001fe40003f25270 */
[----:B--2---:R-:W-:-:S04]  /*4ff0*/  SHF.L.U32 R0, R7, 0x1, RZ ;  /* 0x0000000107007819 */ /* 0x004fc800000006ff */
[----:B------:R-:W-:-:S05]  /*5000*/  SEL R5, R0, RZ, P0 ;  /* 0x000000ff00057207 */ /* 0x000fca0000000000 */
[----:B---3--:R-:W-:Y:S02]  /*5010*/  IMAD.WIDE.U32 R2, R5, 0x4, R2 ;  /* 0x0000000405027825 */ /* 0x008fe400078e0002 */
[----:B------:R-:W-:Y:S05]  /*5020*/  @P1 BRA `(.L_x_262) ;  /* 0x0000000000141947 */ /* 0x000fea0003800000 */
[----:B------:R-:W-:Y:S01]  /*5030*/  HFMA2 R5, -RZ, RZ, 0, 5.9604644775390625e-08 ;  /* 0x00000001ff057431 */ /* 0x000fe200000001ff */
[----:B------:R-:W-:Y:S06]  /*5040*/  MEMBAR.ALL.GPU ;  /* 0x0000000000007992 */ /* 0x000fec000000a000 */
[----:B------:R-:W-:-:S00]  /*5050*/  ERRBAR ;  /* 0x00000000000079ab */ /* 0x000fc00000000000 */
[----:B------:R-:W-:Y:S06]  /*5060*/  CGAERRBAR ;  /* 0x00000000000075ab */ /* 0x000fec0000000000 */
[----:B------:R0:W-:Y:S02]  /*5070*/  REDG.E.ADD.S32.STRONG.GPU desc[UR10][R2.64], R5 ;  /* 0x000000050200798e */ /* 0x0001e4000c12e30a */
.L_x_262:
[----:B------:R-:W-:Y:S05]  /*5080*/  BSYNC.RECONVERGENT B0 ;  /* 0x0000000000007941 */ /* 0x000fea0003800200 */
.L_x_261:
[----:B------:R-:W1:Y:S01]  /*5090*/  S2UR UR5, SR_CTAID.Y ;  /* 0x00000000000579c3 */ /* 0x000e620000002600 */
[----:B0-----:R-:W-:Y:S02]  /*50a0*/  IADD3 R5, PT, PT, R7, -0x1, RZ ;  /* 0xffffffff07057810 */ /* 0x001fe40007ffe0ff */
[----:B------:R-:W-:-:S05]  /*50b0*/  IADD3 R0, PT, PT, R4, -0x1, RZ ;  /* 0xffffffff04007810 */ /* 0x000fca0007ffe0ff */
[----:B------:R-:W0:Y:S01]  /*50c0*/  S2UR UR4, SR_CTAID.X ;  /* 0x00000000000479c3 */ /* 0x000e220000002500 */
[----:B-1----:R-:W-:-:S04]  /*50d0*/  ISETP.NE.AND P0, PT, R5, UR5, PT ;  /* 0x0000000505007c0c */ /* 0x002fc8000bf05270 */
[----:B0-----:R-:W-:-:S13]  /*50e0*/  ISETP.NE.OR P0, PT, R0, UR4, P0 ;  /* 0x0000000400007c0c */ /* 0x001fda0008705670 */
[----:B------:R-:W-:Y:S05]  /*50f0*/  @P0 EXIT ;  /* 0x000000000000094d */ /* 0x000fea0003800000 */
[----:B------:R-:W-:Y:S05]  /*5100*/  @P1 BRA `(.L_x_263) ;  /* 0x0000000000201947 */ /* 0x000fea0003800000 */
[----:B------:R-:W-:-:S05]  /*5110*/  IMAD R0, R4, R7, RZ ;  /* 0x0000000704007224 */ /* 0x000fca00078e02ff */
[----:B------:R-:W-:-:S13]  /*5120*/  ISETP.NE.AND P0, PT, R0, -0x1, PT ;  /* 0xffffffff0000780c */ /* 0x000fda0003f05270 */
[----:B------:R-:W-:Y:S05]  /*5130*/  @!P0 BRA `(.L_x_263) ;  /* 0x0000000000148947 */ /* 0x000fea0003800000 */
.L_x_264:
[----:B------:R-:W2:Y:S04]  /*5140*/  LDG.E.STRONG.GPU R5, desc[UR10][R2.64] ;  /* 0x0000000a02057981 */ /* 0x000ea8000c1ef900 */
[----:B--2---:R-:W-:Y:S01]  /*5150*/  CCTL.IVALL ;  /* 0x00000000ff00798f */ /* 0x004fe20002000000 */
[----:B------:R-:W-:Y:S05]  /*5160*/  YIELD ;  /* 0x0000000000007946 */ /* 0x000fea0003800000 */
[----:B------:R-:W-:-:S13]  /*5170*/  ISETP.NE.AND P0, PT, R5, R0, PT ;  /* 0x000000000500720c */ /* 0x000fda0003f05270 */
[----:B------:R-:W-:Y:S05]  /*5180*/  @P0 BRA `(.L_x_264) ;  /* 0xfffffffc00ec0947 */ /* 0x000fea000383ffff */
.L_x_263:
        /* <DEDUP_REMOVED lines=10> */
[----:B------:R-:W-:Y:S01]  /*5230*/  MOV R2, R9 ;  /* 0x0000000900027202 */ /* 0x000fe20000000f00 */
[----:B------:R-:W-:Y:S01]  /*5240*/  HFMA2 R9, -RZ, RZ, 0, 0 ;  /* 0x00000000ff097431 */ /* 0x000fe200000001ff */
[----:B------:R-:W-:Y:S02]  /*5250*/  BSSY.RECONVERGENT B0, `(.L_x_265) ;  /* 0x000005c000007945 */ /* 0x000fe40003800200 */
        /* <DEDUP_REMOVED lines=46> */
[----:B------:R-:W-:Y:S01]  /*5540*/  UMOV UR4, URZ ;  /* 0x000000ff00047c82 */ /* 0x000fe20008000000 */
[----:B------:R-:W-:-:S02]  /*5550*/  SHF.L.U64.HI R32, R0, 0x2, R3 ;  /* 0x0000000200207819 */ /* 0x000fc40000010203 */
[----:B------:R-:W-:Y:S02]  /*5560*/  SHF.L.U64.HI R28, R8, 0x2, R17 ;  /* 0x00000002081c7819 */ /* 0x000fe40000010211 */
[C---:B0-----:R-:W-:Y:S02]  /*5570*/  IADD3 R26, P2, PT, R24.reuse, UR8, RZ ;  /* 0x00000008181a7c10 */ /* 0x041fe4000ff5e0ff */
[----:B------:R-:W-:Y:S02]  /*5580*/  IADD3 R9, PT, PT, R5, UR4, RZ ;  /* 0x0000000405097c10 */ /* 0x000fe4000fffe0ff */
[----:B-1----:R-:W-:Y:S02]  /*5590*/  IADD3 R18, P1, PT, R24, UR6, RZ ;  /* 0x0000000618127c10 */ /* 0x002fe4000ff3e0ff */
[----:B------:R-:W-:Y:S01]  /*55a0*/  MOV R2, R4 ;  /* 0x0000000400027202 */ /* 0x000fe20000000f00 */
[----:B------:R-:W-:Y:S01]  /*55b0*/  IMAD.WIDE.U32 R4, R6, 0x4, RZ ;  /* 0x0000000406047825 */ /* 0x000fe200078e00ff */
[----:B------:R-:W-:-:S02]  /*55c0*/  IADD3.X R27, PT, PT, R25, UR9, RZ, P2, !PT ;  /* 0x00000009191b7c10 */ /* 0x000fc400097fe4ff */
[----:B------:R-:W-:Y:S02]  /*55d0*/  IADD3.X R19, PT, PT, R25, UR7, RZ, P1, !PT ;  /* 0x0000000719137c10 */ /* 0x000fe40008ffe4ff */
[----:B------:R-:W-:Y:S02]  /*55e0*/  IADD3 R20, P2, PT, RZ, -R11, RZ ;  /* 0x8000000bff147210 */ /* 0x000fe40007f5e0ff */
[----:B--2---:R-:W-:Y:S02]  /*55f0*/  IADD3 R24, P1, PT, R24, UR12, RZ ;  /* 0x0000000c18187c10 */ /* 0x004fe4000ff3e0ff */
[----:B------:R-:W-:Y:S02]  /*5600*/  SHF.L.U32 R11, R7, 0x2, RZ ;  /* 0x00000002070b7819 */ /* 0x000fe400000006ff */
[----:B------:R-:W-:Y:S02]  /*5610*/  IADD3.X R25, PT, PT, R25, UR13, RZ, P1, !PT ;  /* 0x0000000d19197c10 */ /* 0x000fe40008ffe4ff */
[----:B------:R-:W-:-:S02]  /*5620*/  IADD3 R30, PT, PT, R5, R11, RZ ;  /* 0x0000000b051e7210 */ /* 0x000fc40007ffe0ff */
[----:B------:R-:W-:-:S07]  /*5630*/  IADD3.X R22, PT, PT, RZ, -0x1, RZ, P2, !PT ;  /* 0xffffffffff167810 */ /* 0x000fce00017fe4ff */
.L_x_267:
        /* <DEDUP_REMOVED lines=29> */
.L_x_266:
[----:B------:R-:W-:Y:S05]  /*5810*/  BSYNC.RECONVERGENT B0 ;  /* 0x0000000000007941 */ /* 0x000fea0003800200 */
.L_x_265:
[----:B------:R-:W-:Y:S05]  /*5820*/  @!P0 EXIT ;  /* 0x000000000000894d */ /* 0x000fea0003800000 */
[C---:B------:R-:W-:Y:S01]  /*5830*/  SHF.L.U64.HI R4, R6.reuse, 0x2, R7 ;  /* 0x0000000206047819 */ /* 0x040fe20000010207 */
[----:B------:R-:W1:Y:S01]  /*5840*/  LDCU.64 UR4, c[0x0][0x3d8] ;  /* 0x00007b00ff0477ac */ /* 0x000e620008000a00 */
[----:B------:R-:W-:Y:S02]  /*5850*/  SHF.L.U32 R5, R6, 0x2, RZ ;  /* 0x0000000206057819 */ /* 0x000fe400000006ff */
[C---:B------:R-:W-:Y:S01]  /*5860*/  SHF.L.U64.HI R6, R8.reuse, 0x2, R17 ;  /* 0x0000000208067819 */ /* 0x040fe20000010211 */
[----:B------:R-:W2:Y:S01]  /*5870*/  LDCU.64 UR6, c[0x0][0x388] ;  /* 0x00007100ff0677ac */ /* 0x000ea20008000a00 */
[----:B0-----:R-:W-:Y:S02]  /*5880*/  SHF.L.U32 R10, R8, 0x2, RZ ;  /* 0x00000002080a7819 */ /* 0x001fe400000006ff */
[C---:B------:R-:W-:Y:S01]  /*5890*/  SHF.L.U64.HI R7, R0.reuse, 0x2, R3 ;  /* 0x0000000200077819 */ /* 0x040fe20000010203 */
[----:B------:R-:W0:Y:S01]  /*58a0*/  LDCU.64 UR8, c[0x0][0x390] ;  /* 0x00007200ff0877ac */ /* 0x000e220008000a00 */
[----:B------:R-:W-:-:S07]  /*58b0*/  SHF.L.U32 R8, R0, 0x2, RZ ;  /* 0x0000000200087819 */ /* 0x000fce00000006ff */
.L_x_268:
[C---:B---3--:R-:W-:Y:S02]  /*58c0*/  SHF.L.U32 R11, R2.reuse, 0x2, RZ ;  /* 0x00000002020b7819 */ /* 0x048fe400000006ff */
[----:B------:R-:W-:Y:S02]  /*58d0*/  SHF.L.U64.HI R9, R2, 0x2, R9 ;  /* 0x0000000202097819 */ /* 0x000fe40000010209 */
[----:B-1----:R-:W-:-:S04]  /*58e0*/  IADD3 R12, P0, PT, R11, UR4, RZ ;  /* 0x000000040b0c7c10 */ /* 0x002fc8000ff1e0ff */
[----:B------:R-:W-:Y:S02]  /*58f0*/  IADD3.X R13, PT, PT, R9, UR5, RZ, P0, !PT ;  /* 0x00000005090d7c10 */ /* 0x000fe400087fe4ff */
[C---:B------:R-:W-:Y:S02]  /*5900*/  IADD3 R14, P0, PT, R12.reuse, R8, RZ ;  /* 0x000000080c0e7210 */ /* 0x040fe40007f1e0ff */
[C---:B------:R-:W-:Y:S02]  /*5910*/  IADD3 R18, P2, PT, R12.reuse, R10, RZ ;  /* 0x0000000a0c127210 */ /* 0x040fe40007f5e0ff */
[C---:B------:R-:W-:Y:S02]  /*5920*/  IADD3.X R15, PT, PT, R13.reuse, R7, RZ, P0, !PT ;  /* 0x000000070d0f7210 */ /* 0x040fe400007fe4ff */
[----:B------:R-:W-:Y:S02]  /*5930*/  IADD3 R16, P1, PT, R12, R5, RZ ;  /* 0x000000050c107210 */ /* 0x000fe40007f3e0ff */
[C---:B------:R-:W-:Y:S01]  /*5940*/  IADD3.X R19, PT, PT, R13.reuse, R6, RZ, P2, !PT ;  /* 0x000000060d137210 */ /* 0x040fe200017fe4ff */
[----:B------:R1:W3:Y:S01]  /*5950*/  LDG.E R12, desc[UR10][R12.64] ;  /* 0x0000000a0c0c7981 */ /* 0x0002e2000c1e1900 */
[----:B------:R-:W-:-:S03]  /*5960*/  IADD3.X R17, PT, PT, R13, R4, RZ, P1, !PT ;  /* 0x000000040d117210 */ /* 0x000fc60000ffe4ff */
[----:B------:R-:W3:Y:S04]  /*5970*/  LDG.E R15, desc[UR10][R14.64] ;  /* 0x0000000a0e0f7981 */ /* 0x000ee8000c1e1900 */
[----:B------:R-:W4:Y:S04]  /*5980*/  LDG.E R16, desc[UR10][R16.64] ;  /* 0x0000000a10107981 */ /* 0x000f28000c1e1900 */
[----:B------:R-:W4:Y:S01]  /*5990*/  LDG.E R19, desc[UR10][R18.64] ;  /* 0x0000000a12137981 */ /* 0x000f22000c1e1900 */
[----:B------:R-:W-:Y:S02]  /*59a0*/  LOP3.LUT R22, R11, 0xfffffffc, RZ, 0xc0, !PT ;  /* 0xfffffffc0b167812 */ /* 0x000fe400078ec0ff */
[----:B------:R-:W-:-:S02]  /*59b0*/  LOP3.LUT R25, R9, 0x1, RZ, 0xc0, !PT ;  /* 0x0000000109197812 */ /* 0x000fc400078ec0ff */
[C---:B--2---:R-:W-:Y:S02]  /*59c0*/  IADD3 R20, P0, PT, R22.reuse, UR6, RZ ;  /* 0x0000000616147c10 */ /* 0x044fe4000ff1e0ff */
[----:B-1----:R-:W-:Y:S02]  /*59d0*/  LOP3.LUT R13, R9, 0x3, RZ, 0xc0, !PT ;  /* 0x00000003090d7812 */ /* 0x002fe400078ec0ff */
[----:B------:R-:W-:Y:S02]  /*59e0*/  IADD3.X R21, PT, PT, R25, UR7, RZ, P0, !PT ;  /* 0x0000000719157c10 */ /* 0x000fe400087fe4ff */
[----:B0-----:R-:W-:-:S04]  /*59f0*/  IADD3 R24, P0, PT, R22, UR8, RZ ;  /* 0x0000000816187c10 */ /* 0x001fc8000ff1e0ff */
[----:B------:R-:W-:Y:S02]  /*5a00*/  IADD3.X R25, PT, PT, R25, UR9, RZ, P0, !PT ;  /* 0x0000000919197c10 */ /* 0x000fe400087fe4ff */
[----:B---3--:R-:W-:Y:S02]  /*5a10*/  F2FP.BF16.F32.PACK_AB R23, R15, R12 ;  /* 0x0000000c0f17723e */ /* 0x008fe400000010ff */
        /* <DEDUP_REMOVED lines=43> */
[----:B------:R-:W4:Y:S04]  /*5cd0*/  LDG.E R12, desc[UR10][R12.64+0x1e00] ;  /* 0x001e000a0c0c7981 */ /* 0x000f28000c1e1900 */
[----:B------:R-:W4:Y:S04]  /*5ce0*/  LDG.E R19, desc[UR10][R18.64+0x1e00] ;  /* 0x001e000a12137981 */ /* 0x000f28000c1e1900 */
        /* <DEDUP_REMOVED lines=14> */
[----:B----4-:R-:W-:Y:S02]  /*5dd0*/  F2FP.BF16.F32.PACK_AB R19, R19, R12 ;  /* 0x0000000c1313723e */ /* 0x010fe400000010ff */
[----:B-----5:R-:W-:-:S03]  /*5de0*/  F2FP.BF16.F32.PACK_AB R11, R17, R14 ;  /* 0x0000000e110b723e */ /* 0x020fc600000010ff */
[----:B------:R3:W-:Y:S04]  /*5df0*/  STG.E desc[UR10][R20.64], R19 ;  /* 0x0000001314007986 */ /* 0x0007e8000c10190a */
[----:B------:R3:W-:Y:S02]  /*5e00*/  STG.E desc[UR10][R24.64], R11 ;  /* 0x0000000b18007986 */ /* 0x0007e4000c10190a */
[----:B------:R-:W-:Y:S05]  /*5e10*/  @P0 BRA `(.L_x_268) ;  /* 0xfffffff800a80947 */ /* 0x000fea000383ffff */
[----:B------:R-:W-:Y:S05]  /*5e20*/  EXIT ;  /* 0x000000000000794d */ /* 0x000fea0003800000 */
.L_x_269:
        /* <DEDUP_REMOVED lines=13> */
.L_x_2471:


//--------------------- .text._Z35group_norm_nhwc_bwd_one_pass_kernelI11Bf16IOBf16WLi512ELi20ELi640EEv26Group_norm_nhwc_bwd_params --------------------------
	.section	.text._Z35group_norm_nhwc_bwd_one_pass_kernelI11Bf16IOBf16WLi512ELi20ELi640EEv26Group_norm_nhwc_bwd_params,"ax",@progbits
	.align	128
        .global         _Z35group_norm_nhwc_bwd_one_pass_kernelI11Bf16IOBf16WLi512ELi20ELi640EEv26Group_norm_nhwc_bwd_params
        .type           _Z35group_norm_nhwc_bwd_one_pass_kernelI11Bf16IOBf16WLi512ELi20ELi640EEv26Group_norm_nhwc_bwd_params,@function
        .size           _Z35group_norm_nhwc_bwd_one_pass_kernelI11Bf16IOBf16WLi512ELi20ELi640EEv26Group_norm_nhwc_bwd_params,(.L_x_2472 - _Z35group_norm_nhwc_bwd_one_pass_kernelI11Bf16IOBf16WLi512ELi20ELi640EEv26Group_norm_nhwc_bwd_params)
        .other          _Z35group_norm_nhwc_bwd_one_pass_kernelI11Bf16IOBf16WLi512ELi20ELi640EEv26Group_norm_nhwc_bwd_params,@"STO_CUDA_ENTRY STV_DEFAULT"
_Z35group_norm_nhwc_bwd_one_pass_kernelI11Bf16IOBf16WLi512ELi20ELi640EEv26Group_norm_nhwc_bwd_params:
.text._Z35group_norm_nhwc_bwd_one_pass_kernelI11Bf16IOBf16WLi512ELi20ELi640EEv26Group_norm_nhwc_bwd_params:
        /* <DEDUP_REMOVED lines=22> */
.L_x_313:
[----:B-1----:R-:W1:Y:S01]  /*0160*/  LDC R11, c[0x0][0x410] ;  /* 0x00010400ff0b7b82 */ /* 0x002e620000000800 */
[----:B--2---:R-:W2:Y:S01]  /*0170*/  LDCU.128 UR12, c[0x0][0x400] ;  /* 0x00008000ff0c77ac */ /* 0x004ea20008000c00 */
[----:B------:R-:W-:Y:S01]  /*0180*/  ISETP.GE.AND P2, PT, R62, RZ, PT ;  /* 0x000000ff3e00720c */ /* 0x000fe20003f46270 */
[----:B------:R-:W3:Y:S05]  /*0190*/  LDCU.U8 UR4, c[0x0][0x414] ;  /* 0x00008280ff0477ac */ /* 0x000eea0008000000 */
[----:B------:R-:W4:Y:S08]  /*01a0*/  S2UR UR9, SR_CTAID.X ;  /* 0x00000000000979c3 */ /* 0x000f300000002500 */
[----:B------:R-:W4:Y:S01]  /*01b0*/  LDC R8, c[0x0][0x41c] ;  /* 0x00010700ff087b82 */ /* 0x000f220000000800 */
[----:B-1----:R-:W-:-:S04]  /*01c0*/  IABS R7, R11 ;  /* 0x0000000b00077213 */ /* 0x002fc80000000000 */
[----:B0-----:R-:W1:Y:S08]  /*01d0*/  I2F.RP R3, R7 ;  /* 0x0000000700037306 */ /* 0x001e700000209400 */
[----:B-1----:R-:W1:Y:S02]  /*01e0*/  MUFU.RCP R3, R3 ;  /* 0x0000000300037308 */ /* 0x002e640000001000 */
[----:B-1----:R-:W-:Y:S01]  /*01f0*/  IADD3 R4, PT, PT, R3, 0xffffffe, RZ ;  /* 0x0ffffffe03047810 */ /* 0x002fe20007ffe0ff */
[----:B----4-:R-:W-:-:S05]  /*0200*/  IMAD R3, R8, UR9, R61 ;  /* 0x0000000908037c24 */ /* 0x010fca000f8e023d */
[----:B------:R1:W4:Y:S01]  /*0210*/  F2I.FTZ.U32.TRUNC.NTZ R5, R4 ;  /* 0x0000000400057305 */ /* 0x000322000021f000 */
[C---:B--2---:R-:W-:Y:S02]  /*0220*/  ISETP.GE.U32.AND P1, PT, R3.reuse, UR12, PT ;  /* 0x0000000c03007c0c */ /* 0x044fe4000bf26070 */
[----:B------:R-:W-:Y:S02]  /*0230*/  SHF.R.S32.HI R15, RZ, 0x1f, R3 ;  /* 0x0000001fff0f7819 */ /* 0x000fe40000011403 */
[----:B------:R-:W-:Y:S02]  /*0240*/  IADD3 R13, PT, PT, R3, 0x40, RZ ;  /* 0x00000040030d7810 */ /* 0x000fe40007ffe0ff */
[----:B------:R-:W-:Y:S02]  /*0250*/  ISETP.GE.AND.EX P1, PT, R15, UR13, PT, P1 ;  /* 0x0000000d0f007c0c */ /* 0x000fe4000bf26310 */
[----:B-1----:R-:W-:Y:S02]  /*0260*/  MOV R4, RZ ;  /* 0x000000ff00047202 */ /* 0x002fe40000000f00 */
[----:B------:R-:W-:-:S02]  /*0270*/  SHF.R.S32.HI R21, RZ, 0x1f, R13 ;  /* 0x0000001fff157819 */ /* 0x000fc4000001140d */
[----:B------:R-:W-:Y:S02]  /*0280*/  IADD3 R17, PT, PT, R3, 0x80, RZ ;  /* 0x0000008003117810 */ /* 0x000fe40007ffe0ff */
[----:B----4-:R-:W-:Y:S02]  /*0290*/  IADD3 R6, PT, PT, RZ, -R5, RZ ;  /* 0x80000005ff067210 */ /* 0x010fe40007ffe0ff */
[----:B------:R-:W-:-:S03]  /*02a0*/  SHF.R.S32.HI R25, RZ, 0x1f, R17 ;  /* 0x0000001fff197819 */ /* 0x000fc60000011411 */
[----:B------:R-:W-:Y:S01]  /*02b0*/  IMAD R9, R6, R7, RZ ;  /* 0x0000000706097224 */ /* 0x000fe200078e02ff */
[----:B------:R-:W-:Y:S01]  /*02c0*/  IABS R6, R62 ;  /* 0x0000003e00067213 */ /* 0x000fe20000000000 */
[----:B------:R-:W1:Y:S02]  /*02d0*/  @!P1 LDC.64 R18, c[0x0][0x3f8] ;  /* 0x0000fe00ff129b82 */ /* 0x000e640000000a00 */
[----:B------:R-:W-:-:S06]  /*02e0*/  IMAD.HI.U32 R5, R5, R9, R4 ;  /* 0x0000000905057227 */ /* 0x000fcc00078e0004 */
[----:B------:R-:W-:Y:S01]  /*02f0*/  IMAD.HI.U32 R5, R5, R6, RZ ;  /* 0x0000000605057227 */ /* 0x000fe200078e00ff */
[----:B------:R-:W2:Y:S04]  /*0300*/  @!P1 LDC.64 R26, c[0x0][0x3a0] ;  /* 0x0000e800ff1a9b82 */ /* 0x000ea80000000a00 */
[----:B------:R-:W-:-:S04]  /*0310*/  IADD3 R4, PT, PT, -R5, RZ, RZ ;  /* 0x000000ff05047210 */ /* 0x000fc80007ffe1ff */
[----:B------:R-:W4:Y:S01]  /*0320*/  @!P1 LDC.64 R30, c[0x0][0x398] ;  /* 0x0000e600ff1e9b82 */ /* 0x000f220000000a00 */
        /* <DEDUP_REMOVED lines=8> */
[----:B------:R-:W-:Y:S02]  /*03b0*/  IADD3 R7, PT, PT, R4, -R7, RZ ;  /* 0x8000000704077210 */ /* 0x000fe40007ffe0ff */
[----:B---3--:R-:W-:-:S02]  /*03c0*/  ISETP.NE.AND P4, PT, RZ, UR4, PT ;  /* 0x00000004ff007c0c */ /* 0x008fc4000bf85270 */
[----:B------:R-:W-:Y:S02]  /*03d0*/  SEL R4, R7, R4, !P5 ;  /* 0x0000000407047207 */ /* 0x000fe40006800000 */
[----:B------:R-:W-:Y:S02]  /*03e0*/  ISETP.NE.AND P5, PT, R11, RZ, PT ;  /* 0x000000ff0b00720c */ /* 0x000fe40003fa5270 */
[----:B------:R-:W-:Y:S02]  /*03f0*/  LOP3.LUT R7, RZ, R11, RZ, 0x33, !PT ;  /* 0x0000000bff077212 */ /* 0x000fe400078e33ff */
[----:B------:R-:W-:Y:S02]  /*0400*/  @!P2 IADD3 R4, PT, PT, -R4, RZ, RZ ;  /* 0x000000ff0404a210 */ /* 0x000fe40007ffe1ff */
[----:B------:R-:W-:Y:S02]  /*0410*/  @P0 IADD3 R5, PT, PT, R5, 0x1, RZ ;  /* 0x0000000105050810 */ /* 0x000fe40007ffe0ff */
[----:B------:R-:W-:Y:S01]  /*0420*/  SEL R41, R7, R4, !P5 ;  /* 0x0000000407297207 */ /* 0x000fe20006800000 */
[----:B------:R-:W3:Y:S01]  /*0430*/  @P4 LDC.64 R10, c[0x0][0x3b0] ;  /* 0x0000ec00ff0a4b82 */ /* 0x000ee20000000a00 */
[----:B------:R-:W-:Y:S01]  /*0440*/  @!P3 IADD3 R5, PT, PT, -R5, RZ, RZ ;  /* 0x000000ff0505b210 */ /* 0x000fe20007ffe1ff */
[----:B-1----:R-:W-:Y:S01]  /*0450*/  @!P1 IMAD R4, R15, R18, RZ ;  /* 0x000000120f049224 */ /* 0x002fe200078e02ff */
[----:B------:R-:W-:Y:S01]  /*0460*/  ISETP.GE.U32.AND P2, PT, R13, UR12, PT ;  /* 0x0000000c0d007c0c */ /* 0x000fe2000bf46070 */
[----:B------:R-:W-:Y:S01]  /*0470*/  IMAD R9, R41, 0x14, RZ ;  /* 0x0000001429097824 */ /* 0x000fe200078e02ff */
[----:B------:R-:W-:Y:S01]  /*0480*/  SEL R5, R7, R5, !P5 ;  /* 0x0000000507057207 */ /* 0x000fe20006800000 */
[----:B------:R-:W-:Y:S01]  /*0490*/  @!P1 IMAD R7, R3, R19, R4 ;  /* 0x0000001303079224 */ /* 0x000fe200078e0204 */
[----:B------:R-:W-:-:S02]  /*04a0*/  ISETP.GE.AND.EX P2, PT, R21, UR13, PT, P2 ;  /* 0x0000000d15007c0c */ /* 0x000fc4000bf46320 */
[C---:B------:R-:W-:Y:S02]  /*04b0*/  IADD3 R88, P0, PT, R9.reuse, R2, RZ ;  /* 0x0000000209587210 */ /* 0x040fe40007f1e0ff */
[----:B------:R-:W-:Y:S02]  /*04c0*/  SHF.R.S32.HI R2, RZ, 0x1f, R5 ;  /* 0x0000001fff027819 */ /* 0x000fe40000011405 */
[----:B------:R-:W-:Y:S02]  /*04d0*/  LEA.HI.X.SX32 R89, R9, RZ, 0x1, P0 ;  /* 0x000000ff09597211 */ /* 0x000fe400000f0eff */
[----:B------:R-:W-:Y:S01]  /*04e0*/  ISETP.GE.U32.AND P3, PT, R17, UR12, PT ;  /* 0x0000000c11007c0c */ /* 0x000fe2000bf66070 */
[----:B------:R-:W-:Y:S02]  /*04f0*/  IMAD R2, R2, UR14, RZ ;  /* 0x0000000e02027c24 */ /* 0x000fe4000f8e02ff */
[----:B------:R-:W-:Y:S01]  /*0500*/  IMAD.WIDE.U32 R88, R5, UR14, R88 ;  /* 0x0000000e05587c25 */ /* 0x000fe2000f8e0058 */
[----:B------:R-:W-:Y:S01]  /*0510*/  ISETP.GE.AND.EX P3, PT, R25, UR13, PT, P3 ;  /* 0x0000000d19007c0c */ /* 0x000fe2000bf66330 */
[----:B------:R-:W1:Y:S02]  /*0520*/  @!P2 LDC.64 R34, c[0x0][0x3f8] ;  /* 0x0000fe00ff22ab82 */ /* 0x000e640000000a00 */
[----:B------:R-:W-:Y:S01]  /*0530*/  IMAD R91, R5, UR15, R2 ;  /* 0x0000000f055b7c24 */ /* 0x000fe2000f8e0202 */
[----:B------:R-:W-:-:S02]  /*0540*/  @!P1 MOV R90, R88 ;  /* 0x00000058005a9202 */ /* 0x000fc40000000f00 */
[----:B------:R-:W-:Y:S02]  /*0550*/  LOP3.LUT R2, R60, 0xffff, RZ, 0xc0, !PT ;  /* 0x0000ffff3c027812 */ /* 0x000fe400078ec0ff */
[----:B------:R-:W-:-:S03]  /*0560*/  IADD3 R91, PT, PT, R89, R91, RZ ;  /* 0x0000005b595b7210 */ /* 0x000fc60007ffe0ff */
[----:B------:R-:W-:Y:S02]  /*0570*/  IMAD R9, R41, 0x14, R2 ;  /* 0x0000001429097824 */ /* 0x000fe400078e0202 */
[C---:B------:R-:W-:Y:S01]  /*0580*/  @!P1 IMAD.WIDE.U32 R4, R3.reuse, R18, R90 ;  /* 0x0000001203049225 */ /* 0x040fe200078e005a */
[----:B------:R-:W-:Y:S01]  /*0590*/  IADD3 R29, PT, PT, R3, 0xc0, RZ ;  /* 0x000000c0031d7810 */ /* 0x000fe20007ffe0ff */
[----:B------:R-:W5:Y:S02]  /*05a0*/  @!P2 LDC.64 R18, c[0x0][0x3a0] ;  /* 0x0000e800ff12ab82 */ /* 0x000f640000000a00 */
[----:B---3--:R-:W-:Y:S01]  /*05b0*/  @P4 IMAD.WIDE R10, R9, 0x2, R10 ;  /* 0x00000002090a4825 */ /* 0x008fe200078e020a */
[----:B------:R-:W-:Y:S02]  /*05c0*/  @!P1 IADD3 R5, PT, PT, R5, R7, RZ ;  /* 0x0000000705059210 */ /* 0x000fe40007ffe0ff */
[C---:B------:R-:W-:Y:S02]  /*05d0*/  @!P1 SHF.L.U32 R23, R4.reuse, 0x1, RZ ;  /* 0x0000000104179819 */ /* 0x040fe400000006ff */
[----:B------:R-:W-:Y:S01]  /*05e0*/  @!P1 SHF.L.U64.HI R8, R4, 0x1, R5 ;  /* 0x0000000104089819 */ /* 0x000fe20000010205 */
[----:B------:R-:W3:Y:S01]  /*05f0*/  @P4 LDG.E.U16 R32, desc[UR6][R10.64] ;  /* 0x000000060a204981 */ /* 0x000ee2000c1e1500 */
[----:B--2---:R-:W-:Y:S01]  /*0600*/  @!P1 IADD3 R14, P0, PT, R23, R26, RZ ;  /* 0x0000001a170e9210 */ /* 0x004fe20007f1e0ff */
[----:B------:R-:W2:Y:S01]  /*0610*/  @!P2 LDC.64 R4, c[0x0][0x398] ;  /* 0x0000e600ff04ab82 */ /* 0x000ea20000000a00 */
[----:B------:R-:W-:Y:S01]  /*0620*/  SHF.R.S32.HI R33, RZ, 0x1f, R29 ;  /* 0x0000001fff217819 */ /* 0x000fe2000001141d */
[----:B------:R0:W3:Y:S01]  /*0630*/  @P4 LDG.E.U16 R16, desc[UR6][R10.64+0x2] ;  /* 0x000002060a104981 */ /* 0x0000e2000c1e1500 */
[----:B------:R-:W-:Y:S01]  /*0640*/  @!P1 IADD3.X R15, PT, PT, R8, R27, RZ, P0, !PT ;  /* 0x0000001b080f9210 */ /* 0x000fe200007fe4ff */
[----:B-1----:R-:W-:Y:S01]  /*0650*/  @!P2 IMAD R12, R21, R34, RZ ;  /* 0x00000022150ca224 */ /* 0x002fe200078e02ff */
[----:B------:R-:W-:-:S02]  /*0660*/  ISETP.GE.U32.AND P0, PT, R29, UR12, PT ;  /* 0x0000000c1d007c0c */ /* 0x000fc4000bf06070 */
[----:B------:R-:W-:Y:S02]  /*0670*/  CS2R R56, SRZ ;  /* 0x0000000000387805 */ /* 0x000fe4000001ff00 */
[----:B----4-:R-:W-:Y:S01]  /*0680*/  @!P1 IADD3 R22, P5, PT, R23, R30, RZ ;  /* 0x0000001e17169210 */ /* 0x010fe20007fbe0ff */
[----:B------:R-:W1:Y:S01]  /*0690*/  @!P3 LDC.64 R6, c[0x0][0x3f8] ;  /* 0x0000fe00ff06bb82 */ /* 0x000e620000000a00 */
[----:B------:R-:W-:Y:S01]  /*06a0*/  ISETP.GE.AND.EX P0, PT, R33, UR13, PT, P0 ;  /* 0x0000000d21007c0c */ /* 0x000fe2000bf06300 */
[----:B------:R-:W-:Y:S01]  /*06b0*/  @!P2 IMAD R21, R13, R35, R12 ;  /* 0x000000230d15a224 */ /* 0x000fe200078e020c */
[----:B------:R-:W-:Y:S02]  /*06c0*/  MOV R58, RZ ;  /* 0x000000ff003a7202 */ /* 0x000fe40000000f00 */
[----:B0-----:R-:W-:Y:S02]  /*06d0*/  @!P2 MOV R10, R88 ;  /* 0x00000058000aa202 */ /* 0x001fe40000000f00 */
[----:B------:R-:W-:-:S02]  /*06e0*/  @!P2 MOV R11, R91 ;  /* 0x0000005b000ba202 */ /* 0x000fc40000000f00 */
[----:B------:R-:W-:Y:S01]  /*06f0*/  @!P1 IADD3.X R23, PT, PT, R8, R31, RZ, P5, !PT ;  /* 0x0000001f08179210 */ /* 0x000fe20002ffe4ff */
[----:B------:R0:W4:Y:S01]  /*0700*/  @!P1 LDG.E R58, desc[UR6][R14.64] ;  /* 0x000000060e3a9981 */ /* 0x000122000c1e1900 */
[----:B------:R-:W-:-:S03]  /*0710*/  @!P2 IMAD.WIDE.U32 R10, R13, R34, R10 ;  /* 0x000000220d0aa225 */ /* 0x000fc600078e000a */
[----:B------:R1:W4:Y:S02]  /*0720*/  @!P1 LDG.E R57, desc[UR6][R22.64] ;  /* 0x0000000616399981 */ /* 0x000324000c1e1900 */
[----:B------:R-:W-:Y:S02]  /*0730*/  @!P2 IADD3 R13, PT, PT, R11, R21, RZ ;  /* 0x000000150b0da210 */ /* 0x000fe40007ffe0ff */
[C---:B------:R-:W-:Y:S01]  /*0740*/  @!P2 SHF.L.U32 R27, R10.reuse, 0x1, RZ ;  /* 0x000000010a1ba819 */ /* 0x040fe200000006ff */
[----:B0-----:R-:W0:Y:S01]  /*0750*/  @!P3 LDC.64 R14, c[0x0][0x398] ;  /* 0x0000e600ff0ebb82 */ /* 0x001e220000000a00 */
[----:B------:R-:W-:Y:S02]  /*0760*/  @!P2 SHF.L.U64.HI R10, R10, 0x1, R13 ;  /* 0x000000010a0aa819 */ /* 0x000fe4000001020d */
[----:B------:R-:W-:-:S05]  /*0770*/  IADD3 R11, PT, PT, R3, 0x100, RZ ;  /* 0x00000100030b7810 */ /* 0x000fca0007ffe0ff */
[----:B------:R-:W0:Y:S01]  /*0780*/  @!P0 LDC.64 R12, c[0x0][0x3f8] ;  /* 0x0000fe00ff0c8b82 */ /* 0x000e220000000a00 */
[C---:B-----5:R-:W-:Y:S02]  /*0790*/  @!P2 IADD3 R24, P6, PT, R27.reuse, R18, RZ ;  /* 0x000000121b18a210 */ /* 0x060fe40007fde0ff */
[----:B--2---:R-:W-:Y:S01]  /*07a0*/  @!P2 IADD3 R26, P5, PT, R27, R4, RZ ;  /* 0x000000041b1aa210 */ /* 0x004fe20007fbe0ff */
[----:B-1----:R-:W-:Y:S01]  /*07b0*/  @!P3 IMAD R4, R25, R6, RZ ;  /* 0x000000061904b224 */ /* 0x002fe200078e02ff */
[----:B------:R-:W-:Y:S02]  /*07c0*/  ISETP.GE.U32.AND P1, PT, R11, UR12, PT ;  /* 0x0000000c0b007c0c */ /* 0x000fe4000bf26070 */
[----:B------:R-:W-:Y:S01]  /*07d0*/  SHF.R.S32.HI R35, RZ, 0x1f, R11 ;  /* 0x0000001fff237819 */ /* 0x000fe2000001140b */
[----:B------:R-:W1:Y:S01]  /*07e0*/  @!P3 LDC.64 R20, c[0x0][0x3a0] ;  /* 0x0000e800ff14bb82 */ /* 0x000e620000000a00 */
[----:B------:R-:W-:Y:S02]  /*07f0*/  @!P2 IADD3.X R25, PT, PT, R10, R19, RZ, P6, !PT ;  /* 0x000000130a19a210 */ /* 0x000fe400037fe4ff */
[----:B------:R-:W-:-:S02]  /*0800*/  @!P3 MOV R18, R88 ;  /* 0x000000580012b202 */ /* 0x000fc40000000f00 */
[----:B------:R-:W-:Y:S01]  /*0810*/  @!P3 MOV R19, R91 ;  /* 0x0000005b0013b202 */ /* 0x000fe20000000f00 */
[----:B------:R-:W-:Y:S01]  /*0820*/  @!P3 IMAD R23, R17, R7, R4 ;  /* 0x000000071117b224 */ /* 0x000fe200078e0204 */
[----:B------:R-:W-:Y:S02]  /*0830*/  ISETP.GE.AND.EX P1, PT, R35, UR13, PT, P1 ;  /* 0x0000000d23007c0c */ /* 0x000fe4000bf26310 */
[----:B------:R-:W-:Y:S02]  /*0840*/  CS2R R54, SRZ ;  /* 0x0000000000367805 */ /* 0x000fe4000001ff00 */
[----:B------:R-:W-:Y:S01]  /*0850*/  @!P2 IADD3.X R27, PT, PT, R10, R5, RZ, P5, !PT ;  /* 0x000000050a1ba210 */ /* 0x000fe20002ffe4ff */
[----:B------:R-:W-:Y:S01]  /*0860*/  @!P3 IMAD.WIDE.U32 R6, R17, R6, R18 ;  /* 0x000000061106b225 */ /* 0x000fe200078e0012 */
[----:B------:R-:W-:Y:S01]  /*0870*/  IADD3 R31, PT, PT, R3, 0x140, RZ ;  /* 0x00000140031f7810 */ /* 0x000fe20007ffe0ff */
[----:B------:R2:W5:Y:S01]  /*0880*/  @!P2 LDG.E R56, desc[UR6][R24.64] ;  /* 0x000000061838a981 */ /* 0x000562000c1e1900 */
[----:B------:R-:W1:Y:S02]  /*0890*/  @!P0 LDC.64 R18, c[0x0][0x3a0] ;  /* 0x0000e800ff128b82 */ /* 0x000e640000000a00 */
[----:B------:R-:W-:Y:S01]  /*08a0*/  @!P3 IADD3 R5, PT, PT, R7, R23, RZ ;  /* 0x000000170705b210 */ /* 0x000fe20007ffe0ff */
[----:B------:R1:W5:Y:S01]  /*08b0*/  @!P2 LDG.E R55, desc[UR6][R26.64] ;  /* 0x000000061a37a981 */ /* 0x000362000c1e1900 */
[C---:B------:R-:W-:Y:S01]  /*08c0*/  @!P3 SHF.L.U32 R23, R6.reuse, 0x1, RZ ;  /* 0x000000010617b819 */ /* 0x040fe200000006ff */
[----:B0-----:R-:W-:Y:S01]  /*08d0*/  @!P0 IMAD R10, R33, R12, RZ ;  /* 0x0000000c210a8224 */ /* 0x001fe200078e02ff */
[----:B------:R-:W-:-:S02]  /*08e0*/  @!P3 SHF.L.U64.HI R8, R6, 0x1, R5 ;  /* 0x000000010608b819 */ /* 0x000fc40000010205 */
[----:B------:R-:W0:Y:S01]  /*08f0*/  @!P1 LDC.64 R6, c[0x0][0x3f8] ;  /* 0x0000fe00ff069b82 */ /* 0x000e220000000a00 */
[----:B------:R-:W-:Y:S02]  /*0900*/  ISETP.GE.U32.AND P2, PT, R31, UR12, PT ;  /* 0x0000000c1f007c0c */ /* 0x000fe4000bf46070 */
[----:B------:R-:W-:Y:S02]  /*0910*/  SHF.R.S32.HI R33, RZ, 0x1f, R31 ;  /* 0x0000001fff217819 */ /* 0x000fe4000001141f */
[----:B--2---:R-:W-:Y:S02]  /*0920*/  @!P0 MOV R24, R88 ;  /* 0x0000005800188202 */ /* 0x004fe40000000f00 */
[----:B------:R-:W-:Y:S01]  /*0930*/  @!P0 MOV R25, R91 ;  /* 0x0000005b00198202 */ /* 0x000fe20000000f00 */
[----:B------:R-:W-:Y:S01]  /*0940*/  @!P0 IMAD R17, R29, R13, R10 ;  /* 0x0000000d1d118224 */ /* 0x000fe200078e020a */
[----:B------:R-:W-:Y:S01]  /*0950*/  ISETP.GE.AND.EX P2, PT, R33, UR13, PT, P2 ;  /* 0x0000000d21007c0c */ /* 0x000fe2000bf46320 */
[----:B------:R-:W2:Y:S01]  /*0960*/  @!P0 LDC.64 R4, c[0x0][0x398] ;  /* 0x0000e600ff048b82 */ /* 0x000ea20000000a00 */
[----:B------:R-:W-:Y:S01]  /*0970*/  @!P3 IADD3 R22, P5, PT, R23, R14, RZ ;  /* 0x0000000e1716b210 */ /* 0x000fe20007fbe0ff */
[----:B------:R-:W-:Y:S01]  /*0980*/  @!P0 IMAD.WIDE.U32 R24, R29, R12, R24 ;  /* 0x0000000c1d188225 */ /* 0x000fe200078e0018 */
[----:B-1----:R-:W-:-:S02]  /*0990*/  @!P3 IADD3 R20, P6, PT, R23, R20, RZ ;  /* 0x000000141714b210 */ /* 0x002fc40007fde0ff */
[C---:B------:R-:W-:Y:S02]  /*09a0*/  @!P3 IADD3.X R23, PT, PT, R8.reuse, R15, RZ, P5, !PT ;  /* 0x0000000f0817b210 */ /* 0x040fe40002ffe4ff */
[----:B------:R-:W-:Y:S01]  /*09b0*/  @!P0 IADD3 R15, PT, PT, R25, R17, RZ ;  /* 0x00000011190f8210 */ /* 0x000fe20007ffe0ff */
[----:B------:R-:W1:Y:S01]  /*09c0*/  LDC.64 R26, c[0x0][0x3b8] ;  /* 0x0000ee00ff1a7b82 */ /* 0x000e620000000a00 */
[----:B------:R-:W-:Y:S02]  /*09d0*/  @!P3 IADD3.X R21, PT, PT, R8, R21, RZ, P6, !PT ;  /* 0x000000150815b210 */ /* 0x000fe400037fe4ff */
[C---:B------:R-:W-:Y:S02]  /*09e0*/  @!P0 SHF.L.U64.HI R28, R24.reuse, 0x1, R15 ;  /* 0x00000001181c8819 */ /* 0x040fe4000001020f */
[----:B------:R-:W-:Y:S01]  /*09f0*/  MOV R13, RZ ;  /* 0x000000ff000d7202 */ /* 0x000fe20000000f00 */
[----:B------:R0:W5:Y:S02]  /*0a00*/  @!P3 LDG.E R54, desc[UR6][R20.64] ;  /* 0x000000061436b981 */ /* 0x000164000c1e1900 */
[----:B------:R-:W1:Y:S01]  /*0a10*/  @!P2 LDC.64 R14, c[0x0][0x3f8] ;  /* 0x0000fe00ff0eab82 */ /* 0x000e620000000a00 */
[----:B0-----:R-:W-:Y:S01]  /*0a20*/  @!P1 IMAD R8, R35, R6, RZ ;  /* 0x0000000623089224 */ /* 0x001fe200078e02ff */
[----:B------:R-:W-:Y:S01]  /*0a30*/  @!P0 SHF.L.U32 R17, R24, 0x1, RZ ;  /* 0x0000000118118819 */ /* 0x000fe200000006ff */
[----:B------:R0:W5:Y:S01]  /*0a40*/  @!P3 LDG.E R13, desc[UR6][R22.64] ;  /* 0x00000006160db981 */ /* 0x000162000c1e1900 */
[----:B------:R-:W-:-:S02]  /*0a50*/  @!P1 MOV R20, R88 ;  /* 0x0000005800149202 */ /* 0x000fc40000000f00 */
[----:B------:R-:W-:Y:S01]  /*0a60*/  @!P1 MOV R21, R91 ;  /* 0x0000005b00159202 */ /* 0x000fe20000000f00 */
[----:B------:R-:W-:Y:S01]  /*0a70*/  @!P1 IMAD R29, R11, R7, R8 ;  /* 0x000000070b1d9224 */ /* 0x000fe200078e0208 */
[----:B------:R-:W-:Y:S01]  /*0a80*/  @!P0 IADD3 R24, P3, PT, R17, R18, RZ ;  /* 0x0000001211188210 */ /* 0x000fe20007f7e0ff */
[----:B0-----:R-:W0:Y:S01]  /*0a90*/  @!P1 LDC.64 R22, c[0x0][0x3a0] ;  /* 0x0000e800ff169b82 */ /* 0x001e220000000a00 */
[----:B------:R-:W-:Y:S01]  /*0aa0*/  IADD3 R8, PT, PT, R3, 0x180, RZ ;  /* 0x0000018003087810 */ /* 0x000fe20007ffe0ff */
[----:B------:R-:W-:Y:S01]  /*0ab0*/  @!P1 IMAD.WIDE.U32 R6, R11, R6, R20 ;  /* 0x000000060b069225 */ /* 0x000fe200078e0014 */
[----:B--2---:R-:W-:Y:S02]  /*0ac0*/  @!P0 IADD3 R10, P6, PT, R17, R4, RZ ;  /* 0x00000004110a8210 */ /* 0x004fe40007fde0ff */
[----:B------:R-:W-:Y:S02]  /*0ad0*/  @!P0 IADD3.X R25, PT, PT, R28, R19, RZ, P3, !PT ;  /* 0x000000131c198210 */ /* 0x000fe40001ffe4ff */
[----:B------:R-:W-:Y:S01]  /*0ae0*/  ISETP.GE.U32.AND P3, PT, R8, UR12, PT ;  /* 0x0000000c08007c0c */ /* 0x000fe2000bf66070 */
[----:B------:R-:W2:Y:S01]  /*0af0*/  @!P1 LDC.64 R18, c[0x0][0x398] ;  /* 0x0000e600ff129b82 */ /* 0x000ea20000000a00 */
[----:B------:R-:W-:-:S02]  /*0b00*/  SHF.R.S32.HI R39, RZ, 0x1f, R8 ;  /* 0x0000001fff277819 */ /* 0x000fc40000011408 */
[----:B------:R-:W-:Y:S02]  /*0b10*/  @!P1 IADD3 R7, PT, PT, R7, R29, RZ ;  /* 0x0000001d07079210 */ /* 0x000fe40007ffe0ff */
[----:B------:R-:W-:Y:S02]  /*0b20*/  IADD3 R12, PT, PT, R3, 0x1c0, RZ ;  /* 0x000001c0030c7810 */ /* 0x000fe40007ffe0ff */
[----:B------:R-:W-:Y:S01]  /*0b30*/  @!P0 IADD3.X R11, PT, PT, R28, R5, RZ, P6, !PT ;  /* 0x000000051c0b8210 */ /* 0x000fe200037fe4ff */
[----:B------:R-:W2:Y:S01]  /*0b40*/  @!P2 LDC.64 R20, c[0x0][0x3a0] ;  /* 0x0000e800ff14ab82 */ /* 0x000ea20000000a00 */
[----:B------:R-:W-:Y:S02]  /*0b50*/  ISETP.GE.AND.EX P3, PT, R39, UR13, PT, P3 ;  /* 0x0000000d27007c0c */ /* 0x000fe4000bf66330 */
[C---:B------:R-:W-:Y:S02]  /*0b60*/  @!P1 SHF.L.U32 R5, R6.reuse, 0x1, RZ ;  /* 0x0000000106059819 */ /* 0x040fe400000006ff */
[----:B------:R-:W-:Y:S01]  /*0b70*/  @!P1 SHF.L.U64.HI R36, R6, 0x1, R7 ;  /* 0x0000000106249819 */ /* 0x000fe20000010207 */
[----:B-1----:R-:W-:Y:S01]  /*0b80*/  IMAD.WIDE R6, R62, 0x8, R26 ;  /* 0x000000083e067825 */ /* 0x002fe200078e021a */
[----:B------:R-:W-:-:S02]  /*0b90*/  ISETP.GE.U32.AND P5, PT, R12, UR12, PT ;  /* 0x0000000c0c007c0c */ /* 0x000fc4000bfa6070 */
[----:B------:R-:W-:Y:S01]  /*0ba0*/  SHF.R.S32.HI R17, RZ, 0x1f, R12 ;  /* 0x0000001fff117819 */ /* 0x000fe2000001140c */
[----:B------:R-:W-:Y:S01]  /*0bb0*/  @!P2 IMAD R4, R33, R14, RZ ;  /* 0x0000000e2104a224 */ /* 0x000fe200078e02ff */
[----:B------:R-:W-:Y:S02]  /*0bc0*/  @!P2 MOV R26, R88 ;  /* 0x00000058001aa202 */ /* 0x000fe40000000f00 */
[----:B------:R-:W-:Y:S01]  /*0bd0*/  @!P2 MOV R27, R91 ;  /* 0x0000005b001ba202 */ /* 0x000fe20000000f00 */
[----:B------:R-:W-:Y:S01]  /*0be0*/  @!P2 IMAD R33, R31, R15, R4 ;  /* 0x0000000f1f21a224 */ /* 0x000fe200078e0204 */
[----:B------:R-:W-:Y:S01]  /*0bf0*/  ISETP.GE.AND.EX P5, PT, R17, UR13, PT, P5 ;  /* 0x0000000d11007c0c */ /* 0x000fe2000bfa6350 */
[----:B------:R-:W1:Y:S01]  /*0c00*/  @!P3 LDC.64 R28, c[0x0][0x3f8] ;  /* 0x0000fe00ff1cbb82 */ /* 0x000e620000000a00 */
[----:B------:R-:W-:Y:S02]  /*0c10*/  @!P2 IMAD.WIDE.U32 R26, R31, R14, R26 ;  /* 0x0000000e1f1aa225 */ /* 0x000fe400078e001a */
[----:B------:R2:W5:Y:S01]  /*0c20*/  LDG.E.64 R14, desc[UR6][R6.64] ;  /* 0x00000006060e7981 */ /* 0x000562000c1e1b00 */
[----:B0-----:R-:W-:-:S02]  /*0c30*/  @!P1 IADD3 R34, P6, PT, R5, R22, RZ ;  /* 0x0000001605229210 */ /* 0x001fc40007fde0ff */
[----:B------:R-:W-:Y:S02]  /*0c40*/  MOV R3, RZ ;  /* 0x000000ff00037202 */ /* 0x000fe40000000f00 */
[----:B------:R-:W0:Y:S01]  /*0c50*/  @!P2 LDC.64 R30, c[0x0][0x398] ;  /* 0x0000e600ff1eab82 */ /* 0x000e220000000a00 */
[----:B------:R-:W-:Y:S02]  /*0c60*/  MOV R4, RZ ;  /* 0x000000ff00047202 */ /* 0x000fe40000000f00 */
[----:B------:R-:W-:Y:S01]  /*0c70*/  @!P1 IADD3.X R35, PT, PT, R36, R23, RZ, P6, !PT ;  /* 0x0000001724239210 */ /* 0x000fe200037fe4ff */
[----:B------:R2:W5:Y:S04]  /*0c80*/  @!P0 LDG.E R3, desc[UR6][R24.64] ;  /* 0x0000000618038981 */ /* 0x000568000c1e1900 */
[----:B------:R-:W0:Y:S01]  /*0c90*/  @!P5 LDC.64 R22, c[0x0][0x3f8] ;  /* 0x0000fe00ff16db82 */ /* 0x000e220000000a00 */
[----:B------:R1:W5:Y:S01]  /*0ca0*/  @!P0 LDG.E R4, desc[UR6][R10.64] ;  /* 0x000000060a048981 */ /* 0x000362000c1e1900 */
[----:B--2---:R-:W-:-:S02]  /*0cb0*/  @!P1 IADD3 R18, P0, PT, R5, R18, RZ ;  /* 0x0000001205129210 */ /* 0x004fc40007f1e0ff */
[----:B------:R-:W-:Y:S02]  /*0cc0*/  CS2R R6, SRZ ;  /* 0x0000000000067805 */ /* 0x000fe4000001ff00 */
[----:B------:R-:W-:Y:S02]  /*0cd0*/  @!P2 IADD3 R25, PT, PT, R27, R33, RZ ;  /* 0x000000211b19a210 */ /* 0x000fe40007ffe0ff */
[----:B------:R-:W-:Y:S02]  /*0ce0*/  @!P2 SHF.L.U32 R33, R26, 0x1, RZ ;  /* 0x000000011a21a819 */ /* 0x000fe400000006ff */
[----:B------:R-:W-:Y:S01]  /*0cf0*/  @!P1 IADD3.X R19, PT, PT, R36, R19, RZ, P0, !PT ;  /* 0x0000001324139210 */ /* 0x000fe200007fe4ff */
[----:B-1----:R-:W1:Y:S01]  /*0d00*/  @!P3 LDC.64 R10, c[0x0][0x398] ;  /* 0x0000e600ff0abb82 */ /* 0x002e620000000a00 */
[----:B------:R-:W-:Y:S02]  /*0d10*/  @!P2 SHF.L.U64.HI R38, R26, 0x1, R25 ;  /* 0x000000011a26a819 */ /* 0x000fe40000010219 */
[----:B------:R-:W-:Y:S01]  /*0d20*/  @!P2 IADD3 R36, P0, PT, R33, R20, RZ ;  /* 0x000000142124a210 */ /* 0x000fe20007f1e0ff */
[----:B------:R2:W5:Y:S01]  /*0d30*/  @!P1 LDG.E R6, desc[UR6][R18.64] ;  /* 0x0000000612069981 */ /* 0x000562000c1e1900 */
[----:B------:R-:W-:-:S03]  /*0d40*/  MOV R5, RZ ;  /* 0x000000ff00057202 */ /* 0x000fc60000000f00 */
[----:B------:R-:W1:Y:S01]  /*0d50*/  @!P3 LDC.64 R24, c[0x0][0x3a0] ;  /* 0x0000e800ff18bb82 */ /* 0x000e620000000a00 */
[----:B------:R-:W-:Y:S01]  /*0d60*/  @!P2 IADD3.X R37, PT, PT, R38, R21, RZ, P0, !PT ;  /* 0x000000152625a210 */ /* 0x000fe200007fe4ff */
[----:B------:R-:W-:Y:S01]  /*0d70*/  @!P3 IMAD R39, R39, R28, RZ ;  /* 0x0000001c2727b224 */ /* 0x000fe200078e02ff */
[----:B------:R2:W5:Y:S05]  /*0d80*/  @!P1 LDG.E R5, desc[UR6][R34.64] ;  /* 0x0000000622059981 */ /* 0x00056a000c1e1900 */
[----:B--2---:R-:W2:Y:S08]  /*0d90*/  @!P5 LDC.64 R18, c[0x0][0x3a0] ;  /* 0x0000e800ff12db82 */ /* 0x004eb00000000a00 */
[----:B------:R-:W2:Y:S01]  /*0da0*/  @!P5 LDC.64 R20, c[0x0][0x398] ;  /* 0x0000e600ff14db82 */ /* 0x000ea20000000a00 */
[----:B------:R-:W-:Y:S01]  /*0db0*/  @!P3 MOV R34, R88 ;  /* 0x000000580022b202 */ /* 0x000fe20000000f00 */
[----:B0-----:R-:W-:Y:S01]  /*0dc0*/  @!P5 IMAD R17, R17, R22, RZ ;  /* 0x000000161111d224 */ /* 0x001fe200078e02ff */
[----:B------:R-:W-:-:S05]  /*0dd0*/  @!P3 MOV R35, R91 ;  /* 0x0000005b0023b202 */ /* 0x000fca0000000f00 */
[----:B------:R-:W0:Y:S01]  /*0de0*/  LDC.64 R26, c[0x0][0x3a8] ;  /* 0x0000ea00ff1a7b82 */ /* 0x000e220000000a00 */
[C---:B------:R-:W-:Y:S01]  /*0df0*/  @!P3 IMAD R39, R8.reuse, R29, R39 ;  /* 0x0000001d0827b224 */ /* 0x040fe200078e0227 */
[----:B------:R-:W-:Y:S01]  /*0e00*/  @!P2 IADD3 R30, P0, PT, R33, R30, RZ ;  /* 0x0000001e211ea210 */ /* 0x000fe20007f1e0ff */
[----:B------:R-:W-:Y:S01]  /*0e10*/  @!P3 IMAD.WIDE.U32 R28, R8, R28, R34 ;  /* 0x0000001c081cb225 */ /* 0x000fe200078e0022 */
[----:B------:R-:W-:Y:S01]  /*0e20*/  @!P5 MOV R34, R88 ;  /* 0x000000580022d202 */ /* 0x000fe20000000f00 */
[----:B------:R-:W5:Y:S01]  /*0e30*/  @!P2 LDG.E R7, desc[UR6][R36.64] ;  /* 0x000000062407a981 */ /* 0x000f62000c1e1900 */
[----:B------:R-:W-:Y:S01]  /*0e40*/  @!P5 MOV R35, R91 ;  /* 0x0000005b0023d202 */ /* 0x000fe20000000f00 */
[----:B------:R-:W-:Y:S01]  /*0e50*/  @!P5 IMAD R33, R12, R23, R17 ;  /* 0x000000170c21d224 */ /* 0x000fe200078e0211 */
[----:B------:R-:W-:Y:S02]  /*0e60*/  @!P3 IADD3 R23, PT, PT, R29, R39, RZ ;  /* 0x000000271d17b210 */ /* 0x000fe40007ffe0ff */
[----:B------:R-:W-:Y:S01]  /*0e70*/  @!P3 SHF.L.U32 R17, R28, 0x1, RZ ;  /* 0x000000011c11b819 */ /* 0x000fe200000006ff */
[----:B------:R-:W-:Y:S01]  /*0e80*/  @!P5 IMAD.WIDE.U32 R34, R12, R22, R34 ;  /* 0x000000160c22d225 */ /* 0x000fe200078e0022 */
[----:B------:R-:W-:-:S02]  /*0e90*/  MOV R8, RZ ;  /* 0x000000ff00087202 */ /* 0x000fc40000000f00 */
[----:B------:R-:W-:Y:S02]  /*0ea0*/  @!P2 IADD3.X R31, PT, PT, R38, R31, RZ, P0, !PT ;  /* 0x0000001f261fa210 */ /* 0x000fe400007fe4ff */
[----:B------:R-:W-:Y:S02]  /*0eb0*/  @!P3 SHF.L.U64.HI R12, R28, 0x1, R23 ;  /* 0x000000011c0cb819 */ /* 0x000fe40000010217 */
[C---:B-1----:R-:W-:Y:S01]  /*0ec0*/  @!P3 IADD3 R24, P0, PT, R17.reuse, R24, RZ ;  /* 0x000000181118b210 */ /* 0x042fe20007f1e0ff */
[----:B------:R-:W5:Y:S01]  /*0ed0*/  @!P2 LDG.E R8, desc[UR6][R30.64] ;  /* 0x000000061e08a981 */ /* 0x000f62000c1e1900 */
[----:B------:R-:W-:Y:S02]  /*0ee0*/  @!P3 IADD3 R22, P1, PT, R17, R10, RZ ;  /* 0x0000000a1116b210 */ /* 0x000fe40007f3e0ff */
[----:B------:R-:W-:Y:S02]  /*0ef0*/  @!P5 IADD3 R23, PT, PT, R35, R33, RZ ;  /* 0x000000212317d210 */ /* 0x000fe40007ffe0ff */
[----:B------:R-:W-:-:S02]  /*0f00*/  @!P5 SHF.L.U32 R17, R34, 0x1, RZ ;  /* 0x000000012211d819 */ /* 0x000fc400000006ff */
[----:B------:R-:W-:Y:S02]  /*0f10*/  @!P3 IADD3.X R25, PT, PT, R12, R25, RZ, P0, !PT ;  /* 0x000000190c19b210 */ /* 0x000fe400007fe4ff */
[----:B------:R-:W-:Y:S02]  /*0f20*/  @!P5 SHF.L.U64.HI R34, R34, 0x1, R23 ;  /* 0x000000012222d819 */ /* 0x000fe40000010217 */
[C---:B--2---:R-:W-:Y:S02]  /*0f30*/  @!P5 IADD3 R18, P0, PT, R17.reuse, R18, RZ ;  /* 0x000000121112d210 */ /* 0x044fe40007f1e0ff */
[----:B------:R-:W-:Y:S01]  /*0f40*/  @!P5 IADD3 R20, P2, PT, R17, R20, RZ ;  /* 0x000000141114d210 */ /* 0x000fe20007f5e0ff */
[----:B0-----:R-:W-:Y:S01]  /*0f50*/  IMAD.WIDE R26, R9, 0x2, R26 ;  /* 0x00000002091a7825 */ /* 0x001fe200078e021a */
[----:B------:R-:W-:Y:S02]  /*0f60*/  @!P3 IADD3.X R23, PT, PT, R12, R11, RZ, P1, !PT ;  /* 0x0000000b0c17b210 */ /* 0x000fe40000ffe4ff */
[----:B------:R-:W-:-:S02]  /*0f70*/  CS2R R10, SRZ ;  /* 0x00000000000a7805 */ /* 0x000fc4000001ff00 */
[----:B------:R-:W-:Y:S02]  /*0f80*/  MOV R9, RZ ;  /* 0x000000ff00097202 */ /* 0x000fe40000000f00 */
[----:B------:R-:W-:Y:S01]  /*0f90*/  MOV R12, RZ ;  /* 0x000000ff000c7202 */ /* 0x000fe20000000f00 */
[----:B------:R-:W2:Y:S01]  /*0fa0*/  LDG.E.U16 R63, desc[UR6][R26.64] ;  /* 0x000000061a3f7981 */ /* 0x000ea2000c1e1500 */
[C---:B------:R-:W-:Y:S02]  /*0fb0*/  @!P5 IADD3.X R19, PT, PT, R34.reuse, R19, RZ, P0, !PT ;  /* 0x000000132213d210 */ /* 0x040fe400007fe4ff */
[----:B------:R-:W-:Y:S01]  /*0fc0*/  @!P5 IADD3.X R21, PT, PT, R34, R21, RZ, P2, !PT ;  /* 0x000000152215d210 */ /* 0x000fe200017fe4ff */
[----:B------:R-:W2:Y:S04]  /*0fd0*/  LDG.E.U16 R28, desc[UR6][R26.64+0x2] ;  /* 0x000002061a1c7981 */ /* 0x000ea8000c1e1500 */
[----:B------:R0:W2:Y:S04]  /*0fe0*/  @!P3 LDG.E R9, desc[UR6][R24.64] ;  /* 0x000000061809b981 */ /* 0x0000a8000c1e1900 */
[----:B------:R-:W2:Y:S04]  /*0ff0*/  @!P3 LDG.E R10, desc[UR6][R22.64] ;  /* 0x00000006160ab981 */ /* 0x000ea8000c1e1900 */
[----:B------:R-:W2:Y:S04]  /*1000*/  @!P5 LDG.E R11, desc[UR6][R18.64] ;  /* 0x00000006120bd981 */ /* 0x000ea8000c1e1900 */
[----:B------:R-:W2:Y:S01]  /*1010*/  @!P5 LDG.E R12, desc[UR6][R20.64] ;  /* 0x00000006140cd981 */ /* 0x000ea2000c1e1900 */
[----:B------:R-:W-:Y:S01]  /*1020*/  MOV R83, 0x3f800000 ;  /* 0x3f80000000537802 */ /* 0x000fe20000000f00 */
[----:B------:R-:W-:Y:S01]  /*1030*/  UISETP.NE.AND UP0, UPT, UR4, URZ, UPT ;  /* 0x000000ff0400728c */ /* 0x000fe2000bf05270 */
[----:B------:R-:W-:-:S02]  /*1040*/  MOV R66, RZ ;  /* 0x000000ff00427202 */ /* 0x000fc40000000f00 */
[----:B------:R-:W-:Y:S02]  /*1050*/  MOV R64, RZ ;  /* 0x000000ff00407202 */ /* 0x000fe40000000f00 */
[----:B---3--:R-:W-:Y:S02]  /*1060*/  @P4 SHF.L.U32 R66, R32, 0x10, RZ ;  /* 0x0000001020424819 */ /* 0x008fe400000006ff */
[----:B------:R-:W-:Y:S02]  /*1070*/  @P4 SHF.L.U32 R64, R16, 0x10, RZ ;  /* 0x0000001010404819 */ /* 0x000fe400000006ff */
[----:B----4-:R-:W-:Y:S02]  /*1080*/  PRMT R81, R58, 0x7632, R81 ;  /* 0x000076323a517816 */ /* 0x010fe40000000051 */
[----:B------:R-:W-:Y:S02]  /*1090*/  PRMT R82, R57, 0x7632, R82 ;  /* 0x0000763239527816 */ /* 0x000fe40000000052 */
[----:B-----5:R-:W-:-:S02]  /*10a0*/  PRMT R79, R56, 0x7632, R79 ;  /* 0x00007632384f7816 */ /* 0x020fc4000000004f */
[----:B------:R-:W-:Y:S01]  /*10b0*/  PRMT R80, R55, 0x7632, R80 ;  /* 0x0000763237507816 */ /* 0x000fe20000000050 */
[----:B0-----:R-:W-:-:S05]  /*10c0*/  FFMA.FTZ R24, -R14, R14, R15 ;  /* 0x0000000e0e187223 */ /* 0x001fca000001010f */
[----:B------:R-:W-:-:S13]  /*10d0*/  FSETP.GTU.FTZ.AND P0, PT, R24, RZ, PT ;  /* 0x000000ff1800720b */ /* 0x000fda0003f1c000 */
[----:B------:R-:W0:Y:S01]  /*10e0*/  @P0 LDC R17, c[0x0][0x3c0] ;  /* 0x0000f000ff110b82 */ /* 0x000e220000000800 */
[----:B------:R-:W-:Y:S02]  /*10f0*/  PRMT R77, R54, 0x7632, R77 ;  /* 0x00007632364d7816 */ /* 0x000fe4000000004d */
[----:B------:R-:W-:Y:S02]  /*1100*/  PRMT R78, R13, 0x7632, R78 ;  /* 0x000076320d4e7816 */ /* 0x000fe4000000004e */
[----:B------:R-:W-:Y:S02]  /*1110*/  PRMT R75, R3, 0x7632, R75 ;  /* 0x00007632034b7816 */ /* 0x000fe4000000004b */
[----:B------:R-:W-:Y:S01]  /*1120*/  PRMT R76, R4, 0x7632, R76 ;  /* 0x00007632044c7816 */ /* 0x000fe2000000004c */
[----:B0-----:R-:W-:-:S04]  /*1130*/  @P0 FADD.FTZ R17, R24, R17 ;  /* 0x0000001118110221 */ /* 0x001fc80000010000 */
[----:B------:R0:W1:Y:S01]  /*1140*/  @P0 MUFU.RSQ R83, R17 ;  /* 0x0000001100530308 */ /* 0x0000620000001400 */
[----:B------:R-:W-:Y:S02]  /*1150*/  PRMT R73, R5, 0x7632, R73 ;  /* 0x0000763205497816 */ /* 0x000fe40000000049 */
[----:B------:R-:W-:Y:S02]  /*1160*/  PRMT R74, R6, 0x7632, R74 ;  /* 0x00007632064a7816 */ /* 0x000fe4000000004a */
[----:B------:R-:W-:Y:S02]  /*1170*/  PRMT R71, R7, 0x7632, R71 ;  /* 0x0000763207477816 */ /* 0x000fe40000000047 */
[----:B------:R-:W-:Y:S02]  /*1180*/  PRMT R72, R8, 0x7632, R72 ;  /* 0x0000763208487816 */ /* 0x000fe40000000048 */
[----:B--2---:R-:W-:Y:S02]  /*1190*/  SHF.L.U32 R63, R63, 0x10, RZ ;  /* 0x000000103f3f7819 */ /* 0x004fe400000006ff */
[----:B------:R-:W-:-:S02]  /*11a0*/  SHF.L.U32 R15, R28, 0x10, RZ ;  /* 0x000000101c0f7819 */ /* 0x000fc400000006ff */
[----:B------:R-:W-:Y:S02]  /*11b0*/  PRMT R69, R9, 0x7632, R69 ;  /* 0x0000763209457816 */ /* 0x000fe40000000045 */
[----:B------:R-:W-:Y:S02]  /*11c0*/  PRMT R70, R10, 0x7632, R70 ;  /* 0x000076320a467816 */ /* 0x000fe40000000046 */
        /* <DEDUP_REMOVED lines=8> */
[----:B------:R-:W-:Y:S01]  /*1250*/  FMUL.FTZ R24, R63, R16 ;  /* 0x000000103f187220 */ /* 0x000fe20000410000 */
[----:B------:R-:W-:Y:S01]  /*1260*/  SHF.L.U32 R23, R56, 0x10, RZ ;  /* 0x0000001038177819 */ /* 0x000fe200000006ff */
[----:B------:R-:W-:Y:S01]  /*1270*/  FADD.FTZ R22, -R14, R19 ;  /* 0x000000130e167221 */ /* 0x000fe20000010100 */
[-C--:B------:R-:W-:Y:S01]  /*1280*/  FMUL.FTZ R17, R20, R83.reuse ;  /* 0x0000005314117220 */ /* 0x080fe20000410000 */
[----:B------:R-:W-:Y:S01]  /*1290*/  FADD.FTZ R21, RZ, R24 ;  /* 0x00000018ff157221 */ /* 0x000fe20000010000 */
[----:B------:R-:W-:Y:S01]  /*12a0*/  FMUL.FTZ R20, R15, R18 ;  /* 0x000000120f147220 */ /* 0x000fe20000410000 */
[----:B------:R-:W-:Y:S01]  /*12b0*/  FMUL.FTZ R19, R22, R83 ;  /* 0x0000005316137220 */ /* 0x000fe20000410000 */
[----:B------:R-:W-:Y:S01]  /*12c0*/  FFMA.FTZ R24, R17, R24, RZ ;  /* 0x0000001811187223 */ /* 0x000fe200000100ff */
[----:B------:R-:W-:Y:S01]  /*12d0*/  SHF.L.U32 R25, R79, 0x10, RZ ;  /* 0x000000104f197819 */ /* 0x000fe200000006ff */
[----:B------:R-:W-:Y:S01]  /*12e0*/  FADD.FTZ R26, -R14, R23 ;  /* 0x000000170e1a7221 */ /* 0x000fe20000010100 */
[----:B------:R-:W-:Y:S01]  /*12f0*/  FADD.FTZ R21, R20, R21 ;  /* 0x0000001514157221 */ /* 0x000fe20000010000 */
[----:B------:R-:W-:Y:S01]  /*1300*/  FFMA.FTZ R24, R19, R20, R24 ;  /* 0x0000001413187223 */ /* 0x000fe20000010018 */
[----:B------:R-:W-:Y:S01]  /*1310*/  SHF.L.U32 R20, R55, 0x10, RZ ;  /* 0x0000001037147819 */ /* 0x000fe200000006ff */
[----:B------:R-:W-:Y:S01]  /*1320*/  FFMA.FTZ R27, R16, R17, RZ ;  /* 0x00000011101b7223 */ /* 0x000fe200000100ff */
[----:B------:R-:W-:Y:S01]  /*1330*/  FADD.FTZ R29, RZ, R16 ;  /* 0x00000010ff1d7221 */ /* 0x000fe20000010000 */
[----:B------:R-:W-:Y:S01]  /*1340*/  FADD.FTZ R16, -R14, R25 ;  /* 0x000000190e107221 */ /* 0x000fe20000010100 */
[----:B------:R-:W-:Y:S01]  /*1350*/  FMUL.FTZ R17, R26, R83 ;  /* 0x000000531a117220 */ /* 0x000fe20000410000 */
[----:B------:R-:W-:Y:S01]  /*1360*/  SHF.L.U32 R22, R80, 0x10, RZ ;  /* 0x0000001050167819 */ /* 0x000fe200000006ff */
[----:B------:R-:W-:Y:S01]  /*1370*/  FFMA.FTZ R23, R18, R19, RZ ;  /* 0x0000001312177223 */ /* 0x000fe200000100ff */
[----:B------:R-:W-:Y:S01]  /*1380*/  FADD.FTZ R25, RZ, R18 ;  /* 0x00000012ff197221 */ /* 0x000fe20000010000 */
[----:B------:R-:W-:Y:S01]  /*1390*/  FADD.FTZ R29, R20, R29 ;  /* 0x0000001d141d7221 */ /* 0x000fe20000010000 */
[----:B------:R-:W-:Y:S01]  /*13a0*/  FMUL.FTZ R19, R16, R83 ;  /* 0x0000005310137220 */ /* 0x000fe20000410000 */
[----:B------:R-:W-:Y:S01]  /*13b0*/  FFMA.FTZ R27, R20, R17, R27 ;  /* 0x00000011141b7223 */ /* 0x000fe2000001001b */
[----:B------:R-:W-:Y:S01]  /*13c0*/  SHF.L.U32 R31, R54, 0x10, RZ ;  /* 0x00000010361f7819 */ /* 0x000fe200000006ff */
[----:B------:R-:W-:Y:S01]  /*13d0*/  FMUL.FTZ R20, R63, R20 ;  /* 0x000000143f147220 */ /* 0x000fe20000410000 */
[C---:B------:R-:W-:Y:S01]  /*13e0*/  FADD.FTZ R25, R22.reuse, R25 ;  /* 0x0000001916197221 */ /* 0x040fe20000010000 */
[----:B------:R-:W-:Y:S01]  /*13f0*/  FFMA.FTZ R23, R22, R19, R23 ;  /* 0x0000001316177223 */ /* 0x000fe20000010017 */
[----:B------:R-:W-:Y:S01]  /*1400*/  FMUL.FTZ R22, R15, R22 ;  /* 0x000000160f167220 */ /* 0x000fe20000410000 */
[----:B------:R-:W-:Y:S01]  /*1410*/  FFMA.FTZ R24, R17, R20, R24 ;  /* 0x0000001411187223 */ /* 0x000fe20000010018 */
[----:B------:R-:W-:Y:S01]  /*1420*/  FADD.FTZ R18, -R14, R31 ;  /* 0x0000001f0e127221 */ /* 0x000fe20000010100 */
[----:B------:R-:W-:Y:S01]  /*1430*/  SHF.L.U32 R16, R13, 0x10, RZ ;  /* 0x000000100d107819 */ /* 0x000fe200000006ff */
[----:B------:R-:W-:Y:S01]  /*1440*/  FADD.FTZ R21, R21, R20 ;  /* 0x0000001415157221 */ /* 0x000fe20000010000 */
[----:B------:R-:W-:Y:S01]  /*1450*/  FFMA.FTZ R24, R19, R22, R24 ;  /* 0x0000001613187223 */ /* 0x000fe20000010018 */
[----:B------:R-:W-:Y:S01]  /*1460*/  FMUL.FTZ R19, R18, R83 ;  /* 0x0000005312137220 */ /* 0x000fe20000410000 */
[----:B------:R-:W-:Y:S01]  /*1470*/  SHF.L.U32 R17, R77, 0x10, RZ ;  /* 0x000000104d117819 */ /* 0x000fe200000006ff */
[----:B------:R-:W-:Y:S01]  /*1480*/  FADD.FTZ R21, R22, R21 ;  /* 0x0000001516157221 */ /* 0x000fe20000010000 */
[----:B------:R-:W-:Y:S01]  /*1490*/  FMUL.FTZ R18, R63, R16 ;  /* 0x000000103f127220 */ /* 0x000fe20000410000 */
[----:B------:R-:W-:Y:S01]  /*14a0*/  FADD.FTZ R29, R29, R16 ;  /* 0x000000101d1d7221 */ /* 0x000fe20000010000 */
[----:B------:R-:W-:Y:S01]  /*14b0*/  FFMA.FTZ R27, R16, R19, R27 ;  /* 0x00000013101b7223 */ /* 0x000fe2000001001b */
[----:B------:R-:W-:Y:S01]  /*14c0*/  SHF.L.U32 R16, R78, 0x10, RZ ;  /* 0x000000104e107819 */ /* 0x000fe200000006ff */
[----:B------:R-:W-:Y:S01]  /*14d0*/  FADD.FTZ R20, R21, R18 ;  /* 0x0000001215147221 */ /* 0x000fe20000010000 */
[----:B------:R-:W-:Y:S01]  /*14e0*/  FFMA.FTZ R19, R19, R18, R24 ;  /* 0x0000001213137223 */ /* 0x000fe20000010018 */
[----:B------:R-:W-:Y:S01]  /*14f0*/  FADD.FTZ R18, -R14, R17 ;  /* 0x000000110e127221 */ /* 0x000fe20000010100 */
[----:B------:R-:W-:Y:S01]  /*1500*/  SHF.L.U32 R21, R75, 0x10, RZ ;  /* 0x000000104b157819 */ /* 0x000fe200000006ff */
[----:B------:R-:W-:Y:S01]  /*1510*/  FMUL.FTZ R17, R15, R16 ;  /* 0x000000100f117220 */ /* 0x000fe20000410000 */
[----:B------:R-:W-:Y:S01]  /*1520*/  SHF.L.U32 R31, R3, 0x10, RZ ;  /* 0x00000010031f7819 */ /* 0x000fe200000006ff */
[----:B------:R-:W-:Y:S01]  /*1530*/  FMUL.FTZ R18, R18, R83 ;  /* 0x0000005312127220 */ /* 0x000fe20000410000 */
[----:B------:R-:W-:Y:S01]  /*1540*/  SHF.L.U32 R22, R4, 0x10, RZ ;  /* 0x0000001004167819 */ /* 0x000fe200000006ff */
[----:B------:R-:W-:Y:S01]  /*1550*/  FADD.FTZ R25, R25, R16 ;  /* 0x0000001019197221 */ /* 0x000fe20000010000 */
[----:B------:R-:W-:Y:S01]  /*1560*/  FADD.FTZ R20, R17, R20 ;  /* 0x0000001411147221 */ /* 0x000fe20000010000 */
[----:B------:R-:W-:Y:S01]  /*1570*/  FFMA.FTZ R23, R16, R18, R23 ;  /* 0x0000001210177223 */ /* 0x000fe20000010017 */
[----:B------:R-:W-:Y:S01]  /*1580*/  FFMA.FTZ R19, R18, R17, R19 ;  /* 0x0000001112137223 */ /* 0x000fe20000010013 */
[C---:B------:R-:W-:Y:S01]  /*1590*/  FADD.FTZ R18, -R14.reuse, R21 ;  /* 0x000000150e127221 */ /* 0x040fe20000010100 */
[----:B------:R-:W-:Y:S01]  /*15a0*/  FADD.FTZ R24, -R14, R31 ;  /* 0x0000001f0e187221 */ /* 0x000fe20000010100 */
[----:B------:R-:W-:Y:S01]  /*15b0*/  SHF.L.U32 R16, R76, 0x10, RZ ;  /* 0x000000104c107819 */ /* 0x000fe200000006ff */
[----:B------:R-:W-:Y:S01]  /*15c0*/  FMUL.FTZ R31, R63, R22 ;  /* 0x000000163f1f7220 */ /* 0x000fe20000410000 */
[-C--:B------:R-:W-:Y:S01]  /*15d0*/  FMUL.FTZ R18, R18, R83.reuse ;  /* 0x0000005312127220 */ /* 0x080fe20000410000 */
[----:B------:R-:W-:Y:S01]  /*15e0*/  FMUL.FTZ R24, R24, R83 ;  /* 0x0000005318187220 */ /* 0x000fe20000410000 */
[----:B------:R-:W-:Y:S01]  /*15f0*/  SHF.L.U32 R21, R5, 0x10, RZ ;  /* 0x0000001005157819 */ /* 0x000fe200000006ff */
[----:B------:R-:W-:Y:S01]  /*1600*/  FADD.FTZ R20, R20, R31 ;  /* 0x0000001f14147221 */ /* 0x000fe20000010000 */
[----:B------:R-:W-:Y:S01]  /*1610*/  FFMA.FTZ R17, R16, R18, R23 ;  /* 0x0000001210117223 */ /* 0x000fe20000010017 */
[----:B------:R-:W-:Y:S01]  /*1620*/  SHF.L.U32 R23, R73, 0x10, RZ ;  /* 0x0000001049177819 */ /* 0x000fe200000006ff */
[----:B------:R-:W-:Y:S01]  /*1630*/  FFMA.FTZ R31, R24, R31, R19 ;  /* 0x0000001f181f7223 */ /* 0x000fe20000010013 */
[----:B------:R-:W-:Y:S01]  /*1640*/  FADD.FTZ R29, R29, R22 ;  /* 0x000000161d1d7221 */ /* 0x000fe20000010000 */
[----:B------:R-:W-:Y:S01]  /*1650*/  FFMA.FTZ R27, R22, R24, R27 ;  /* 0x00000018161b7223 */ /* 0x000fe2000001001b */
[----:B------:R-:W-:Y:S01]  /*1660*/  FMUL.FTZ R19, R15, R16 ;  /* 0x000000100f137220 */ /* 0x000fe20000410000 */
[----:B------:R-:W-:Y:S01]  /*1670*/  FADD.FTZ R25, R25, R16 ;  /* 0x0000001019197221 */ /* 0x000fe20000010000 */
[----:B------:R-:W-:Y:S01]  /*1680*/  FADD.FTZ R22, -R14, R21 ;  /* 0x000000150e167221 */ /* 0x000fe20000010100 */
[----:B------:R-:W-:Y:S01]  /*1690*/  SHF.L.U32 R16, R6, 0x10, RZ ;  /* 0x0000001006107819 */ /* 0x000fe200000006ff */
[----:B------:R-:W-:Y:S01]  /*16a0*/  FADD.FTZ R24, -R14, R23 ;  /* 0x000000170e187221 */ /* 0x000fe20000010100 */
[----:B------:R-:W-:Y:S01]  /*16b0*/  FFMA.FTZ R31, R18, R19, R31 ;  /* 0x00000013121f7223 */ /* 0x000fe2000001001f */
[----:B------:R-:W-:Y:S01]  /*16c0*/  SHF.L.U32 R18, R74, 0x10, RZ ;  /* 0x000000104a127819 */ /* 0x000fe200000006ff */
[-C--:B------:R-:W-:Y:S01]  /*16d0*/  FMUL.FTZ R22, R22, R83.reuse ;  /* 0x0000005316167220 */ /* 0x080fe20000410000 */
[----:B------:R-:W-:Y:S01]  /*16e0*/  FADD.FTZ R20, R19, R20 ;  /* 0x0000001413147221 */ /* 0x000fe20000010000 */
[----:B------:R-:W-:Y:S01]  /*16f0*/  FMUL.FTZ R24, R24, R83 ;  /* 0x0000005318187220 */ /* 0x000fe20000410000 */
[----:B------:R-:W-:Y:S01]  /*1700*/  SHF.L.U32 R23, R7, 0x10, RZ ;  /* 0x0000001007177819 */ /* 0x000fe200000006ff */
[----:B------:R-:W-:Y:S01]  /*1710*/  FMUL.FTZ R19, R63, R16 ;  /* 0x000000103f137220 */ /* 0x000fe20000410000 */
[----:B------:R-:W-:Y:S01]  /*1720*/  FADD.FTZ R29, R29, R16 ;  /* 0x000000101d1d7221 */ /* 0x000fe20000010000 */
[----:B------:R-:W-:Y:S01]  /*1730*/  FFMA.FTZ R27, R16, R22, R27 ;  /* 0x00000016101b7223 */ /* 0x000fe2000001001b */
[----:B------:R-:W-:Y:S01]  /*1740*/  FADD.FTZ R16, R25, R18 ;  /* 0x0000001219107221 */ /* 0x000fe20000010000 */
[----:B------:R-:W-:Y:S01]  /*1750*/  FFMA.FTZ R17, R18, R24, R17 ;  /* 0x0000001812117223 */ /* 0x000fe20000010011 */
[----:B------:R-:W-:Y:S01]  /*1760*/  FMUL.FTZ R21, R15, R18 ;  /* 0x000000120f157220 */ /* 0x000fe20000410000 */
[----:B------:R-:W-:Y:S01]  /*1770*/  FADD.FTZ R20, R20, R19 ;  /* 0x0000001314147221 */ /* 0x000fe20000010000 */
[----:B------:R-:W-:Y:S01]  /*1780*/  FFMA.FTZ R31, R22, R19, R31 ;  /* 0x00000013161f7223 */ /* 0x000fe2000001001f */
[----:B------:R-:W-:Y:S01]  /*1790*/  SHF.L.U32 R18, R8, 0x10, RZ ;  /* 0x0000001008127819 */ /* 0x000fe200000006ff */
[----:B------:R-:W-:Y:S01]  /*17a0*/  FADD.FTZ R22, -R14, R23 ;  /* 0x000000170e167221 */ /* 0x000fe20000010100 */
[----:B------:R-:W-:Y:S01]  /*17b0*/  FADD.FTZ R20, R21, R20 ;  /* 0x0000001415147221 */ /* 0x000fe20000010000 */
[----:B------:R-:W-:Y:S01]  /*17c0*/  FFMA.FTZ R31, R24, R21, R31 ;  /* 0x00000015181f7223 */ /* 0x000fe2000001001f */
[----:B------:R-:W-:Y:S01]  /*17d0*/  SHF.L.U32 R19, R71, 0x10, RZ ;  /* 0x0000001047137819 */ /* 0x000fe200000006ff */
[----:B------:R-:W-:Y:S01]  /*17e0*/  FMUL.FTZ R22, R22, R83 ;  /* 0x0000005316167220 */ /* 0x000fe20000410000 */
[----:B------:R-:W-:Y:S01]  /*17f0*/  FMUL.FTZ R21, R63, R18 ;  /* 0x000000123f157220 */ /* 0x000fe20000410000 */
[----:B------:R-:W-:Y:S01]  /*1800*/  FADD.FTZ R29, R29, R18 ;  /* 0x000000121d1d7221 */ /* 0x000fe20000010000 */
[----:B------:R-:W-:Y:S01]  /*1810*/  SHF.L.U32 R23, R69, 0x10, RZ ;  /* 0x0000001045177819 */ /* 0x000fe200000006ff */
[----:B------:R-:W-:Y:S01]  /*1820*/  FFMA.FTZ R27, R18, R22, R27 ;  /* 0x00000016121b7223 */ /* 0x000fe2000001001b */
[----:B------:R-:W-:Y:S01]  /*1830*/  FADD.FTZ R24, R20, R21 ;  /* 0x0000001514187221 */ /* 0x000fe20000010000 */
[----:B------:R-:W-:Y:S01]  /*1840*/  FFMA.FTZ R31, R22, R21, R31 ;  /* 0x00000015161f7223 */ /* 0x000fe2000001001f */
[----:B------:R-:W-:Y:S01]  /*1850*/  SHF.L.U32 R18, R72, 0x10, RZ ;  /* 0x0000001048127819 */ /* 0x000fe200000006ff */
[C---:B------:R-:W-:Y:S01]  /*1860*/  FADD.FTZ R20, -R14.reuse, R19 ;  /* 0x000000130e147221 */ /* 0x040fe20000010100 */
[----:B------:R-:W-:Y:S01]  /*1870*/  SHF.L.U32 R21, R9, 0x10, RZ ;  /* 0x0000001009157819 */ /* 0x000fe200000006ff */
[----:B------:R-:W-:Y:S01]  /*1880*/  FADD.FTZ R28, -R14, R23 ;  /* 0x000000170e1c7221 */ /* 0x000fe20000010100 */
[----:B------:R-:W-:Y:S01]  /*1890*/  SHF.L.U32 R22, R10, 0x10, RZ ;  /* 0x000000100a167819 */ /* 0x000fe200000006ff */
[----:B------:R-:W-:Y:S01]  /*18a0*/  FMUL.FTZ R19, R15, R18 ;  /* 0x000000120f137220 */ /* 0x000fe20000410000 */
[----:B------:R-:W-:Y:S01]  /*18b0*/  FMUL.FTZ R20, R20, R83 ;  /* 0x0000005314147220 */ /* 0x000fe20000410000 */
[----:B------:R-:W-:Y:S01]  /*18c0*/  FADD.FTZ R26, -R14, R21 ;  /* 0x000000150e1a7221 */ /* 0x000fe20000010100 */
[----:B------:R-:W-:Y:S01]  /*18d0*/  SHF.L.U32 R21, R11, 0x10, RZ ;  /* 0x000000100b157819 */ /* 0x000fe200000006ff */
[----:B------:R-:W-:Y:S01]  /*18e0*/  FADD.FTZ R24, R19, R24 ;  /* 0x0000001813187221 */ /* 0x000fe20000010000 */
[----:B------:R-:W-:Y:S01]  /*18f0*/  FFMA.FTZ R31, R20, R19, R31 ;  /* 0x00000013141f7223 */ /* 0x000fe2000001001f */
[-C--:B------:R-:W-:Y:S01]  /*1900*/  FMUL.FTZ R30, R26, R83.reuse ;  /* 0x000000531a1e7220 */ /* 0x080fe20000410000 */
[----:B------:R-:W-:Y:S01]  /*1910*/  FMUL.FTZ R19, R63, R22 ;  /* 0x000000163f137220 */ /* 0x000fe20000410000 */
[----:B------:R-:W-:Y:S01]  /*1920*/  SHF.L.U32 R26, R70, 0x10, RZ ;  /* 0x00000010461a7819 */ /* 0x000fe200000006ff */
[----:B------:R-:W-:Y:S01]  /*1930*/  FMUL.FTZ R28, R28, R83 ;  /* 0x000000531c1c7220 */ /* 0x000fe20000410000 */
[----:B------:R-:W-:Y:S01]  /*1940*/  FFMA.FTZ R17, R18, R20, R17 ;  /* 0x0000001412117223 */ /* 0x000fe20000010011 */
[----:B------:R-:W-:Y:S01]  /*1950*/  FADD.FTZ R24, R24, R19 ;  /* 0x0000001318187221 */ /* 0x000fe20000010000 */
[----:B------:R-:W-:Y:S01]  /*1960*/  FFMA.FTZ R31, R30, R19, R31 ;  /* 0x000000131e1f7223 */ /* 0x000fe2000001001f */
[----:B------:R-:W-:Y:S01]  /*1970*/  FMUL.FTZ R19, R15, R26 ;  /* 0x0000001a0f137220 */ /* 0x000fe20000410000 */
[----:B------:R-:W-:Y:S01]  /*1980*/  SHF.L.U32 R48, R12, 0x10, RZ ;  /* 0x000000100c307819 */ /* 0x000fe200000006ff */
[----:B------:R-:W-:Y:S01]  /*1990*/  FADD.FTZ R20, -R14, R21 ;  /* 0x000000150e147221 */ /* 0x000fe20000010100 */
[----:B------:R-:W-:Y:S01]  /*19a0*/  FADD.FTZ R16, R16, R18 ;  /* 0x0000001210107221 */ /* 0x000fe20000010000 */
[----:B------:R-:W-:Y:S01]  /*19b0*/  FADD.FTZ R24, R19, R24 ;  /* 0x0000001813187221 */ /* 0x000fe20000010000 */
[----:B------:R-:W-:Y:S01]  /*19c0*/  FFMA.FTZ R31, R28, R19, R31 ;  /* 0x000000131c1f7223 */ /* 0x000fe2000001001f */
[----:B------:R-:W-:Y:S01]  /*19d0*/  SHF.L.U32 R19, R67, 0x10, RZ ;  /* 0x0000001043137819 */ /* 0x000fe200000006ff */
[----:B------:R-:W-:Y:S01]  /*19e0*/  FMUL.FTZ R21, R63, R48 ;  /* 0x000000303f157220 */ /* 0x000fe20000410000 */
[----:B------:R-:W-:Y:S01]  /*19f0*/  SHF.L.U32 R18, R68, 0x10, RZ ;  /* 0x0000001044127819 */ /* 0x000fe200000006ff */
[----:B------:R-:W-:Y:S01]  /*1a00*/  FMUL.FTZ R32, R20, R83 ;  /* 0x0000005314207220 */ /* 0x000fe20000410000 */
[----:B------:R-:W-:Y:S01]  /*1a10*/  FADD.FTZ R29, R29, R22 ;  /* 0x000000161d1d7221 */ /* 0x000fe20000010000 */
[----:B------:R-:W-:Y:S01]  /*1a20*/  FADD.FTZ R20, -R14, R19 ;  /* 0x000000130e147221 */ /* 0x000fe20000010100 */
[----:B------:R-:W-:Y:S01]  /*1a30*/  FADD.FTZ R24, R24, R21 ;  /* 0x0000001518187221 */ /* 0x000fe20000010000 */
[----:B------:R-:W-:Y:S01]  /*1a40*/  FMUL.FTZ R19, R15, R18 ;  /* 0x000000120f137220 */ /* 0x000fe20000410000 */
[----:B------:R-:W-:Y:S01]  /*1a50*/  FFMA.FTZ R27, R22, R30, R27 ;  /* 0x0000001e161b7223 */ /* 0x000fe2000001001b */
[----:B------:R-:W-:Y:S01]  /*1a60*/  FFMA.FTZ R31, R32, R21, R31 ;  /* 0x00000015201f7223 */ /* 0x000fe2000001001f */
[----:B------:R-:W-:Y:S01]  /*1a70*/  FMUL.FTZ R20, R20, R83 ;  /* 0x0000005314147220 */ /* 0x000fe20000410000 */
[----:B------:R-:W-:Y:S01]  /*1a80*/  FADD.FTZ R16, R16, R26 ;  /* 0x0000001a10107221 */ /* 0x000fe20000010000 */
[----:B------:R-:W-:Y:S01]  /*1a90*/  FFMA.FTZ R17, R26, R28, R17 ;  /* 0x0000001c1a117223 */ /* 0x000fe20000010011 */
[----:B------:R-:W-:Y:S01]  /*1aa0*/  FADD.FTZ R24, R19, R24 ;  /* 0x0000001813187221 */ /* 0x000fe20000010000 */
[----:B------:R-:W-:Y:S01]  /*1ab0*/  FADD.FTZ R50, R29, R48 ;  /* 0x000000301d327221 */ /* 0x000fe20000010000 */
[----:B------:R-:W-:Y:S01]  /*1ac0*/  FFMA.FTZ R19, R20, R19, R31 ;  /* 0x0000001314137223 */ /* 0x000fe2000001001f */
[----:B------:R-:W-:Y:S01]  /*1ad0*/  FFMA.FTZ R48, R48, R32, R27 ;  /* 0x0000002030307223 */ /* 0x000fe2000001001b */
[----:B------:R-:W-:Y:S01]  /*1ae0*/  FADD.FTZ R51, R16, R18 ;  /* 0x0000001210337221 */ /* 0x000fe20000010000 */
[----:B------:R-:W-:Y:S01]  /*1af0*/  FFMA.FTZ R49, R18, R20, R17 ;  /* 0x0000001412317223 */ /* 0x000fe20000010011 */
[----:B------:R-:W-:Y:S06]  /*1b00*/  BRA `(.L_x_272) ;  /* 0x0000001000807947 */ /* 0x000fec0003800000 */
.L_x_271:
[----:B------:R-:W-:Y:S02]  /*1b10*/  SHF.L.U32 R17, R58, 0x10, RZ ;  /* 0x000000103a117819 */ /* 0x000fe400000006ff */
[----:B------:R-:W-:Y:S02]  /*1b20*/  SHF.L.U32 R19, R81, 0x10, RZ ;  /* 0x0000001051137819 */ /* 0x000fe400000006ff */
[----:B------:R-:W-:Y:S01]  /*1b30*/  SHF.L.U32 R21, R79, 0x10, RZ ;  /* 0x000000104f157819 */ /* 0x000fe200000006ff */
[----:B------:R-:W-:Y:S01]  /*1b40*/  FADD.FTZ R16, -R14, R17 ;  /* 0x000000110e107221 */ /* 0x000fe20000010100 */
[----:B------:R-:W-:Y:S02]  /*1b50*/  SHF.L.U32 R23, R77, 0x10, RZ ;  /* 0x000000104d177819 */ /* 0x000fe400000006ff */
[----:B------:R-:W-:Y:S01]  /*1b60*/  SHF.L.U32 R25, R75, 0x10, RZ ;  /* 0x000000104b197819 */ /* 0x000fe200000006ff */
[----:B------:R-:W-:Y:S01]  /*1b70*/  FMUL.FTZ R17, R16, R83 ;  /* 0x0000005310117220 */ /* 0x000fe20000410000 */
[----:B------:R-:W-:Y:S01]  /*1b80*/  FADD.FTZ R16, -R14, R19 ;  /* 0x000000130e107221 */ /* 0x000fe20000010100 */
[----:B------:R-:W-:Y:S01]  /*1b90*/  SHF.L.U32 R19, R56, 0x10, RZ ;  /* 0x0000001038137819 */ /* 0x000fe200000006ff */
[----:B------:R-:W-:Y:S01]  /*1ba0*/  FADD.FTZ R20, -R14, R21 ;  /* 0x000000150e147221 */ /* 0x000fe20000010100 */
[----:B------:R-:W-:Y:S01]  /*1bb0*/  FFMA.FTZ R43, R63, R17, R66 ;  /* 0x000000113f2b7223 */ /* 0x000fe20000010042 */
[-C--:B------:R-:W-:Y:S01]  /*1bc0*/  FMUL.FTZ R16, R16, R83.reuse ;  /* 0x0000005310107220 */ /* 0x080fe20000410000 */
[----:B------:R-:W-:Y:S01]  /*1bd0*/  SHF.L.U32 R21, R54, 0x10, RZ ;  /* 0x0000001036157819 */ /* 0x000fe200000006ff */
[----:B------:R-:W-:Y:S01]  /*1be0*/  FADD.FTZ R18, -R14, R19 ;  /* 0x000000130e127221 */ /* 0x000fe20000010100 */
[----:B------:R-:W-:Y:S01]  /*1bf0*/  FMUL.FTZ R31, R43, -1.4426950216293334961 ;  /* 0xbfb8aa3b2b1f7820 */ /* 0x000fe20000410000 */
[--C-:B------:R-:W-:Y:S01]  /*1c00*/  FFMA.FTZ R51, R15, R16, R64.reuse ;  /* 0x000000100f337223 */ /* 0x100fe20000010040 */
[-C--:B------:R-:W-:Y:S01]  /*1c10*/  FMUL.FTZ R20, R20, R83.reuse ;  /* 0x0000005314147220 */ /* 0x080fe20000410000 */
[----:B------:R-:W-:Y:S01]  /*1c20*/  FMUL.FTZ R19, R18, R83 ;  /* 0x0000005312137220 */ /* 0x000fe20000410000 */
[----:B------:R-:W-:Y:S01]  /*1c30*/  FADD.FTZ R18, -R14, R21 ;  /* 0x000000150e127221 */ /* 0x000fe20000010100 */
[----:B------:R-:W-:Y:S01]  /*1c40*/  FMUL.FTZ R35, R51, -1.4426950216293334961 ;  /* 0xbfb8aa3b33237820 */ /* 0x000fe20000410000 */
[----:B------:R-:W-:Y:S01]  /*1c50*/  FFMA.FTZ R48, R15, R20, R64 ;  /* 0x000000140f307223 */ /* 0x000fe20000010040 */
[----:B------:R-:W0:Y:S01]  /*1c60*/  MUFU.EX2 R31, R31 ;  /* 0x0000001f001f7308 */ /* 0x000e220000000800 */
[--C-:B------:R-:W-:Y:S01]  /*1c70*/  FFMA.FTZ R50, R63, R19, R66.reuse ;  /* 0x000000133f327223 */ /* 0x100fe20000010042 */
[----:B------:R-:W-:Y:S01]  /*1c80*/  FMUL.FTZ R21, R18, R83 ;  /* 0x0000005312157220 */ /* 0x000fe20000410000 */
[----:B------:R-:W-:Y:S01]  /*1c90*/  FMUL.FTZ R38, R48, -1.4426950216293334961 ;  /* 0xbfb8aa3b30267820 */ /* 0x000fe20000410000 */
[----:B------:R-:W-:Y:S01]  /*1ca0*/  FADD.FTZ R18, -R14, R23 ;  /* 0x000000170e127221 */ /* 0x000fe20000010100 */
[----:B------:R-:W-:Y:S01]  /*1cb0*/  FMUL.FTZ R36, R50, -1.4426950216293334961 ;  /* 0xbfb8aa3b32247820 */ /* 0x000fe20000410000 */
[----:B------:R-:W-:Y:S01]  /*1cc0*/  SHF.L.U32 R23, R3, 0x10, RZ ;  /* 0x0000001003177819 */ /* 0x000fe200000006ff */
[----:B------:R-:W-:Y:S01]  /*1cd0*/  FFMA.FTZ R47, R63, R21, R66 ;  /* 0x000000153f2f7223 */ /* 0x000fe20000010042 */
[----:B------:R-:W1:Y:S01]  /*1ce0*/  MUFU.EX2 R35, R35 ;  /* 0x0000002300237308 */ /* 0x000e620000000800 */
[----:B------:R-:W-:Y:S01]  /*1cf0*/  FMUL.FTZ R27, R18, R83 ;  /* 0x00000053121b7220 */ /* 0x000fe20000410000 */
[C---:B------:R-:W-:Y:S01]  /*1d00*/  FADD.FTZ R22, -R14.reuse, R25 ;  /* 0x000000190e167221 */ /* 0x040fe20000010100 */
[----:B------:R-:W-:Y:S01]  /*1d10*/  FADD.FTZ R26, -R14, R23 ;  /* 0x000000170e1a7221 */ /* 0x000fe20000010100 */
[----:B------:R-:W-:Y:S01]  /*1d20*/  FMUL.FTZ R18, R47, -1.4426950216293334961 ;  /* 0xbfb8aa3b2f127820 */ /* 0x000fe20000410000 */
[----:B------:R-:W-:Y:S01]  /*1d30*/  FFMA.FTZ R30, R15, R27, R64 ;  /* 0x0000001b0f1e7223 */ /* 0x000fe20000010040 */
[-C--:B------:R-:W-:Y:S01]  /*1d40*/  FMUL.FTZ R25, R22, R83.reuse ;  /* 0x0000005316197220 */ /* 0x080fe20000410000 */
[----:B------:R-:W-:Y:S01]  /*1d50*/  FMUL.FTZ R26, R26, R83 ;  /* 0x000000531a1a7220 */ /* 0x000fe20000410000 */
[----:B------:R-:W2:Y:S01]  /*1d60*/  MUFU.EX2 R38, R38 ;  /* 0x0000002600267308 */ /* 0x000ea20000000800 */
[----:B------:R-:W-:Y:S01]  /*1d70*/  FMUL.FTZ R32, R30, -1.4426950216293334961 ;  /* 0xbfb8aa3b1e207820 */ /* 0x000fe20000410000 */
[----:B0-----:R-:W-:Y:S01]  /*1d80*/  FADD.FTZ R31, R31, 1 ;  /* 0x3f8000001f1f7421 */ /* 0x001fe20000010000 */
[----:B------:R-:W-:Y:S01]  /*1d90*/  FFMA.FTZ R34, R63, R26, R66 ;  /* 0x0000001a3f227223 */ /* 0x000fe20000010042 */
[----:B------:R-:W-:Y:S01]  /*1da0*/  FFMA.FTZ R40, R15, R25, R64 ;  /* 0x000000190f287223 */ /* 0x000fe20000010040 */
[----:B------:R-:W-:-:S02]  /*1db0*/  SHF.L.U32 R23, R5, 0x10, RZ ;  /* 0x0000001005177819 */ /* 0x000fc400000006ff */
[----:B------:R-:W-:Y:S01]  /*1dc0*/  FMUL.FTZ R28, R34, -1.4426950216293334961 ;  /* 0xbfb8aa3b221c7820 */ /* 0x000fe20000410000 */
[----:B------:R-:W0:Y:S01]  /*1dd0*/  MUFU.EX2 R36, R36 ;  /* 0x0000002400247308 */ /* 0x000e220000000800 */
[----:B-1----:R-:W-:Y:S01]  /*1de0*/  FADD.FTZ R39, R35, 1 ;  /* 0x3f80000023277421 */ /* 0x002fe20000010000 */
[----:B------:R-:W-:Y:S01]  /*1df0*/  FMUL.FTZ R29, R40, -1.4426950216293334961 ;  /* 0xbfb8aa3b281d7820 */ /* 0x000fe20000410000 */
[----:B------:R-:W-:Y:S01]  /*1e00*/  FADD.FTZ R24, -R14, R23 ;  /* 0x000000170e187221 */ /* 0x000fe20000010100 */
[----:B------:R-:W-:Y:S02]  /*1e10*/  SHF.L.U32 R42, R82, 0x10, RZ ;  /* 0x00000010522a7819 */ /* 0x000fe400000006ff */
[----:B------:R-:W-:Y:S01]  /*1e20*/  SHF.L.U32 R33, R73, 0x10, RZ ;  /* 0x0000001049217819 */ /* 0x000fe200000006ff */
[----:B------:R-:W-:Y:S01]  /*1e30*/  FMUL.FTZ R24, R24, R83 ;  /* 0x0000005318187220 */ /* 0x000fe20000410000 */
[----:B------:R-:W1:Y:S01]  /*1e40*/  MUFU.EX2 R18, R18 ;  /* 0x0000001200127308 */ /* 0x000e620000000800 */
[----:B--2---:R-:W-:Y:S01]  /*1e50*/  FADD.FTZ R35, R38, 1 ;  /* 0x3f80000026237421 */ /* 0x004fe20000010000 */
[----:B------:R-:W-:Y:S01]  /*1e60*/  SHF.L.U32 R38, R57, 0x10, RZ ;  /* 0x0000001039267819 */ /* 0x000fe200000006ff */
[----:B------:R-:W-:Y:S01]  /*1e70*/  FFMA.FTZ R37, R63, R24, R66 ;  /* 0x000000183f257223 */ /* 0x000fe20000010042 */
[----:B------:R-:W-:Y:S01]  /*1e80*/  FADD.FTZ R22, -R14, R33 ;  /* 0x000000210e167221 */ /* 0x000fe20000010100 */
[----:B------:R-:W-:-:S02]  /*1e90*/  SHF.L.U32 R52, R80, 0x10, RZ ;  /* 0x0000001050347819 */ /* 0x000fc400000006ff */
[----:B------:R-:W-:Y:S01]  /*1ea0*/  FMUL.FTZ R33, R37, -1.4426950216293334961 ;  /* 0xbfb8aa3b25217820 */ /* 0x000fe20000410000 */
[----:B------:R-:W2:Y:S01]  /*1eb0*/  MUFU.EX2 R32, R32 ;  /* 0x0000002000207308 */ /* 0x000ea20000000800 */
[----:B0-----:R-:W-:Y:S01]  /*1ec0*/  FADD.FTZ R36, R36, 1 ;  /* 0x3f80000024247421 */ /* 0x001fe20000010000 */
[----:B------:R-:W-:Y:S01]  /*1ed0*/  FMUL.FTZ R23, R22, R83 ;  /* 0x0000005316177220 */ /* 0x000fe20000410000 */
[----:B------:R-:W-:Y:S02]  /*1ee0*/  SHF.L.U32 R49, R55, 0x10, RZ ;  /* 0x0000001037317819 */ /* 0x000fe400000006ff */
[----:B------:R-:W-:Y:S01]  /*1ef0*/  SHF.L.U32 R65, R71, 0x10, RZ ;  /* 0x0000001047417819 */ /* 0x000fe200000006ff */
[----:B------:R-:W-:Y:S01]  /*1f00*/  FFMA.FTZ R22, R15, R23, R64 ;  /* 0x000000170f167223 */ /* 0x000fe20000010040 */
[----:B------:R-:W-:Y:S01]  /*1f10*/  SHF.L.U32 R86, R8, 0x10, RZ ;  /* 0x0000001008567819 */ /* 0x000fe200000006ff */
[----:B------:R-:W0:Y:S01]  /*1f20*/  MUFU.RCP R31, R31 ;  /* 0x0000001f001f7308 */ /* 0x000e220000001000 */
[----:B-1----:R-:W-:Y:S01]  /*1f30*/  FADD.FTZ R45, R18, 1 ;  /* 0x3f800000122d7421 */ /* 0x002fe20000010000 */
[----:B------:R-:W-:-:S06]  /*1f40*/  FMUL.FTZ R44, R22, -1.4426950216293334961 ;  /* 0xbfb8aa3b162c7820 */ /* 0x000fcc0000410000 */
[----:B------:R-:W1:Y:S01]  /*1f50*/  MUFU.RCP R39, R39 ;  /* 0x0000002700277308 */ /* 0x000e620000001000 */
[----:B--2---:R-:W-:-:S07]  /*1f60*/  FADD.FTZ R32, R32, 1 ;  /* 0x3f80000020207421 */ /* 0x004fce0000010000 */
[----:B------:R-:W2:Y:S01]  /*1f70*/  MUFU.EX2 R28, R28 ;  /* 0x0000001c001c7308 */ /* 0x000ea20000000800 */
[----:B0-----:R-:W-:Y:S01]  /*1f80*/  FMUL.FTZ R18, R38, R31 ;  /* 0x0000001f26127220 */ /* 0x001fe20000410000 */
[----:B------:R-:W-:-:S04]  /*1f90*/  FADD.FTZ R38, -R31, 1 ;  /* 0x3f8000001f267421 */ /* 0x000fc80000010100 */
[----:B------:R-:W-:Y:S02]  /*1fa0*/  FFMA.FTZ R43, R43, R38, 1 ;  /* 0x3f8000002b2b7423 */ /* 0x000fe40000010026 */
[----:B------:R-:W0:Y:S01]  /*1fb0*/  MUFU.RCP R35, R35 ;  /* 0x0000002300237308 */ /* 0x000e220000001000 */
[----:B-1----:R-:W-:Y:S01]  /*1fc0*/  FADD.FTZ R46, -R39, 1 ;  /* 0x3f800000272e7421 */ /* 0x002fe20000010100 */
[----:B------:R-:W-:Y:S01]  /*1fd0*/  FMUL.FTZ R42, R42, R39 ;  /* 0x000000272a2a7220 */ /* 0x000fe20000410000 */
[----:B------:R-:W-:Y:S01]  /*1fe0*/  SHF.L.U32 R39, R7, 0x10, RZ ;  /* 0x0000001007277819 */ /* 0x000fe200000006ff */
[----:B------:R-:W-:Y:S01]  /*1ff0*/  FMUL.FTZ R18, R18, R43 ;  /* 0x0000002b12127220 */ /* 0x000fe20000410000 */
[----:B------:R-:W-:Y:S01]  /*2000*/  FFMA.FTZ R51, R51, R46, 1 ;  /* 0x3f80000033337423 */ /* 0x000fe2000001002e */
[----:B------:R-:W-:Y:S02]  /*2010*/  SHF.L.U32 R46, R13, 0x10, RZ ;  /* 0x000000100d2e7819 */ /* 0x000fe400000006ff */
[----:B------:R-:W1:Y:S01]  /*2020*/  MUFU.EX2 R29, R29 ;  /* 0x0000001d001d7308 */ /* 0x000e620000000800 */
[----:B------:R-:W-:Y:S01]  /*2030*/  FADD.FTZ R84, -R14, R39 ;  /* 0x000000270e547221 */ /* 0x000fe20000010100 */
[----:B--2---:R-:W-:Y:S01]  /*2040*/  FADD.FTZ R38, R28, 1 ;  /* 0x3f8000001c267421 */ /* 0x004fe20000010000 */
[----:B------:R-:W-:Y:S01]  /*2050*/  FMUL.FTZ R42, R42, R51 ;  /* 0x000000332a2a7220 */ /* 0x000fe20000410000 */
[----:B------:R-:W-:Y:S01]  /*2060*/  SHF.L.U32 R51, R9, 0x10, RZ ;  /* 0x0000001009337819 */ /* 0x000fe200000006ff */
[----:B------:R-:W-:-:S03]  /*2070*/  FMUL.FTZ R28, R84, R83 ;  /* 0x00000053541c7220 */ /* 0x000fc60000410000 */
[----:B------:R-:W2:Y:S01]  /*2080*/  MUFU.RCP R36, R36 ;  /* 0x0000002400247308 */ /* 0x000ea20000001000 */
[----:B0-----:R-:W-:-:S04]  /*2090*/  FADD.FTZ R53, -R35, 1 ;  /* 0x3f80000023357421 */ /* 0x001fc80000010100 */
[----:B------:R-:W-:Y:S01]  /*20a0*/  FFMA.FTZ R48, R48, R53, 1 ;  /* 0x3f80000030307423 */ /* 0x000fe20000010035 */
[----:B------:R-:W-:Y:S02]  /*20b0*/  SHF.L.U32 R53, R78, 0x10, RZ ;  /* 0x000000104e357819 */ /* 0x000fe400000006ff */
[----:B------:R0:W3:Y:S08]  /*20c0*/  MUFU.RCP R31, R45 ;  /* 0x0000002d001f7308 */ /* 0x0000f00000001000 */
[----:B------:R-:W4:Y:S01]  /*20d0*/  MUFU.RCP R32, R32 ;  /* 0x0000002000207308 */ /* 0x000f220000001000 */
[----:B0-----:R-:W-:Y:S01]  /*20e0*/  FMUL.FTZ R45, R52, R35 ;  /* 0x00000023342d7220 */ /* 0x001fe20000410000 */
[----:B-1----:R-:W-:Y:S01]  /*20f0*/  FADD.FTZ R52, R29, 1 ;  /* 0x3f8000001d347421 */ /* 0x002fe20000010000 */
[----:B--2---:R-:W-:Y:S01]  /*2100*/  FADD.FTZ R39, -R36, 1 ;  /* 0x3f80000024277421 */ /* 0x004fe20000010100 */
[----:B------:R-:W-:Y:S01]  /*2110*/  FFMA.FTZ R29, R63, R28, R66 ;  /* 0x0000001c3f1d7223 */ /* 0x000fe20000010042 */
[----:B------:R-:W-:Y:S01]  /*2120*/  FMUL.FTZ R49, R49, R36 ;  /* 0x0000002431317220 */ /* 0x000fe20000410000 */
[----:B------:R-:W-:Y:S01]  /*2130*/  FMUL.FTZ R45, R45, R48 ;  /* 0x000000302d2d7220 */ /* 0x000fe20000410000 */
[----:B------:R-:W-:Y:S01]  /*2140*/  FFMA.FTZ R50, R50, R39, 1 ;  /* 0x3f80000032327423 */ /* 0x000fe20000010027 */
[----:B------:R0:W1:Y:S01]  /*2150*/  MUFU.RCP R35, R38 ;  /* 0x0000002600237308 */ /* 0x0000620000001000 */
[----:B------:R-:W-:Y:S01]  /*2160*/  FMUL.FTZ R39, R29, -1.4426950216293334961 ;  /* 0xbfb8aa3b1d277820 */ /* 0x000fe20000410000 */
[----:B---3--:R-:W-:Y:S01]  /*2170*/  FADD.FTZ R36, -R31, 1 ;  /* 0x3f8000001f247421 */ /* 0x008fe20000010100 */
[----:B------:R-:W-:-:S03]  /*2180*/  FMUL.FTZ R46, R46, R31 ;  /* 0x0000001f2e2e7220 */ /* 0x000fc60000410000 */
[----:B------:R-:W-:Y:S01]  /*2190*/  FFMA.FTZ R47, R47, R36, 1 ;  /* 0x3f8000002f2f7423 */ /* 0x000fe20000010024 */
[----:B------:R-:W-:Y:S01]  /*21a0*/  FADD.FTZ R36, -R14, R65 ;  /* 0x000000410e247221 */ /* 0x000fe20000010100 */
[----:B------:R-:W2:Y:S01]  /*21b0*/  MUFU.EX2 R33, R33 ;  /* 0x0000002100217308 */ /* 0x000ea20000000800 */
[----:B----4-:R-:W-:Y:S01]  /*21c0*/  FADD.FTZ R31, -R32, 1 ;  /* 0x3f800000201f7421 */ /* 0x010fe20000010100 */
[----:B0-----:R-:W-:Y:S01]  /*21d0*/  SHF.L.U32 R38, R4, 0x10, RZ ;  /* 0x0000001004267819 */ /* 0x001fe200000006ff */
[----:B------:R-:W-:Y:S01]  /*21e0*/  FMUL.FTZ R46, R46, R47 ;  /* 0x0000002f2e2e7220 */ /* 0x000fe20000410000 */
[----:B------:R-:W-:Y:S01]  /*21f0*/  SHF.L.U32 R65, R69, 0x10, RZ ;  /* 0x0000001045417819 */ /* 0x000fe200000006ff */
[----:B------:R-:W-:Y:S01]  /*2200*/  FFMA.FTZ R30, R30, R31, 1 ;  /* 0x3f8000001e1e7423 */ /* 0x000fe2000001001f */
[----:B------:R-:W-:Y:S01]  /*2210*/  FMUL.FTZ R31, R53, R32 ;  /* 0x00000020351f7220 */ /* 0x000fe20000410000 */
[----:B------:R-:W-:Y:S01]  /*2220*/  FMUL.FTZ R32, R36, R83 ;  /* 0x0000005324207220 */ /* 0x000fe20000410000 */
[----:B------:R-:W0:Y:S01]  /*2230*/  MUFU.RCP R52, R52 ;  /* 0x0000003400347308 */ /* 0x000e220000001000 */
[----:B-1----:R-:W-:Y:S01]  /*2240*/  FADD.FTZ R53, -R35, 1 ;  /* 0x3f80000023357421 */ /* 0x002fe20000010100 */
[----:B------:R-:W-:Y:S01]  /*2250*/  FADD.FTZ R84, -R14, R65 ;  /* 0x000000410e547221 */ /* 0x000fe20000010100 */
[----:B------:R-:W-:Y:S01]  /*2260*/  FMUL.FTZ R30, R31, R30 ;  /* 0x0000001e1f1e7220 */ /* 0x000fe20000410000 */
[----:B------:R-:W-:Y:S01]  /*2270*/  SHF.L.U32 R65, R72, 0x10, RZ ;  /* 0x0000001048417819 */ /* 0x000fe200000006ff */
[----:B------:R-:W-:Y:S01]  /*2280*/  FFMA.FTZ R34, R34, R53, 1 ;  /* 0x3f80000022227423 */ /* 0x000fe20000010035 */
[----:B------:R-:W-:-:S02]  /*2290*/  SHF.L.U32 R53, R76, 0x10, RZ ;  /* 0x000000104c357819 */ /* 0x000fc400000006ff */
[----:B------:R-:W1:Y:S01]  /*22a0*/  MUFU.EX2 R44, R44 ;  /* 0x0000002c002c7308 */ /* 0x000e620000000800 */
[----:B--2---:R-:W-:Y:S01]  /*22b0*/  FADD.FTZ R36, R33, 1 ;  /* 0x3f80000021247421 */ /* 0x004fe20000010000 */
[----:B------:R-:W-:Y:S01]  /*22c0*/  FMUL.FTZ R33, R38, R35 ;  /* 0x0000002326217220 */ /* 0x000fe20000410000 */
[----:B------:R-:W-:-:S03]  /*22d0*/  FFMA.FTZ R35, R15, R32, R64 ;  /* 0x000000200f237223 */ /* 0x000fc60000010040 */
[----:B------:R-:W-:Y:S01]  /*22e0*/  FMUL.FTZ R33, R33, R34 ;  /* 0x0000002221217220 */ /* 0x000fe20000410000 */
[----:B------:R-:W-:Y:S01]  /*22f0*/  FMUL.FTZ R38, R35, -1.4426950216293334961 ;  /* 0xbfb8aa3b23267820 */ /* 0x000fe20000410000 */
[----:B------:R-:W2:Y:S01]  /*2300*/  MUFU.EX2 R39, R39 ;  /* 0x0000002700277308 */ /* 0x000ea20000000800 */
[----:B0-----:R-:W-:-:S04]  /*2310*/  FADD.FTZ R43, -R52, 1 ;  /* 0x3f800000342b7421 */ /* 0x001fc80000010100 */
[----:B------:R-:W-:Y:S01]  /*2320*/  FFMA.FTZ R40, R40, R43, 1 ;  /* 0x3f80000028287423 */ /* 0x000fe2000001002b */
[----:B------:R-:W-:Y:S01]  /*2330*/  FMUL.FTZ R43, R53, R52 ;  /* 0x00000034352b7220 */ /* 0x000fe20000410000 */
[----:B------:R-:W-:Y:S01]  /*2340*/  SHF.L.U32 R53, R6, 0x10, RZ ;  /* 0x0000001006357819 */ /* 0x000fe200000006ff */
[----:B------:R-:W0:Y:S01]  /*2350*/  MUFU.RCP R36, R36 ;  /* 0x0000002400247308 */ /* 0x000e220000001000 */
[----:B-1----:R-:W-:Y:S01]  /*2360*/  FADD.FTZ R52, R44, 1 ;  /* 0x3f8000002c347421 */ /* 0x002fe20000010000 */
[----:B------:R-:W-:Y:S01]  /*2370*/  FMUL.FTZ R44, R49, R50 ;  /* 0x00000032312c7220 */ /* 0x000fe20000410000 */
[----:B------:R-:W-:Y:S01]  /*2380*/  FADD.FTZ R50, -R14, R51 ;  /* 0x000000330e327221 */ /* 0x000fe20000010100 */
[----:B------:R-:W-:-:S04]  /*2390*/  FMUL.FTZ R40, R43, R40 ;  /* 0x000000282b287220 */ /* 0x000fc80000410000 */
[----:B------:R1:W3:Y:S01]  /*23a0*/  MUFU.RCP R48, R52 ;  /* 0x0000003400307308 */ /* 0x0002e20000001000 */
[----:B--2---:R-:W-:Y:S01]  /*23b0*/  FADD.FTZ R49, R39, 1 ;  /* 0x3f80000027317421 */ /* 0x004fe20000010000 */
[----:B------:R-:W-:-:S04]  /*23c0*/  FMUL.FTZ R39, R50, R83 ;  /* 0x0000005332277220 */ /* 0x000fc80000410000 */
[----:B------:R-:W-:Y:S02]  /*23d0*/  FFMA.FTZ R47, R63, R39, R66 ;  /* 0x000000273f2f7223 */ /* 0x000fe40000010042 */
[----:B------:R-:W2:Y:S01]  /*23e0*/  MUFU.RCP R49, R49 ;  /* 0x0000003100317308 */ /* 0x000ea20000001000 */
[----:B0-----:R-:W-:Y:S01]  /*23f0*/  FADD.FTZ R50, -R36, 1 ;  /* 0x3f80000024327421 */ /* 0x001fe20000010100 */
[----:B-1----:R-:W-:Y:S01]  /*2400*/  FMUL.FTZ R52, R53, R36 ;  /* 0x0000002435347220 */ /* 0x002fe20000410000 */
[----:B------:R-:W-:Y:S02]  /*2410*/  SHF.L.U32 R53, R11, 0x10, RZ ;  /* 0x000000100b357819 */ /* 0x000fe400000006ff */
[----:B------:R-:W-:Y:S01]  /*2420*/  FFMA.FTZ R51, R37, R50, 1 ;  /* 0x3f80000025337423 */ /* 0x000fe20000010032 */
[----:B------:R-:W-:Y:S01]  /*2430*/  FMUL.FTZ R50, R47, -1.4426950216293334961 ;  /* 0xbfb8aa3b2f327820 */ /* 0x000fe20000410000 */
[----:B------:R-:W-:Y:S01]  /*2440*/  FMUL.FTZ R37, R84, R83 ;  /* 0x0000005354257220 */ /* 0x000fe20000410000 */
[----:B------:R-:W0:Y:S01]  /*2450*/  MUFU.EX2 R38, R38 ;  /* 0x0000002600267308 */ /* 0x000e220000000800 */
[----:B------:R-:W-:Y:S01]  /*2460*/  FMUL.FTZ R31, R52, R51 ;  /* 0x00000033341f7220 */ /* 0x000fe20000410000 */
[----:B---3--:R-:W-:Y:S01]  /*2470*/  FADD.FTZ R51, -R48, 1 ;  /* 0x3f80000030337421 */ /* 0x008fe20000010100 */
[----:B------:R-:W-:Y:S01]  /*2480*/  FADD.FTZ R34, -R14, R53 ;  /* 0x000000350e227221 */ /* 0x000fe20000010100 */
[----:B------:R-:W-:Y:S01]  /*2490*/  SHF.L.U32 R53, R74, 0x10, RZ ;  /* 0x000000104a357819 */ /* 0x000fe200000006ff */
[----:B------:R-:W-:Y:S01]  /*24a0*/  FFMA.FTZ R36, R15, R37, R64 ;  /* 0x000000250f247223 */ /* 0x000fe20000010040 */
[----:B------:R-:W-:Y:S01]  /*24b0*/  FFMA.FTZ R51, R22, R51, 1 ;  /* 0x3f80000016337423 */ /* 0x000fe20000010033 */
[----:B------:R-:W-:Y:S01]  /*24c0*/  FMUL.FTZ R22, R34, R83 ;  /* 0x0000005322167220 */ /* 0x000fe20000410000 */
[----:B------:R-:W1:Y:S01]  /*24d0*/  MUFU.EX2 R50, R50 ;  /* 0x0000003200327308 */ /* 0x000e620000000800 */
[----:B--2---:R-:W-:Y:S01]  /*24e0*/  FADD.FTZ R84, -R49, 1 ;  /* 0x3f80000031547421 */ /* 0x004fe20000010100 */
[----:B------:R-:W-:Y:S01]  /*24f0*/  FMUL.FTZ R43, R36, -1.4426950216293334961 ;  /* 0xbfb8aa3b242b7820 */ /* 0x000fe20000410000 */
[----:B------:R-:W-:-:S02]  /*2500*/  FMUL.FTZ R34, R53, R48 ;  /* 0x0000003035227220 */ /* 0x000fc40000410000 */
[----:B------:R-:W-:Y:S01]  /*2510*/  FFMA.FTZ R84, R29, R84, 1 ;  /* 0x3f8000001d547423 */ /* 0x000fe20000010054 */
[----:B------:R-:W-:Y:S01]  /*2520*/  SHF.L.U32 R29, R67, 0x10, RZ ;  /* 0x00000010431d7819 */ /* 0x000fe200000006ff */
[----:B------:R-:W-:Y:S01]  /*2530*/  FMUL.FTZ R34, R34, R51 ;  /* 0x0000003322227220 */ /* 0x000fe20000410000 */
[----:B------:R-:W2:Y:S01]  /*2540*/  MUFU.EX2 R43, R43 ;  /* 0x0000002b002b7308 */ /* 0x000ea20000000800 */
[----:B0-----:R-:W-:Y:S01]  /*2550*/  FADD.FTZ R52, R38, 1 ;  /* 0x3f80000026347421 */ /* 0x001fe20000010000 */
[----:B------:R-:W-:Y:S01]  /*2560*/  FFMA.FTZ R38, R63, R22, R66 ;  /* 0x000000163f267223 */ /* 0x000fe20000010042 */
[----:B------:R-:W-:Y:S01]  /*2570*/  FADD.FTZ R92, -R14, R29 ;  /* 0x0000001d0e5c7221 */ /* 0x000fe20000010100 */
[----:B------:R-:W-:Y:S02]  /*2580*/  FMUL.FTZ R29, R86, R49 ;  /* 0x00000031561d7220 */ /* 0x000fe40000410000 */
[----:B------:R-:W-:Y:S01]  /*2590*/  FMUL.FTZ R51, R38, -1.4426950216293334961 ;  /* 0xbfb8aa3b26337820 */ /* 0x000fe20000410000 */
[----:B------:R-:W-:Y:S01]  /*25a0*/  FMUL.FTZ R49, R92, R83 ;  /* 0x000000535c317220 */ /* 0x000fe20000410000 */
[----:B------:R0:W3:Y:S01]  /*25b0*/  MUFU.RCP R48, R52 ;  /* 0x0000003400307308 */ /* 0x0000e20000001000 */
[----:B-1----:R-:W-:Y:S01]  /*25c0*/  FADD.FTZ R53, R50, 1 ;  /* 0x3f80000032357421 */ /* 0x002fe20000010000 */
[----:B------:R-:W-:Y:S01]  /*25d0*/  FMUL.FTZ R29, R29, R84 ;  /* 0x000000541d1d7220 */ /* 0x000fe20000410000 */
[----:B------:R-:W-:-:S05]  /*25e0*/  FFMA.FTZ R50, R15, R49, R64 ;  /* 0x000000310f327223 */ /* 0x000fca0000010040 */
[----:B------:R-:W1:Y:S01]  /*25f0*/  MUFU.EX2 R51, R51 ;  /* 0x0000003300337308 */ /* 0x000e620000000800 */
[----:B0-----:R-:W-:Y:S01]  /*2600*/  FMUL.FTZ R52, R50, -1.4426950216293334961 ;  /* 0xbfb8aa3b32347820 */ /* 0x001fe20000410000 */
[----:B--2---:R-:W-:-:S06]  /*2610*/  FADD.FTZ R43, R43, 1 ;  /* 0x3f8000002b2b7421 */ /* 0x004fcc0000010000 */
[----:B------:R-:W0:Y:S01]  /*2620*/  MUFU.RCP R53, R53 ;  /* 0x0000003500357308 */ /* 0x000e220000001000 */
[----:B---3--:R-:W-:-:S04]  /*2630*/  FADD.FTZ R84, -R48, 1 ;  /* 0x3f80000030547421 */ /* 0x008fc80000010100 */
[----:B------:R-:W-:Y:S01]  /*2640*/  FFMA.FTZ R84, R35, R84, 1 ;  /* 0x3f80000023547423 */ /* 0x000fe20000010054 */
[----:B------:R-:W-:Y:S02]  /*2650*/  FMUL.FTZ R35, R65, R48 ;  /* 0x0000003041237220 */ /* 0x000fe40000410000 */
[----:B------:R-:W2:Y:S01]  /*2660*/  MUFU.EX2 R52, R52 ;  /* 0x0000003400347308 */ /* 0x000ea20000000800 */
[----:B-1----:R-:W-:Y:S01]  /*2670*/  FADD.FTZ R51, R51, 1 ;  /* 0x3f80000033337421 */ /* 0x002fe20000010000 */
[----:B------:R-:W-:Y:S01]  /*2680*/  FMUL.FTZ R35, R35, R84 ;  /* 0x0000005423237220 */ /* 0x000fe20000410000 */
[----:B------:R-:W-:-:S05]  /*2690*/  SHF.L.U32 R84, R10, 0x10, RZ ;  /* 0x000000100a547819 */ /* 0x000fca00000006ff */
[----:B------:R-:W1:Y:S01]  /*26a0*/  MUFU.RCP R43, R43 ;  /* 0x0000002b002b7308 */ /* 0x000e620000001000 */
[----:B0-----:R-:W-:-:S04]  /*26b0*/  FADD.FTZ R48, -R53, 1 ;  /* 0x3f80000035307421 */ /* 0x001fc80000010100 */
[----:B------:R-:W-:Y:S01]  /*26c0*/  FFMA.FTZ R47, R47, R48, 1 ;  /* 0x3f8000002f2f7423 */ /* 0x000fe20000010030 */
[----:B------:R-:W-:Y:S01]  /*26d0*/  FMUL.FTZ R48, R84, R53 ;  /* 0x0000003554307220 */ /* 0x000fe20000410000 */
[----:B------:R-:W-:Y:S01]  /*26e0*/  SHF.L.U32 R84, R70, 0x10, RZ ;  /* 0x0000001046547819 */ /* 0x000fe200000006ff */
[----:B------:R-:W0:Y:S01]  /*26f0*/  MUFU.RCP R51, R51 ;  /* 0x0000003300337308 */ /* 0x000e220000001000 */
[----:B--2---:R-:W-:Y:S01]  /*2700*/  FADD.FTZ R52, R52, 1 ;  /* 0x3f80000034347421 */ /* 0x004fe20000010000 */
[----:B------:R-:W-:-:S06]  /*2710*/  FMUL.FTZ R48, R48, R47 ;  /* 0x0000002f30307220 */ /* 0x000fcc0000410000 */
[----:B------:R-:W2:Y:S01]  /*2720*/  MUFU.RCP R47, R52 ;  /* 0x00000034002f7308 */ /* 0x000ea20000001000 */
[----:B-1----:R-:W-:Y:S01]  /*2730*/  FADD.FTZ R53, -R43, 1 ;  /* 0x3f8000002b357421 */ /* 0x002fe20000010100 */
[----:B------:R-:W-:Y:S01]  /*2740*/  FMUL.FTZ R43, R84, R43 ;  /* 0x0000002b542b7220 */ /* 0x000fe20000410000 */
[----:B------:R-:W-:Y:S02]  /*2750*/  SHF.L.U32 R84, R12, 0x10, RZ ;  /* 0x000000100c547819 */ /* 0x000fe400000006ff */
[----:B------:R-:W-:Y:S01]  /*2760*/  FFMA.FTZ R36, R36, R53, 1 ;  /* 0x3f80000024247423 */ /* 0x000fe20000010035 */
[----:B0-----:R-:W-:Y:S02]  /*2770*/  FADD.FTZ R53, -R51, 1 ;  /* 0x3f80000033357421 */ /* 0x001fe40000010100 */
[----:B------:R-:W-:Y:S01]  /*2780*/  FMUL.FTZ R51, R84, R51 ;  /* 0x0000003354337220 */ /* 0x000fe20000410000 */
[----:B------:R-:W-:Y:S01]  /*2790*/  FMUL.FTZ R84, R63, R18 ;  /* 0x000000123f547220 */ /* 0x000fe20000410000 */
[----:B------:R-:W-:Y:S01]  /*27a0*/  FFMA.FTZ R86, R38, R53, 1 ;  /* 0x3f80000026567423 */ /* 0x000fe20000010035 */
[----:B------:R-:W-:Y:S01]  /*27b0*/  SHF.L.U32 R38, R68, 0x10, RZ ;  /* 0x0000001044267819 */ /* 0x000fe200000006ff */
[----:B--2---:R-:W-:-:S04]  /*27c0*/  FADD.FTZ R53, -R47, 1 ;  /* 0x3f8000002f357421 */ /* 0x004fc80000010100 */
[----:B------:R-:W-:Y:S01]  /*27d0*/  FMUL.FTZ R47, R38, R47 ;  /* 0x0000002f262f7220 */ /* 0x000fe20000410000 */
[----:B------:R-:W-:Y:S01]  /*27e0*/  FMUL.FTZ R38, R43, R36 ;  /* 0x000000242b267220 */ /* 0x000fe20000410000 */
[----:B------:R-:W-:Y:S01]  /*27f0*/  FFMA.FTZ R52, R50, R53, 1 ;  /* 0x3f80000032347423 */ /* 0x000fe20000010035 */
[----:B------:R-:W-:Y:S01]  /*2800*/  FMUL.FTZ R43, R15, R42 ;  /* 0x0000002a0f2b7220 */ /* 0x000fe20000410000 */
[----:B------:R-:W-:Y:S02]  /*2810*/  FMUL.FTZ R50, R51, R86 ;  /* 0x0000005633327220 */ /* 0x000fe40000410000 */
[----:B------:R-:W-:Y:S01]  /*2820*/  FMUL.FTZ R36, R47, R52 ;  /* 0x000000342f247220 */ /* 0x000fe20000410000 */
[C---:B------:R-:W-:Y:S01]  /*2830*/  FFMA.FTZ R47, R17.reuse, R84, RZ ;  /* 0x00000054112f7223 */ /* 0x040fe200000100ff */
[----:B------:R-:W-:Y:S01]  /*2840*/  FFMA.FTZ R52, R17, R18, RZ ;  /* 0x0000001211347223 */ /* 0x000fe200000100ff */
[----:B------:R-:W-:Y:S01]  /*2850*/  FADD.FTZ R17, RZ, R18 ;  /* 0x00000012ff117221 */ /* 0x000fe20000010000 */
[----:B------:R-:W-:Y:S01]  /*2860*/  FADD.FTZ R84, RZ, R84 ;  /* 0x00000054ff547221 */ /* 0x000fe20000010000 */
[C---:B------:R-:W-:Y:S01]  /*2870*/  FFMA.FTZ R18, R16.reuse, R43, R47 ;  /* 0x0000002b10127223 */ /* 0x040fe2000001002f */
[-C--:B------:R-:W-:Y:S01]  /*2880*/  FMUL.FTZ R47, R63, R44.reuse ;  /* 0x0000002c3f2f7220 */ /* 0x080fe20000410000 */
[----:B------:R-:W-:Y:S01]  /*2890*/  FADD.FTZ R17, R17, R44 ;  /* 0x0000002c11117221 */ /* 0x000fe20000010000 */
[----:B------:R-:W-:Y:S01]  /*28a0*/  FADD.FTZ R84, R43, R84 ;  /* 0x000000542b547221 */ /* 0x000fe20000010000 */
[----:B------:R-:W-:Y:S01]  /*28b0*/  FMUL.FTZ R43, R15, R45 ;  /* 0x0000002d0f2b7220 */ /* 0x000fe20000410000 */
[C---:B------:R-:W-:Y:S01]  /*28c0*/  FFMA.FTZ R18, R19.reuse, R47, R18 ;  /* 0x0000002f13127223 */ /* 0x040fe20000010012 */
[----:B------:R-:W-:Y:S01]  /*28d0*/  FFMA.FTZ R44, R19, R44, R52 ;  /* 0x0000002c132c7223 */ /* 0x000fe20000010034 */
[----:B------:R-:W-:Y:S01]  /*28e0*/  FFMA.FTZ R19, R16, R42, RZ ;  /* 0x0000002a10137223 */ /* 0x000fe200000100ff */
[----:B------:R-:W-:Y:S01]  /*28f0*/  FADD.FTZ R84, R84, R47 ;  /* 0x0000002f54547221 */ /* 0x000fe20000010000 */
[C---:B------:R-:W-:Y:S01]  /*2900*/  FFMA.FTZ R18, R20.reuse, R43, R18 ;  /* 0x0000002b14127223 */ /* 0x040fe20000010012 */
[-C--:B------:R-:W-:Y:S01]  /*2910*/  FMUL.FTZ R47, R63, R46.reuse ;  /* 0x0000002e3f2f7220 */ /* 0x080fe20000410000 */
[----:B------:R-:W-:Y:S01]  /*2920*/  FFMA.FTZ R16, R20, R45, R19 ;  /* 0x0000002d14107223 */ /* 0x000fe20000010013 */
[----:B------:R-:W-:Y:S01]  /*2930*/  FADD.FTZ R84, R43, R84 ;  /* 0x000000542b547221 */ /* 0x000fe20000010000 */
[C---:B------:R-:W-:Y:S01]  /*2940*/  FFMA.FTZ R19, R21.reuse, R46, R44 ;  /* 0x0000002e15137223 */ /* 0x040fe2000001002c */
[----:B------:R-:W-:Y:S01]  /*2950*/  FFMA.FTZ R21, R21, R47, R18 ;  /* 0x0000002f15157223 */ /* 0x000fe20000010012 */
[-C--:B------:R-:W-:Y:S01]  /*2960*/  FMUL.FTZ R18, R15, R30.reuse ;  /* 0x0000001e0f127220 */ /* 0x080fe20000410000 */
[----:B------:R-:W-:Y:S01]  /*2970*/  FADD.FTZ R47, R84, R47 ;  /* 0x0000002f542f7221 */ /* 0x000fe20000010000 */
[-C--:B------:R-:W-:Y:S01]  /*2980*/  FMUL.FTZ R20, R63, R33.reuse ;  /* 0x000000213f147220 */ /* 0x080fe20000410000 */
[C---:B------:R-:W-:Y:S01]  /*2990*/  FFMA.FTZ R16, R27.reuse, R30, R16 ;  /* 0x0000001e1b107223 */ /* 0x040fe20000010010 */
[----:B------:R-:W-:Y:S01]  /*29a0*/  FFMA.FTZ R21, R27, R18, R21 ;  /* 0x000000121b157223 */ /* 0x000fe20000010015 */
[----:B------:R-:W-:Y:S01]  /*29b0*/  FADD.FTZ R47, R18, R47 ;  /* 0x0000002f122f7221 */ /* 0x000fe20000010000 */
[----:B------:R-:W-:Y:S01]  /*29c0*/  FMUL.FTZ R18, R15, R40 ;  /* 0x000000280f127220 */ /* 0x000fe20000410000 */
[C---:B------:R-:W-:Y:S01]  /*29d0*/  FFMA.FTZ R19, R26.reuse, R33, R19 ;  /* 0x000000211a137223 */ /* 0x040fe20000010013 */
[----:B------:R-:W-:Y:S01]  /*29e0*/  FFMA.FTZ R21, R26, R20, R21 ;  /* 0x000000141a157223 */ /* 0x000fe20000010015 */
[----:B------:R-:W-:Y:S01]  /*29f0*/  FADD.FTZ R47, R47, R20 ;  /* 0x000000142f2f7221 */ /* 0x000fe20000010000 */
[-C--:B------:R-:W-:Y:S01]  /*2a00*/  FMUL.FTZ R20, R63, R31.reuse ;  /* 0x0000001f3f147220 */ /* 0x080fe20000410000 */
[C---:B------:R-:W-:Y:S01]  /*2a10*/  FFMA.FTZ R16, R25.reuse, R40, R16 ;  /* 0x0000002819107223 */ /* 0x040fe20000010010 */
[----:B------:R-:W-:Y:S01]  /*2a20*/  FFMA.FTZ R21, R25, R18, R21 ;  /* 0x0000001219157223 */ /* 0x000fe20000010015 */
[----:B------:R-:W-:Y:S01]  /*2a30*/  FADD.FTZ R47, R18, R47 ;  /* 0x0000002f122f7221 */ /* 0x000fe20000010000 */
[----:B------:R-:W-:Y:S01]  /*2a40*/  FMUL.FTZ R18, R15, R34 ;  /* 0x000000220f127220 */ /* 0x000fe20000410000 */
[----:B------:R-:W-:Y:S01]  /*2a50*/  FADD.FTZ R42, RZ, R42 ;  /* 0x0000002aff2a7221 */ /* 0x000fe20000010000 */
[C---:B------:R-:W-:Y:S01]  /*2a60*/  FFMA.FTZ R21, R24.reuse, R20, R21 ;  /* 0x0000001418157223 */ /* 0x040fe20000010015 */
[----:B------:R-:W-:Y:S01]  /*2a70*/  FADD.FTZ R46, R17, R46 ;  /* 0x0000002e112e7221 */ /* 0x000fe20000010000 */
[----:B------:R-:W-:Y:S01]  /*2a80*/  FADD.FTZ R47, R47, R20 ;  /* 0x000000142f2f7221 */ /* 0x000fe20000010000 */
[----:B------:R-:W-:Y:S01]  /*2a90*/  FFMA.FTZ R19, R24, R31, R19 ;  /* 0x0000001f18137223 */ /* 0x000fe20000010013 */
[C---:B------:R-:W-:Y:S01]  /*2aa0*/  FFMA.FTZ R17, R23.reuse, R34, R16 ;  /* 0x0000002217117223 */ /* 0x040fe20000010010 */
[----:B------:R-:W-:Y:S01]  /*2ab0*/  FFMA.FTZ R21, R23, R18, R21 ;  /* 0x0000001217157223 */ /* 0x000fe20000010015 */
[-C--:B------:R-:W-:Y:S01]  /*2ac0*/  FMUL.FTZ R16, R63, R29.reuse ;  /* 0x0000001d3f107220 */ /* 0x080fe20000410000 */
[----:B------:R-:W-:Y:S01]  /*2ad0*/  FADD.FTZ R45, R42, R45 ;  /* 0x0000002d2a2d7221 */ /* 0x000fe20000010000 */
[----:B------:R-:W-:Y:S01]  /*2ae0*/  FADD.FTZ R47, R18, R47 ;  /* 0x0000002f122f7221 */ /* 0x000fe20000010000 */
[C---:B------:R-:W-:Y:S01]  /*2af0*/  FFMA.FTZ R19, R28.reuse, R29, R19 ;  /* 0x0000001d1c137223 */ /* 0x040fe20000010013 */
[----:B------:R-:W-:Y:S01]  /*2b00*/  FFMA.FTZ R28, R28, R16, R21 ;  /* 0x000000101c1c7223 */ /* 0x000fe20000010015 */
[-C--:B------:R-:W-:Y:S01]  /*2b10*/  FMUL.FTZ R21, R15, R35.reuse ;  /* 0x000000230f157220 */ /* 0x080fe20000410000 */
[----:B------:R-:W-:Y:S01]  /*2b20*/  FADD.FTZ R45, R45, R30 ;  /* 0x0000001e2d2d7221 */ /* 0x000fe20000010000 */
[----:B------:R-:W-:Y:S01]  /*2b30*/  FADD.FTZ R18, R47, R16 ;  /* 0x000000102f127221 */ /* 0x000fe20000010000 */
[C---:B------:R-:W-:Y:S01]  /*2b40*/  FFMA.FTZ R16, R32.reuse, R35, R17 ;  /* 0x0000002320107223 */ /* 0x040fe20000010011 */
[----:B------:R-:W-:Y:S01]  /*2b50*/  FFMA.FTZ R28, R32, R21, R28 ;  /* 0x00000015201c7223 */ /* 0x000fe2000001001c */
[----:B------:R-:W-:Y:S01]  /*2b60*/  FMUL.FTZ R17, R63, R48 ;  /* 0x000000303f117220 */ /* 0x000fe20000410000 */
[----:B------:R-:W-:Y:S01]  /*2b70*/  FADD.FTZ R46, R46, R33 ;  /* 0x000000212e2e7221 */ /* 0x000fe20000010000 */
[----:B------:R-:W-:Y:S01]  /*2b80*/  FADD.FTZ R45, R45, R40 ;  /* 0x000000282d2d7221 */ /* 0x000fe20000010000 */
[----:B------:R-:W-:Y:S01]  /*2b90*/  FADD.FTZ R18, R21, R18 ;  /* 0x0000001215127221 */ /* 0x000fe20000010000 */
[----:B------:R-:W-:Y:S01]  /*2ba0*/  FMUL.FTZ R20, R15, R38 ;  /* 0x000000260f147220 */ /* 0x000fe20000410000 */
[----:B------:R-:W-:Y:S01]  /*2bb0*/  FFMA.FTZ R28, R39, R17, R28 ;  /* 0x00000011271c7223 */ /* 0x000fe2000001001c */
        /* <DEDUP_REMOVED lines=8> */
[----:B------:R-:W-:Y:S01]  /*2c40*/  FFMA.FTZ R39, R39, R48, R19 ;  /* 0x0000003027277223 */ /* 0x000fe20000010013 */
[----:B------:R-:W-:Y:S01]  /*2c50*/  FMUL.FTZ R24, R15, R36 ;  /* 0x000000240f187220 */ /* 0x000fe20000410000 */
[C---:B------:R-:W-:Y:S01]  /*2c60*/  FFMA.FTZ R20, R22.reuse, R18, R17 ;  /* 0x0000001216147223 */ /* 0x040fe20000010011 */
[----:B------:R-:W-:Y:S01]  /*2c70*/  FADD.FTZ R29, R29, R48 ;  /* 0x000000301d1d7221 */ /* 0x000fe20000010000 */
[----:B------:R-:W-:Y:S01]  /*2c80*/  FADD.FTZ R21, R21, R18 ;  /* 0x0000001215157221 */ /* 0x000fe20000010000 */
[----:B------:R-:W-:Y:S01]  /*2c90*/  FFMA.FTZ R16, R37, R38, R16 ;  /* 0x0000002625107223 */ /* 0x000fe20000010010 */
[----:B------:R-:W-:Y:S01]  /*2ca0*/  FADD.FTZ R35, R35, R38 ;  /* 0x0000002623237221 */ /* 0x000fe20000010000 */
[----:B------:R-:W-:Y:S01]  /*2cb0*/  FFMA.FTZ R19, R49, R24, R20 ;  /* 0x0000001831137223 */ /* 0x000fe20000010014 */
[----:B------:R-:W-:Y:S01]  /*2cc0*/  FFMA.FTZ R48, R22, R50, R39 ;  /* 0x0000003216307223 */ /* 0x000fe20000010027 */
[----:B------:R-:W-:Y:S01]  /*2cd0*/  FADD.FTZ R24, R24, R21 ;  /* 0x0000001518187221 */ /* 0x000fe20000010000 */
[----:B------:R-:W-:Y:S01]  /*2ce0*/  FADD.FTZ R50, R29, R50 ;  /* 0x000000321d327221 */ /* 0x000fe20000010000 */
[----:B------:R-:W-:Y:S01]  /*2cf0*/  FFMA.FTZ R49, R49, R36, R16 ;  /* 0x0000002431317223 */ /* 0x000fe20000010010 */
[----:B------:R-:W-:-:S07]  /*2d00*/  FADD.FTZ R51, R35, R36 ;  /* 0x0000002423337221 */ /* 0x000fce0000010000 */
.L_x_272:
        /* <DEDUP_REMOVED lines=10> */
[----:B------:R-:W4:Y:S08]  /*2db0*/  LDC R65, c[0x0][0x374] ;  /* 0x0000dd00ff417b82 */ /* 0x000f300000000800 */
[----:B------:R-:W5:Y:S01]  /*2dc0*/  LDC R84, c[0x0][0x370] ;  /* 0x0000dc00ff547b82 */ /* 0x000f620000000800 */
        /* <DEDUP_REMOVED lines=18> */
[----:B-----5:R-:W-:-:S03]  /*2ef0*/  ISETP.GE.U32.AND P0, PT, R84, 0x2, PT ;  /* 0x000000025400780c */ /* 0x020fc60003f06070 */
[----:B------:R-:W1:Y:S01]  /*2f00*/  SHFL.DOWN PT, R17, R24, 0x8, 0x1f ;  /* 0x09001f0018117f89 */ /* 0x000e6200000e0000 */
[----:B0-----:R-:W-:Y:S01]  /*2f10*/  FADD.FTZ R18, R19, R16 ;  /* 0x0000001013127221 */ /* 0x001fe20000010000 */
[----:B-1----:R-:W-:-:S04]  /*2f20*/  FADD.FTZ R17, R24, R17 ;  /* 0x0000001118117221 */ /* 0x002fc80000010000 */
        /* <DEDUP_REMOVED lines=13> */
.L_x_274:
[----:B------:R-:W-:Y:S05]  /*3000*/  BSYNC.RECONVERGENT B0 ;  /* 0x0000000000007941 */ /* 0x000fea0003800200 */
.L_x_273:
[----:B------:R-:W-:Y:S06]  /*3010*/  BAR.SYNC.DEFER_BLOCKING 0x0 ;  /* 0x0000000000007b1d */ /* 0x000fec0000010000 */
[----:B------:R-:W-:Y:S04]  /*3020*/  BSSY.RECONVERGENT B0, `(.L_x_275) ;  /* 0x0000033000007945 */ /* 0x000fe80003800200 */
[----:B------:R-:W-:Y:S05]  /*3030*/  @P1 BRA `(.L_x_276) ;  /* 0x0000000000c41947 */ /* 0x000fea0003800000 */
[----:B------:R-:W-:-:S09]  /*3040*/  ULEA UR4, UR8, UR5, 0x18 ;  /* 0x0000000508047291 */ /* 0x000fd2000f8ec0ff */
[----:B-1-3--:R-:W1:Y:S04]  /*3050*/  LDS.128 R16, [UR4+0x20] ;  /* 0x00002004ff107984 */ /* 0x00ae680008000c00 */
[----:B--2---:R-:W2:Y:S04]  /*3060*/  LDS.128 R20, [UR4+0x30] ;  /* 0x00003004ff147984 */ /* 0x004ea80008000c00 */
[----:B------:R-:W3:Y:S04]  /*3070*/  LDS.128 R24, [UR4+0x40] ;  /* 0x00004004ff187984 */ /* 0x000ee80008000c00 */
[----:B------:R-:W4:Y:S04]  /*3080*/  LDS.128 R28, [UR4+0x50] ;  /* 0x00005004ff1c7984 */ /* 0x000f280008000c00 */
[----:B------:R-:W5:Y:S04]  /*3090*/  LDS.128 R32, [UR4+0x60] ;  /* 0x00006004ff207984 */ /* 0x000f680008000c00 */
[----:B------:R-:W5:Y:S01]  /*30a0*/  LDS.128 R36, [UR4+0x70] ;  /* 0x00007004ff247984 */ /* 0x000f620008000c00 */
[----:B-1----:R-:W-:Y:S01]  /*30b0*/  FADD.FTZ R43, R52, R16 ;  /* 0x00000010342b7221 */ /* 0x002fe20000010000 */
[----:B------:R-:W-:-:S02]  /*30c0*/  FADD.FTZ R16, R53, R17 ;  /* 0x0000001135107221 */ /* 0x000fc40000010000 */
[----:B0-----:R-:W-:Y:S01]  /*30d0*/  LDS.64 R52, [UR4+0xb0] ;  /* 0x0000b004ff347984 */ /* 0x001fe20008000a00 */
[----:B------:R-:W-:Y:S01]  /*30e0*/  FADD.FTZ R43, R43, R18 ;  /* 0x000000122b2b7221 */ /* 0x000fe20000010000 */
[----:B------:R-:W-:Y:S02]  /*30f0*/  FADD.FTZ R40, R16, R19 ;  /* 0x0000001310287221 */ /* 0x000fe40000010000 */
[----:B------:R-:W0:Y:S01]  /*3100*/  LDS.128 R16, [UR4+0x80] ;  /* 0x00008004ff107984 */ /* 0x000e220008000c00 */
[----:B--2---:R-:W-:Y:S01]  /*3110*/  FADD.FTZ R43, R43, R20 ;  /* 0x000000142b2b7221 */ /* 0x004fe20000010000 */
        /* <DEDUP_REMOVED lines=12> */
[----:B------:R-:W-:-:S03]  /*31e0*/  FADD.FTZ R40, R40, R31 ;  /* 0x0000001f28287221 */ /* 0x000fc60000010000 */
        /* <DEDUP_REMOVED lines=20> */
[----:B------:R-:W-:Y:S01]  /*3330*/  FADD.FTZ R52, R43, R52 ;  /* 0x000000342b347221 */ /* 0x000fe20000010000 */
[----:B------:R-:W-:-:S07]  /*3340*/  FADD.FTZ R53, R40, R53 ;  /* 0x0000003528357221 */ /* 0x000fce0000010000 */
.L_x_276:
[----:B------:R-:W-:Y:S05]  /*3350*/  BSYNC.RECONVERGENT B0 ;  /* 0x0000000000007941 */ /* 0x000fea0003800200 */
.L_x_275:
[----:B------:R-:W-:Y:S01]  /*3360*/  BAR.SYNC.DEFER_BLOCKING 0x0 ;  /* 0x0000000000007b1d */ /* 0x000fe20000010000 */
[----:B------:R-:W-:-:S05]  /*3370*/  IMAD R86, R41, 0xa, R86 ;  /* 0x0000000a29567824 */ /* 0x000fca00078e0256 */
[----:B------:R-:W-:Y:S04]  /*3380*/  BSSY.RECONVERGENT B0, `(.L_x_277) ;  /* 0x000013d000007945 */ /* 0x000fe80003800200 */
[----:B------:R-:W-:Y:S05]  /*3390*/  @P4 BRA `(.L_x_278) ;  /* 0x0000001000ec4947 */ /* 0x000fea0003800000 */
[----:B------:R-:W4:Y:S04]  /*33a0*/  LDS.128 R24, [R85+0xa0] ;  /* 0x0000a00055187984 */ /* 0x000f280000000c00 */
[----:B-1-3--:R-:W1:Y:S04]  /*33b0*/  LDS.128 R16, [R85+0x140] ;  /* 0x0001400055107984 */ /* 0x00ae680000000c00 */
[----:B--2---:R-:W2:Y:S04]  /*33c0*/  LDS.128 R20, [R85+0x1e0] ;  /* 0x0001e00055147984 */ /* 0x004ea80000000c00 */
        /* <DEDUP_REMOVED lines=8> */
[----:B-1----:R-:W-:Y:S01]  /*3450*/  FADD.FTZ R49, R29, R16 ;  /* 0x000000101d317221 */ /* 0x002fe20000010000 */
[----:B------:R-:W-:Y:S01]  /*3460*/  FADD.FTZ R16, R24, R17 ;  /* 0x0000001118107221 */ /* 0x000fe20000010000 */
[----:B------:R-:W1:Y:S01]  /*3470*/  LDS.128 R28, [R85+0x500] ;  /* 0x00050000551c7984 */ /* 0x000e620000000c00 */
[----:B------:R-:W-:Y:S01]  /*3480*/  FADD.FTZ R17, R25, R18 ;  /* 0x0000001219117221 */ /* 0x000fe20000010000 */
[----:B------:R-:W-:Y:S01]  /*3490*/  FADD.FTZ R48, R26, R19 ;  /* 0x000000131a307221 */ /* 0x000fe20000010000 */
[----:B--2---:R-:W-:Y:S01]  /*34a0*/  FADD.FTZ R49, R49, R20 ;  /* 0x0000001431317221 */ /* 0x004fe20000010000 */
[----:B------:R-:W2:Y:S01]  /*34b0*/  LDS.128 R24, [R85+0x5a0] ;  /* 0x0005a00055187984 */ /* 0x000ea20000000c00 */
        /* <DEDUP_REMOVED lines=297> */
.L_x_278:
[----:B------:R-:W-:Y:S05]  /*4750*/  BSYNC.RECONVERGENT B0 ;  /* 0x0000000000007941 */ /* 0x000fea0003800200 */
.L_x_277:
[----:B------:R-:W-:Y:S04]  /*4760*/  BSSY.RECONVERGENT B0, `(.L_x_279) ;  /* 0x000001c000007945 */ /* 0x000fe80003800200 */
[----:B------:R-:W-:Y:S05]  /*4770*/  @P4 BRA `(.L_x_280) ;  /* 0x0000000000684947 */ /* 0x000fea0003800000 */
[----:B---3--:R-:W2:Y:S08]  /*4780*/  LDC.64 R16, c[0x0][0x3f8] ;  /* 0x0000fe00ff107b82 */ /* 0x008eb00000000a00 */
[----:B-1----:R-:W1:Y:S01]  /*4790*/  LDC.64 R18, c[0x0][0x3d8] ;  /* 0x0000f600ff127b82 */ /* 0x002e620000000a00 */
[----:B--2---:R-:W-:Y:S01]  /*47a0*/  IMAD.WIDE.U32 R20, R16, 0x3, RZ ;  /* 0x0000000310147825 */ /* 0x004fe200078e00ff */
[----:B------:R-:W-:-:S02]  /*47b0*/  LEA R25, R17, R17, 0x1 ;  /* 0x0000001111197211 */ /* 0x000fc400078e08ff */
[----:B------:R-:W-:Y:S02]  /*47c0*/  LEA.HI R27, P2, R17, R16, RZ, 0x1 ;  /* 0x00000010111b7211 */ /* 0x000fe400078508ff */
[----:B------:R-:W-:Y:S02]  /*47d0*/  IADD3 R25, PT, PT, R21, R25, RZ ;  /* 0x0000001915197210 */ /* 0x000fe40007ffe0ff */
[----:B------:R-:W-:Y:S01]  /*47e0*/  IADD3.X R22, PT, PT, RZ, R17, RZ, P2, !PT ;  /* 0x00000011ff167210 */ /* 0x000fe200017fe4ff */
[----:B-1----:R-:W-:Y:S01]  /*47f0*/  IMAD.WIDE R18, R86, 0x4, R18 ;  /* 0x0000000456127825 */ /* 0x002fe200078e0212 */
        /* <DEDUP_REMOVED lines=18> */
.L_x_280:
[----:B------:R-:W-:Y:S05]  /*4920*/  BSYNC.RECONVERGENT B0 ;  /* 0x0000000000007941 */ /* 0x000fea0003800200 */
.L_x_279:
[----:B------:R-:W-:Y:S05]  /*4930*/  @!P0 BRA `(.L_x_281) ;  /* 0x00000008006c8947 */ /* 0x000fea0003800000 */
[----:B------:R-:W5:Y:S01]  /*4940*/  LDC.64 R28, c[0x0][0x3d0] ;  /* 0x0000f400ff1c7b82 */ /* 0x000f620000000a00 */
[----:B------:R-:W0:Y:S01]  /*4950*/  S2R R30, SR_CTAID.Y ;  /* 0x00000000001e7919 */ /* 0x000e220000002600 */
[----:B---34-:R-:W-:Y:S02]  /*4960*/  LOP3.LUT R16, R59, 0x1, RZ, 0xc0, !PT ;  /* 0x000000013b107812 */ /* 0x018fe400078ec0ff */
[----:B------:R-:W-:-:S03]  /*4970*/  ISETP.GE.U32.AND P2, PT, R84, 0x8, PT ;  /* 0x000000085400780c */ /* 0x000fc60003f46070 */
[----:B-1----:R-:W-:-:S04]  /*4980*/  IMAD R19, R16, R65, RZ ;  /* 0x0000004110137224 */ /* 0x002fc800078e02ff */
[----:B------:R-:W-:-:S05]  /*4990*/  IMAD R16, R19, R84, RZ ;  /* 0x0000005413107224 */ /* 0x000fca00078e02ff */
[----:B------:R-:W-:-:S05]  /*49a0*/  SHF.L.U32 R17, R16, 0x1, RZ ;  /* 0x0000000110117819 */ /* 0x000fca00000006ff */
[----:B-----5:R-:W-:Y:S01]  /*49b0*/  IMAD.WIDE R28, R17, 0x4, R28 ;  /* 0x00000004111c7825 */ /* 0x020fe200078e021c */
[----:B0-----:R-:W-:Y:S06]  /*49c0*/  @P1 BRA `(.L_x_282) ;  /* 0x0000000000501947 */ /* 0x001fec0003800000 */
[----:B------:R-:W0:Y:S01]  /*49d0*/  LDC.64 R16, c[0x0][0x3c8] ;  /* 0x0000f200ff107b82 */ /* 0x000e220000000a00 */
[----:B--2---:R-:W-:Y:S01]  /*49e0*/  LOP3.LUT P0, R20, R59, 0x2, RZ, 0xc0, !PT ;  /* 0x000000023b147812 */ /* 0x004fe2000780c0ff */
        /* <DEDUP_REMOVED lines=13> */
.L_x_283:
[----:B0-----:R-:W2:Y:S04]  /*4ac0*/  LDG.E.STRONG.GPU R18, desc[UR6][R16.64] ;  /* 0x0000000610127981 */ /* 0x001ea8000c1ef900 */
[----:B--2---:R-:W-:Y:S01]  /*4ad0*/  CCTL.IVALL ;  /* 0x00000000ff00798f */ /* 0x004fe20002000000 */
[----:B------:R-:W-:Y:S05]  /*4ae0*/  YIELD ;  /* 0x0000000000007946 */ /* 0x000fea0003800000 */
[----:B------:R-:W-:-:S13]  /*4af0*/  ISETP.NE.AND P0, PT, R18, R23, PT ;  /* 0x000000171200720c */ /* 0x000fda0003f05270 */
[----:B------:R-:W-:Y:S05]  /*4b00*/  @P0 BRA `(.L_x_283) ;  /* 0xfffffffc00ec0947 */ /* 0x000fea000383ffff */
.L_x_282:
[----:B------:R-:W-:Y:S05]  /*4b10*/  WARPSYNC.ALL ;  /* 0x0000000000007948 */ /* 0x000fea0003800000 */
[----:B------:R-:W-:Y:S01]  /*4b20*/  BAR.SYNC.DEFER_BLOCKING 0x0 ;  /* 0x0000000000007b1d */ /* 0x000fe20000010000 */
[----:B------:R-:W-:-:S05]  /*4b30*/  MOV R31, RZ ;  /* 0x000000ff001f7202 */ /* 0x000fca0000000f00 */
[----:B------:R-:W-:Y:S05]  /*4b40*/  @!P2 BRA `(.L_x_284) ;  /* 0x0000000000f0a947 */ /* 0x000fea0003800000 */
[----:B------:R-:W-:Y:S01]  /*4b50*/  HFMA2 R32, -RZ, RZ, 0, 0 ;  /* 0x00000000ff207431 */ /* 0x000fe200000001ff */
[----:B------:R-:W-:-:S07]  /*4b60*/  LOP3.LUT R31, R84, 0x7ffffff8, RZ, 0xc0, !PT ;  /* 0x7ffffff8541f7812 */ /* 0x000fce00078ec0ff */
.L_x_285:
[C---:B------:R-:W-:Y:S02]  /*4b70*/  ISETP.EQ.OR P0, PT, R32.reuse, UR9, P1 ;  /* 0x0000000920007c0c */ /* 0x040fe40008f02670 */
[----:B0-----:R-:W-:-:S04]  /*4b80*/  IADD3 R19, PT, PT, R32, 0x1, RZ ;  /* 0x0000000120137810 */ /* 0x001fc80007ffe0ff */
[----:B------:R-:W-:-:S07]  /*4b90*/  ISETP.EQ.OR P6, PT, R19, UR9, P1 ;  /* 0x0000000913007c0c */ /* 0x000fce0008fc2670 */
[----:B------:R-:W-:-:S04]  /*4ba0*/  @!P0 IMAD R17, R65, R32, R30 ;  /* 0x0000002041118224 */ /* 0x000fc800078e021e */
[----:B------:R-:W-:-:S04]  /*4bb0*/  @!P0 IMAD.WIDE.U32 R16, R17, 0x8, R28 ;  /* 0x0000000811108825 */ /* 0x000fc800078e001c */
[----:B------:R-:W-:Y:S02]  /*4bc0*/  @!P6 IMAD R19, R19, R65, R30 ;  /* 0x000000411313e224 */ /* 0x000fe400078e021e */
[----:B------:R-:W3:Y:S02]  /*4bd0*/  @!P0 LDG.E.64 R16, desc[UR6][R16.64] ;  /* 0x0000000610108981 */ /* 0x000ee4000c1e1b00 */
[----:B------:R-:W-:-:S06]  /*4be0*/  @!P6 IMAD.WIDE.U32 R18, R19, 0x8, R28 ;  /* 0x000000081312e825 */ /* 0x000fcc00078e001c */
[----:B------:R-:W4:Y:S01]  /*4bf0*/  @!P6 LDG.E.64 R18, desc[UR6][R18.64] ;  /* 0x000000061212e981 */ /* 0x000f22000c1e1b00 */
[C---:B--2---:R-:W-:Y:S02]  /*4c00*/  IADD3 R20, PT, PT, R32.reuse, 0x2, RZ ;  /* 0x0000000220147810 */ /* 0x044fe40007ffe0ff */
        /* <DEDUP_REMOVED lines=12> */
[----:B---3--:R-:W-:Y:S01]  /*4cd0*/  @!P0 FADD.FTZ R53, R53, R17 ;  /* 0x0000001135358221 */ /* 0x008fe20000010000 */
[----:B------:R-:W-:Y:S02]  /*4ce0*/  @!P5 IMAD R17, R20, R65, R30 ;  /* 0x000000411411d224 */ /* 0x000fe400078e021e */
[----:B------:R-:W-:Y:S02]  /*4cf0*/  @!P0 FADD.FTZ R52, R52, R16 ;  /* 0x0000001034348221 */ /* 0x000fe40000010000 */
[----:B------:R-:W-:-:S04]  /*4d00*/  @!P5 IMAD.WIDE.U32 R16, R17, 0x8, R28 ;  /* 0x000000081110d825 */ /* 0x000fc800078e001c */
[----:B----4-:R-:W-:Y:S01]  /*4d10*/  @!P6 FADD.FTZ R52, R52, R18 ;  /* 0x000000123434e221 */ /* 0x010fe20000010000 */
        /* <DEDUP_REMOVED lines=31> */
.L_x_284:
        /* <DEDUP_REMOVED lines=18> */
[----:B------:R-:W3:Y:S03]  /*5030*/  @!P0 LDG.E.64 R16, desc[UR6][R16.64] ;  /* 0x0000000610108981 */ /* 0x000ee6000c1e1b00 */
[----:B------:R-:W-:Y:S02]  /*5040*/  @!P4 IMAD R23, R23, R65, R30 ;  /* 0x000000411717c224 */ /* 0x000fe400078e021e */
[--C-:B--2---:R-:W-:Y:S01]  /*5050*/  @!P3 IMAD.WIDE.U32 R20, R21, 0x8, R28.reuse ;  /* 0x000000081514b825 */ /* 0x104fe200078e001c */
[----:B------:R-:W2:Y:S03]  /*5060*/  @!P2 LDG.E.64 R18, desc[UR6][R18.64] ;  /* 0x000000061212a981 */ /* 0x000ea6000c1e1b00 */
[----:B------:R-:W-:-:S02]  /*5070*/  @!P4 IMAD.WIDE.U32 R22, R23, 0x8, R28 ;  /* 0x000000081716c825 */ /* 0x000fc400078e001c */
[----:B------:R-:W4:Y:S04]  /*5080*/  @!P3 LDG.E.64 R20, desc[UR6][R20.64] ;  /* 0x000000061414b981 */ /* 0x000f28000c1e1b00 */
[----:B------:R-:W5:Y:S01]  /*5090*/  @!P4 LDG.E.64 R22, desc[UR6][R22.64] ;  /* 0x000000061616c981 */ /* 0x000f62000c1e1b00 */
[----:B------:R-:W-:Y:S01]  /*50a0*/  IADD3 R31, PT, PT, R31, 0x4, RZ ;  /* 0x000000041f1f7810 */ /* 0x000fe20007ffe0ff */
[----:B---3--:R-:W-:Y:S01]  /*50b0*/  @!P0 FADD.FTZ R52, R52, R16 ;  /* 0x0000001034348221 */ /* 0x008fe20000010000 */
[----:B------:R-:W-:-:S03]  /*50c0*/  @!P0 FADD.FTZ R53, R53, R17 ;  /* 0x0000001135358221 */ /* 0x000fc60000010000 */
[----:B--2---:R-:W-:Y:S01]  /*50d0*/  @!P2 FADD.FTZ R52, R52, R18 ;  /* 0x000000123434a221 */ /* 0x004fe20000010000 */
[----:B------:R-:W-:-:S03]  /*50e0*/  @!P2 FADD.FTZ R53, R53, R19 ;  /* 0x000000133535a221 */ /* 0x000fc60000010000 */
[----:B----4-:R-:W-:Y:S01]  /*50f0*/  @!P3 FADD.FTZ R52, R52, R20 ;  /* 0x000000143434b221 */ /* 0x010fe20000010000 */
[----:B------:R-:W-:-:S03]  /*5100*/  @!P3 FADD.FTZ R53, R53, R21 ;  /* 0x000000153535b221 */ /* 0x000fc60000010000 */
[----:B-----5:R-:W-:Y:S01]  /*5110*/  @!P4 FADD.FTZ R52, R52, R22 ;  /* 0x000000163434c221 */ /* 0x020fe20000010000 */
[----:B------:R-:W-:-:S07]  /*5120*/  @!P4 FADD.FTZ R53, R53, R23 ;  /* 0x000000173535c221 */ /* 0x000fce0000010000 */
.L_x_286:
        /* <DEDUP_REMOVED lines=11> */
[----:B------:R-:W3:Y:S04]  /*51e0*/  @!P2 LDG.E.64 R16, desc[UR6][R16.64] ;  /* 0x000000061010a981 */ /* 0x000ee8000c1e1b00 */
[----:B------:R-:W4:Y:S01]  /*51f0*/  @!P0 LDG.E.64 R18, desc[UR6][R18.64] ;  /* 0x0000000612128981 */ /* 0x000f22000c1e1b00 */
[----:B------:R-:W-:Y:S01]  /*5200*/  IADD3 R31, PT, PT, R31, 0x2, RZ ;  /* 0x000000021f1f7810 */ /* 0x000fe20007ffe0ff */
[----:B---3--:R-:W-:Y:S01]  /*5210*/  @!P2 FADD.FTZ R52, R52, R16 ;  /* 0x000000103434a221 */ /* 0x008fe20000010000 */
[----:B------:R-:W-:-:S03]  /*5220*/  @!P2 FADD.FTZ R53, R53, R17 ;  /* 0x000000113535a221 */ /* 0x000fc60000010000 */
[----:B----4-:R-:W-:Y:S01]  /*5230*/  @!P0 FADD.FTZ R52, R52, R18 ;  /* 0x0000001234348221 */ /* 0x010fe20000010000 */
[----:B------:R-:W-:-:S07]  /*5240*/  @!P0 FADD.FTZ R53, R53, R19 ;  /* 0x0000001335358221 */ /* 0x000fce0000010000 */
.L_x_287:
[----:B------:R-:W-:Y:S01]  /*5250*/  ISETP.EQ.OR P0, PT, R31, UR9, P1 ;  /* 0x000000091f007c0c */ /* 0x000fe20008f02670 */
[----:B------:R-:W-:Y:S03]  /*5260*/  BSSY.RECONVERGENT B0, `(.L_x_281) ;  /* 0x0000008000007945 */ /* 0x000fe60003800200 */
[----:B------:R-:W-:-:S13]  /*5270*/  ISETP.NE.U32.OR P0, PT, R84, 0x1, P0 ;  /* 0x000000015400780c */ /* 0x000fda0000705470 */
[----:B------:R-:W-:Y:S05]  /*5280*/  @P0 BRA `(.L_x_288) ;  /* 0x0000000000140947 */ /* 0x000fea0003800000 */
[----:B------:R-:W-:-:S04]  /*5290*/  IMAD R17, R65, R31, R30 ;  /* 0x0000001f41117224 */ /* 0x000fc800078e021e */
[----:B------:R-:W-:-:S06]  /*52a0*/  IMAD.WIDE.U32 R16, R17, 0x8, R28 ;  /* 0x0000000811107825 */ /* 0x000fcc00078e001c */
[----:B------:R-:W3:Y:S02]  /*52b0*/  LDG.E.64 R16, desc[UR6][R16.64] ;  /* 0x0000000610107981 */ /* 0x000ee4000c1e1b00 */
[----:B---3--:R-:W-:Y:S01]  /*52c0*/  FADD.FTZ R52, R52, R16 ;  /* 0x0000001034347221 */ /* 0x008fe20000010000 */
[----:B------:R-:W-:-:S07]  /*52d0*/  FADD.FTZ R53, R53, R17 ;  /* 0x0000001135357221 */ /* 0x000fce0000010000 */
.L_x_288:
[----:B------:R-:W-:Y:S05]  /*52e0*/  BSYNC.RECONVERGENT B0 ;  /* 0x0000000000007941 */ /* 0x000fea0003800200 */
.L_x_281:
[----:B------:R-:W5:Y:S01]  /*52f0*/  S2UR UR5, SR_CgaCtaId ;  /* 0x00000000000579c3 */ /* 0x000f620000008800 */
[----:B------:R-:W-:Y:S01]  /*5300*/  UMOV UR4, 0x400 ;  /* 0x0000040000047882 */ /* 0x000fe20000000000 */
[----:B------:R-:W0:Y:S01]  /*5310*/  LDCU.64 UR10, c[0x0][0x400] ;  /* 0x00008000ff0a77ac */ /* 0x000e220008000a00 */
[----:B-1--4-:R-:W-:Y:S02]  /*5320*/  SHF.L.U32 R19, R58, 0x10, RZ ;  /* 0x000000103a137819 */ /* 0x012fe400000006ff */
[----:B------:R-:W-:Y:S02]  /*5330*/  SHF.L.U32 R81, R81, 0x10, RZ ;  /* 0x0000001051517819 */ /* 0x000fe400000006ff */
[----:B------:R-:W-:Y:S01]  /*5340*/  SHF.L.U32 R5, R5, 0x10, RZ ;  /* 0x0000001005057819 */ /* 0x000fe200000006ff */
[----:B------:R-:W1:Y:S01]  /*5350*/  LDC R22, c[0x0][0x41c] ;  /* 0x00010700ff167b82 */ /* 0x000e620000000800 */
[----:B------:R-:W-:Y:S01]  /*5360*/  FADD.FTZ R18, -R14, R19 ;  /* 0x000000130e127221 */ /* 0x000fe20000010100 */
[----:B------:R-:W-:-:S02]  /*5370*/  SHF.L.U32 R21, R56, 0x10, RZ ;  /* 0x0000001038157819 */ /* 0x000fc400000006ff */
[----:B------:R-:W-:Y:S01]  /*5380*/  SHF.L.U32 R79, R79, 0x10, RZ ;  /* 0x000000104f4f7819 */ /* 0x000fe200000006ff */
[----:B------:R-:W-:Y:S01]  /*5390*/  FADD.FTZ R44, -R14, R5 ;  /* 0x000000050e2c7221 */ /* 0x000fe20000010100 */
[----:B------:R-:W-:Y:S01]  /*53a0*/  SHF.L.U32 R23, R54, 0x10, RZ ;  /* 0x0000001036177819 */ /* 0x000fe200000006ff */
[-C--:B------:R-:W-:Y:S01]  /*53b0*/  FMUL.FTZ R18, R18, R83.reuse ;  /* 0x0000005312127220 */ /* 0x080fe20000410000 */
[----:B------:R-:W-:Y:S01]  /*53c0*/  SHF.L.U32 R77, R77, 0x10, RZ ;  /* 0x000000104d4d7819 */ /* 0x000fe200000006ff */
[C---:B------:R-:W-:Y:S01]  /*53d0*/  FADD.FTZ R50, -R14.reuse, R21 ;  /* 0x000000150e327221 */ /* 0x040fe20000010100 */
[----:B------:R-:W-:Y:S01]  /*53e0*/  SHF.L.U32 R3, R3, 0x10, RZ ;  /* 0x0000001003037819 */ /* 0x000fe200000006ff */
[C---:B------:R-:W-:Y:S01]  /*53f0*/  FADD.FTZ R46, -R14.reuse, R79 ;  /* 0x0000004f0e2e7221 */ /* 0x040fe20000010100 */
[----:B------:R-:W-:Y:S01]  /*5400*/  SHF.L.U32 R75, R75, 0x10, RZ ;  /* 0x000000104b4b7819 */ /* 0x000fe200000006ff */
[C---:B------:R-:W-:Y:S01]  /*5410*/  FADD.FTZ R42, -R14.reuse, R23 ;  /* 0x000000170e2a7221 */ /* 0x040fe20000010100 */
[----:B------:R-:W-:Y:S01]  /*5420*/  SHF.L.U32 R73, R73, 0x10, RZ ;  /* 0x0000001049497819 */ /* 0x000fe200000006ff */
[C---:B------:R-:W-:Y:S01]  /*5430*/  FADD.FTZ R48, -R14.reuse, R77 ;  /* 0x0000004d0e307221 */ /* 0x040fe20000010100 */
[----:B-----5:R-:W-:Y:S01]  /*5440*/  ULEA UR4, UR5, UR4, 0x18 ;  /* 0x0000000405047291 */ /* 0x020fe2000f8ec0ff */
[----:B------:R-:W-:Y:S01]  /*5450*/  SHF.L.U32 R7, R7, 0x10, RZ ;  /* 0x0000001007077819 */ /* 0x000fe200000006ff */
[----:B------:R-:W4:Y:S01]  /*5460*/  LDCU UR5, c[0x0][0x42c] ;  /* 0x00008580ff0577ac */ /* 0x000f220008000800 */
[----:B------:R-:W-:Y:S01]  /*5470*/  SHF.L.U32 R71, R71, 0x10, RZ ;  /* 0x0000001047477819 */ /* 0x000fe200000006ff */
[C---:B------:R-:W-:Y:S01]  /*5480*/  FADD.FTZ R38, -R14.reuse, R3 ;  /* 0x000000030e267221 */ /* 0x040fe20000010100 */
[----:B------:R-:W-:Y:S01]  /*5490*/  SHF.L.U32 R9, R9, 0x10, RZ ;  /* 0x0000001009097819 */ /* 0x000fe200000006ff */
[----:B------:R-:W-:Y:S01]  /*54a0*/  FADD.FTZ R40, -R14, R75 ;  /* 0x0000004b0e287221 */ /* 0x000fe20000010100 */
[----:B------:R-:W-:Y:S01]  /*54b0*/  SHF.L.U32 R69, R69, 0x10, RZ ;  /* 0x0000001045457819 */ /* 0x000fe200000006ff */
[----:B-1----:R-:W-:Y:S01]  /*54c0*/  IMAD R22, R22, UR9, R61 ;  /* 0x0000000916167c24 */ /* 0x002fe2000f8e023d */
[----:B------:R3:W-:Y:S01]  /*54d0*/  @!P1 STS.64 [UR4+0xc0], R52 ;  /* 0x0000c034ff009988 */ /* 0x0007e20008000a04 */
[----:B------:R-:W-:Y:S01]  /*54e0*/  SHF.L.U32 R11, R11, 0x10, RZ ;  /* 0x000000100b0b7819 */ /* 0x000fe200000006ff */
[----:B------:R-:W-:Y:S01]  /*54f0*/  FADD.FTZ R32, -R14, R73 ;  /* 0x000000490e207221 */ /* 0x000fe20000010100 */
[----:B------:R-:W-:Y:S01]  /*5500*/  SHF.L.U32 R67, R67, 0x10, RZ ;  /* 0x0000001043437819 */ /* 0x000fe200000006ff */
[----:B------:R-:W-:Y:S01]  /*5510*/  BAR.SYNC.DEFER_BLOCKING 0x0 ;  /* 0x0000000000007b1d */ /* 0x000fe20000010000 */
[----:B0-----:R-:W-:Y:S01]  /*5520*/  ISETP.GE.U32.AND P0, PT, R22, UR10, PT ;  /* 0x0000000a16007c0c */ /* 0x001fe2000bf06070 */
[C---:B------:R-:W-:Y:S01]  /*5530*/  FADD.FTZ R36, -R14.reuse, R7 ;  /* 0x000000070e247221 */ /* 0x040fe20000010100 */
[----:B------:R-:W-:Y:S01]  /*5540*/  SHF.R.S32.HI R19, RZ, 0x1f, R22 ;  /* 0x0000001fff137819 */ /* 0x000fe20000011416 */
[C---:B------:R-:W-:Y:S01]  /*5550*/  FADD.FTZ R34, -R14.reuse, R71 ;  /* 0x000000470e227221 */ /* 0x040fe20000010100 */
[C---:B------:R-:W-:Y:S01]  /*5560*/  FADD.FTZ R28, -R14.reuse, R9 ;  /* 0x000000090e1c7221 */ /* 0x040fe20000010100 */
[C---:B---3--:R-:W-:Y:S01]  /*5570*/  FADD.FTZ R52, -R14.reuse, R81 ;  /* 0x000000510e347221 */ /* 0x048fe20000010100 */
[C---:B------:R-:W-:Y:S01]  /*5580*/  FADD.FTZ R26, -R14.reuse, R69 ;  /* 0x000000450e1a7221 */ /* 0x040fe20000010100 */
[C---:B--2---:R-:W-:Y:S01]  /*5590*/  FADD.FTZ R20, -R14.reuse, R11 ;  /* 0x0000000b0e147221 */ /* 0x044fe20000010100 */
[----:B------:R-:W-:Y:S01]  /*55a0*/  FADD.FTZ R24, -R14, R67 ;  /* 0x000000430e187221 */ /* 0x000fe20000010100 */
[----:B------:R-:W-:Y:S01]  /*55b0*/  FMUL.FTZ R52, R52, R83 ;  /* 0x0000005334347220 */ /* 0x000fe20000410000 */
[----:B------:R-:W-:-:S02]  /*55c0*/  ISETP.GE.AND.EX P0, PT, R19, UR11, PT, P0 ;  /* 0x0000000b13007c0c */ /* 0x000fc4000bf06300 */
[----:B------:R-:W-:Y:S02]  /*55d0*/  SHF.L.U32 R14, R57, 0x10, RZ ;  /* 0x00000010390e7819 */ /* 0x000fe400000006ff */
[----:B------:R-:W-:Y:S01]  /*55e0*/  SHF.L.U32 R82, R82, 0x10, RZ ;  /* 0x0000001052527819 */ /* 0x000fe200000006ff */
[----:B------:R-:W4:Y:S01]  /*55f0*/  LDS.64 R16, [UR4+0xc0] ;  /* 0x0000c004ff107984 */ /* 0x000f220008000a00 */
[----:B------:R-:W0:Y:S02]  /*5600*/  LDCU.U8 UR4, c[0x0][0x414] ;  /* 0x00008280ff0477ac */ /* 0x000e240008000000 */
[----:B0-----:R-:W-:Y:S01]  /*5610*/  UISETP.NE.AND UP0, UPT, UR4, URZ, UPT ;  /* 0x000000ff0400728c */ /* 0x001fe2000bf05270 */
[----:B----4-:R-:W-:Y:S01]  /*5620*/  FMUL.FTZ R30, R16, UR5 ;  /* 0x00000005101e7c20 */ /* 0x010fe20008410000 */
        /* <DEDUP_REMOVED lines=22> */
.L_x_289:
[----:B------:R-:W-:Y:S01]  /*5790*/  BSSY.RECONVERGENT B0, `(.L_x_290) ;  /* 0x0000012000007945 */ /* 0x000fe20003800200 */
[----:B------:R-:W-:Y:S01]  /*57a0*/  FFMA.FTZ R54, R63, R14, -R54 ;  /* 0x0000000e3f367223 */ /* 0x000fe20000010836 */
[----:B------:R-:W-:Y:S02]  /*57b0*/  FFMA.FTZ R56, R15, R82, -R56 ;  /* 0x000000520f387223 */ /* 0x000fe40000010838 */
[----:B------:R-:W-:Y:S05]  /*57c0*/  @P0 BRA `(.L_x_291) ;  /* 0x0000000000380947 */ /* 0x000fea0003800000 */
[----:B------:R-:W0:Y:S01]  /*57d0*/  LDCU.64 UR8, c[0x0][0x3f8] ;  /* 0x00007f00ff0877ac */ /* 0x000e220008000a00 */
[----:B------:R-:W-:Y:S01]  /*57e0*/  MOV R16, R88 ;  /* 0x0000005800107202 */ /* 0x000fe20000000f00 */
[----:B------:R-:W-:Y:S01]  /*57f0*/  FMUL.FTZ R54, R54, R83 ;  /* 0x0000005336367220 */ /* 0x000fe20000410000 */
        /* <DEDUP_REMOVED lines=11> */
.L_x_291:
[----:B------:R-:W-:Y:S05]  /*58b0*/  BSYNC.RECONVERGENT B0 ;  /* 0x0000000000007941 */ /* 0x000fea0003800200 */
.L_x_290:
[----:B0-----:R-:W-:Y:S01]  /*58c0*/  IADD3 R19, PT, PT, R22, 0x40, RZ ;  /* 0x0000004016137810 */ /* 0x001fe20007ffe0ff */
[-C--:B------:R-:W-:Y:S01]  /*58d0*/  FMUL.FTZ R17, R50, R83.reuse ;  /* 0x0000005332117220 */ /* 0x080fe20000410000 */
[----:B------:R-:W-:Y:S01]  /*58e0*/  IADD3 R39, PT, PT, R22, 0x80, RZ ;  /* 0x0000008016277810 */ /* 0x000fe20007ffe0ff */
        /* <DEDUP_REMOVED lines=9> */
[-C--:B------:R-:W-:Y:S01]  /*5980*/  FMUL.FTZ R3, R44, R83.reuse ;  /* 0x000000532c037220 */ /* 0x080fe20000410000 */
[-C--:B------:R-:W-:Y:S01]  /*5990*/  FMUL.FTZ R32, R32, R83.reuse ;  /* 0x0000005320207220 */ /* 0x080fe20000410000 */
[-C--:B------:R-:W-:Y:S01]  /*59a0*/  FMUL.FTZ R7, R36, R83.reuse ;  /* 0x0000005324077220 */ /* 0x080fe20000410000 */
        /* <DEDUP_REMOVED lines=30> */
[--C-:B------:R-:W-:Y:S01]  /*5b90*/  FFMA.FTZ R24, R30, R20, R5.reuse ;  /* 0x000000141e187223 */ /* 0x100fe20000010005 */
        /* <DEDUP_REMOVED lines=29> */
.L_x_292:
        /* <DEDUP_REMOVED lines=18> */
.L_x_294:
[----:B------:R-:W-:Y:S05]  /*5e90*/  BSYNC.RECONVERGENT B0 ;  /* 0x0000000000007941 */ /* 0x000fea0003800200 */
.L_x_293:
[----:B------:R-:W-:Y:S02]  /*5ea0*/  SHF.L.U32 R13, R13, 0x10, RZ ;  /* 0x000000100d0d7819 */ /* 0x000fe400000006ff */
[----:B------:R-:W-:Y:S01]  /*5eb0*/  SHF.L.U32 R78, R78, 0x10, RZ ;  /* 0x000000104e4e7819 */ /* 0x000fe200000006ff */
[----:B------:R-:W-:Y:S06]  /*5ec0*/  BRA.U !UP0, `(.L_x_295) ;  /* 0x0000000108487547 */ /* 0x000fec000b800000 */
[----:B------:R-:W-:Y:S01]  /*5ed0*/  FFMA.FTZ R42, R63, R42, R66 ;  /* 0x0000002a3f2a7223 */ /* 0x000fe20000010042 */
[----:B------:R-:W-:-:S03]  /*5ee0*/  FFMA.FTZ R48, R15, R48, R64 ;  /* 0x000000300f307223 */ /* 0x000fc60000010040 */
[----:B0-----:R-:W-:Y:S01]  /*5ef0*/  FMUL.FTZ R5, R42, -1.4426950216293334961 ;  /* 0xbfb8aa3b2a057820 */ /* 0x001fe20000410000 */
        /* <DEDUP_REMOVED lines=15> */
.L_x_295:
[----:B------:R-:W-:Y:S01]  /*5ff0*/  BSSY.RECONVERGENT B0, `(.L_x_296) ;  /* 0x0000012000007945 */ /* 0x000fe20003800200 */
[----:B------:R-:W-:Y:S01]  /*6000*/  FFMA.FTZ R56, R63, R13, -R56 ;  /* 0x0000000d3f387223 */ /* 0x000fe20000010838 */
[----:B------:R-:W-:Y:S02]  /*6010*/  FFMA.FTZ R54, R15, R78, -R54 ;  /* 0x0000004e0f367223 */ /* 0x000fe40000010836 */
[----:B------:R-:W-:Y:S05]  /*6020*/  @P1 BRA `(.L_x_297) ;  /* 0x0000000000381947 */ /* 0x000fea0003800000 */
[----:B------:R-:W1:Y:S01]  /*6030*/  LDCU.64 UR4, c[0x0][0x3f8] ;  /* 0x00007f00ff0477ac */ /* 0x000e620008000a00 */
[----:B------:R-:W-:Y:S01]  /*6040*/  MOV R16, R88 ;  /* 0x0000005800107202 */ /* 0x000fe20000000f00 */
[----:B------:R-:W-:Y:S01]  /*6050*/  FMUL.FTZ R56, R56, R83 ;  /* 0x0000005338387220 */ /* 0x000fe20000410000 */
[----:B------:R-:W-:Y:S01]  /*6060*/  MOV R17, R91 ;  /* 0x0000005b00117202 */ /* 0x000fe20000000f00 */
[----:B------:R-:W2:Y:S01]  /*6070*/  LDCU.64 UR8, c[0x0][0x380] ;  /* 0x00007000ff0877ac */ /* 0x000ea20008000a00 */
[----:B0-----:R-:W-:-:S05]  /*6080*/  FMUL.FTZ R5, R54, R83 ;  /* 0x0000005336057220 */ /* 0x001fca0000410000 */
[----:B------:R-:W-:Y:S01]  /*6090*/  F2FP.BF16.F32.PACK_AB R5, R5, R56 ;  /* 0x000000380505723e */ /* 0x000fe200000010ff */
[----:B-1----:R-:W-:Y:S02]  /*60a0*/  IMAD R18, R41, UR4, RZ ;  /* 0x0000000429127c24 */ /* 0x002fe4000f8e02ff */
[----:B------:R-:W-:-:S04]  /*60b0*/  IMAD.WIDE.U32 R16, R39, UR4, R16 ;  /* 0x0000000427107c25 */ /* 0x000fc8000f8e0010 */
[----:B------:R-:W-:Y:S01]  /*60c0*/  IMAD R39, R39, UR5, R18 ;  /* 0x0000000527277c24 */ /* 0x000fe2000f8e0212 */
[----:B--2---:R-:W-:-:S04]  /*60d0*/  LEA R18, P1, R16, UR8, 0x1 ;  /* 0x0000000810127c11 */ /* 0x004fc8000f8208ff */
[----:B------:R-:W-:-:S04]  /*60e0*/  IADD3 R39, PT, PT, R17, R39, RZ ;  /* 0x0000002711277210 */ /* 0x000fc80007ffe0ff */
[----:B------:R-:W-:-:S05]  /*60f0*/  LEA.HI.X R19, R16, UR9, R39, 0x1, P1 ;  /* 0x0000000910137c11 */ /* 0x000fca00088f0c27 */
[----:B------:R1:W-:Y:S02]  /*6100*/  STG.E desc[UR6][R18.64], R5 ;  /* 0x0000000512007986 */ /* 0x0003e4000c101906 */
.L_x_297:
[----:B------:R-:W-:Y:S05]  /*6110*/  BSYNC.RECONVERGENT B0 ;  /* 0x0000000000007941 */ /* 0x000fea0003800200 */
.L_x_296:
        /* <DEDUP_REMOVED lines=21> */
.L_x_298:
[----:B------:R-:W-:Y:S01]  /*6270*/  BSSY.RECONVERGENT B0, `(.L_x_299) ;  /* 0x0000012000007945 */ /* 0x000fe20003800200 */
[----:B------:R-:W-:Y:S01]  /*6280*/  FFMA.FTZ R50, R63, R4, -R50 ;  /* 0x000000043f327223 */ /* 0x000fe20000010832 */
[----:B------:R-:W-:Y:S02]  /*6290*/  FFMA.FTZ R52, R15, R76, -R52 ;  /* 0x0000004c0f347223 */ /* 0x000fe40000010834 */
[----:B------:R-:W-:Y:S05]  /*62a0*/  @P0 BRA `(.L_x_300) ;  /* 0x0000000000380947 */ /* 0x000fea0003800000 */
[----:B------:R-:W2:Y:S01]  /*62b0*/  LDCU.64 UR4, c[0x0][0x3f8] ;  /* 0x00007f00ff0477ac */ /* 0x000ea20008000a00 */
[----:B------:R-:W-:Y:S01]  /*62c0*/  MOV R4, R88 ;  /* 0x0000005800047202 */ /* 0x000fe20000000f00 */
[----:B------:R-:W-:Y:S01]  /*62d0*/  FMUL.FTZ R50, R50, R83 ;  /* 0x0000005332327220 */ /* 0x000fe20000410000 */
[----:B01----:R-:W-:Y:S01]  /*62e0*/  MOV R5, R91 ;  /* 0x0000005b00057202 */ /* 0x003fe20000000f00 */
[----:B------:R-:W0:Y:S01]  /*62f0*/  LDCU.64 UR8, c[0x0][0x380] ;  /* 0x00007000ff0877ac */ /* 0x000e220008000a00 */
[----:B------:R-:W-:-:S05]  /*6300*/  FMUL.FTZ R13, R52, R83 ;  /* 0x00000053340d7220 */ /* 0x000fca0000410000 */
[----:B------:R-:W-:Y:S01]  /*6310*/  F2FP.BF16.F32.PACK_AB R13, R13, R50 ;  /* 0x000000320d0d723e */ /* 0x000fe200000010ff */
[----:B--2---:R-:W-:Y:S02]  /*6320*/  IMAD R16, R37, UR4, RZ ;  /* 0x0000000425107c24 */ /* 0x004fe4000f8e02ff */
[----:B------:R-:W-:-:S04]  /*6330*/  IMAD.WIDE.U32 R4, R35, UR4, R4 ;  /* 0x0000000423047c25 */ /* 0x000fc8000f8e0004 */
[----:B------:R-:W-:Y:S01]  /*6340*/  IMAD R35, R35, UR5, R16 ;  /* 0x0000000523237c24 */ /* 0x000fe2000f8e0210 */
[----:B0-----:R-:W-:-:S04]  /*6350*/  LEA R16, P0, R4, UR8, 0x1 ;  /* 0x0000000804107c11 */ /* 0x001fc8000f8008ff */
[----:B------:R-:W-:-:S04]  /*6360*/  IADD3 R35, PT, PT, R5, R35, RZ ;  /* 0x0000002305237210 */ /* 0x000fc80007ffe0ff */
[----:B------:R-:W-:-:S05]  /*6370*/  LEA.HI.X R17, R4, UR9, R35, 0x1, P0 ;  /* 0x0000000904117c11 */ /* 0x000fca00080f0c23 */
[----:B------:R2:W-:Y:S02]  /*6380*/  STG.E desc[UR6][R16.64], R13 ;  /* 0x0000000d10007986 */ /* 0x0005e4000c101906 */
.L_x_300:
[----:B------:R-:W-:Y:S05]  /*6390*/  BSYNC.RECONVERGENT B0 ;  /* 0x0000000000007941 */ /* 0x000fea0003800200 */
.L_x_299:
[----:B------:R-:W-:Y:S02]  /*63a0*/  SHF.L.U32 R6, R6, 0x10, RZ ;  /* 0x0000001006067819 */ /* 0x000fe400000006ff */
[----:B------:R-:W-:Y:S01]  /*63b0*/  SHF.L.U32 R74, R74, 0x10, RZ ;  /* 0x000000104a4a7819 */ /* 0x000fe200000006ff */
[----:B------:R-:W-:Y:S06]  /*63c0*/  BRA.U !UP0, `(.L_x_301) ;  /* 0x0000000108487547 */ /* 0x000fec000b800000 */
[----:B------:R-:W-:Y:S01]  /*63d0*/  FFMA.FTZ R3, R63, R3, R66 ;  /* 0x000000033f037223 */ /* 0x000fe20000010042 */
[----:B------:R-:W-:-:S03]  /*63e0*/  FFMA.FTZ R32, R15, R32, R64 ;  /* 0x000000200f207223 */ /* 0x000fc60000010040 */
[----:B------:R-:W-:Y:S01]  /*63f0*/  FMUL.FTZ R4, R3, -1.4426950216293334961 ;  /* 0xbfb8aa3b03047820 */ /* 0x000fe20000410000 */
[----:B--2---:R-:W-:-:S05]  /*6400*/  FMUL.FTZ R13, R32, -1.4426950216293334961 ;  /* 0xbfb8aa3b200d7820 */ /* 0x004fca0000410000 */
[----:B------:R-:W0:Y:S08]  /*6410*/  MUFU.EX2 R4, R4 ;  /* 0x0000000400047308 */ /* 0x000e300000000800 */
[----:B------:R-:W2:Y:S01]  /*6420*/  MUFU.EX2 R13, R13 ;  /* 0x0000000d000d7308 */ /* 0x000ea20000000800 */
[----:B01----:R-:W-:-:S07]  /*6430*/  FADD.FTZ R5, R4, 1 ;  /* 0x3f80000004057421 */ /* 0x003fce0000010000 */
[----:B------:R-:W0:Y:S01]  /*6440*/  MUFU.RCP R5, R5 ;  /* 0x0000000500057308 */ /* 0x000e220000001000 */
[----:B--2---:R-:W-:-:S07]  /*6450*/  FADD.FTZ R16, R13, 1 ;  /* 0x3f8000000d107421 */ /* 0x004fce0000010000 */
        /* <DEDUP_REMOVED lines=9> */
.L_x_301:
[----:B------:R-:W-:Y:S01]  /*64f0*/  BSSY.RECONVERGENT B0, `(.L_x_302) ;  /* 0x0000012000007945 */ /* 0x000fe20003800200 */
[----:B------:R-:W-:Y:S01]  /*6500*/  FFMA.FTZ R44, R63, R6, -R44 ;  /* 0x000000063f2c7223 */ /* 0x000fe2000001082c */
[----:B------:R-:W-:Y:S02]  /*6510*/  FFMA.FTZ R46, R15, R74, -R46 ;  /* 0x0000004a0f2e7223 */ /* 0x000fe4000001082e */
[----:B------:R-:W-:Y:S05]  /*6520*/  @P6 BRA `(.L_x_303) ;  /* 0x0000000000386947 */ /* 0x000fea0003800000 */
[----:B------:R-:W3:Y:S01]  /*6530*/  LDCU.64 UR4, c[0x0][0x3f8] ;  /* 0x00007f00ff0477ac */ /* 0x000ee20008000a00 */
[----:B------:R-:W-:Y:S01]  /*6540*/  MOV R4, R88 ;  /* 0x0000005800047202 */ /* 0x000fe20000000f00 */
[----:B------:R-:W-:Y:S01]  /*6550*/  FMUL.FTZ R44, R44, R83 ;  /* 0x000000532c2c7220 */ /* 0x000fe20000410000 */
[----:B01----:R-:W-:Y:S01]  /*6560*/  MOV R5, R91 ;  /* 0x0000005b00057202 */ /* 0x003fe20000000f00 */
[----:B------:R-:W2:Y:S01]  /*6570*/  LDCU.64 UR8, c[0x0][0x380] ;  /* 0x00007000ff0877ac */ /* 0x000ea20008000a00 */
[----:B------:R-:W-:-:S05]  /*6580*/  FMUL.FTZ R3, R46, R83 ;  /* 0x000000532e037220 */ /* 0x000fca0000410000 */
[----:B------:R-:W-:Y:S01]  /*6590*/  F2FP.BF16.F32.PACK_AB R3, R3, R44 ;  /* 0x0000002c0303723e */ /* 0x000fe200000010ff */
[----:B---3--:R-:W-:Y:S02]  /*65a0*/  IMAD R6, R33, UR4, RZ ;  /* 0x0000000421067c24 */ /* 0x008fe4000f8e02ff */
[----:B------:R-:W-:-:S04]  /*65b0*/  IMAD.WIDE.U32 R4, R31, UR4, R4 ;  /* 0x000000041f047c25 */ /* 0x000fc8000f8e0004 */
[----:B------:R-:W-:Y:S01]  /*65c0*/  IMAD R31, R31, UR5, R6 ;  /* 0x000000051f1f7c24 */ /* 0x000fe2000f8e0206 */
[----:B--2---:R-:W-:-:S04]  /*65d0*/  LEA R16, P0, R4, UR8, 0x1 ;  /* 0x0000000804107c11 */ /* 0x004fc8000f8008ff */
[----:B------:R-:W-:-:S04]  /*65e0*/  IADD3 R31, PT, PT, R5, R31, RZ ;  /* 0x0000001f051f7210 */ /* 0x000fc80007ffe0ff */
[----:B------:R-:W-:-:S05]  /*65f0*/  LEA.HI.X R17, R4, UR9, R31, 0x1, P0 ;  /* 0x0000000904117c11 */ /* 0x000fca00080f0c1f */
[----:B------:R3:W-:Y:S02]  /*6600*/  STG.E desc[UR6][R16.64], R3 ;  /* 0x0000000310007986 */ /* 0x0007e4000c101906 */
.L_x_303:
[----:B------:R-:W-:Y:S05]  /*6610*/  BSYNC.RECONVERGENT B0 ;  /* 0x0000000000007941 */ /* 0x000fea0003800200 */
.L_x_302:
[----:B------:R-:W-:Y:S02]  /*6620*/  SHF.L.U32 R8, R8, 0x10, RZ ;  /* 0x0000001008087819 */ /* 0x000fe400000006ff */
[----:B------:R-:W-:Y:S01]  /*6630*/  SHF.L.U32 R72, R72, 0x10, RZ ;  /* 0x0000001048487819 */ /* 0x000fe200000006ff */
[----:B------:R-:W-:Y:S06]  /*6640*/  BRA.U !UP0, `(.L_x_304) ;  /* 0x0000000108487547 */ /* 0x000fec000b800000 */
[----:B------:R-:W-:Y:S01]  /*6650*/  FFMA.FTZ R9, R15, R9, R64 ;  /* 0x000000090f097223 */ /* 0x000fe20000010040 */
[----:B------:R-:W-:-:S03]  /*6660*/  FFMA.FTZ R7, R63, R7, R66 ;  /* 0x000000073f077223 */ /* 0x000fc60000010042 */
[----:B------:R-:W-:Y:S01]  /*6670*/  FMUL.FTZ R6, R9, -1.4426950216293334961 ;  /* 0xbfb8aa3b09067820 */ /* 0x000fe20000410000 */
[----:B---3--:R-:W-:-:S05]  /*6680*/  FMUL.FTZ R3, R7, -1.4426950216293334961 ;  /* 0xbfb8aa3b07037820 */ /* 0x008fca0000410000 */
[----:B------:R-:W2:Y:S08]  /*6690*/  MUFU.EX2 R6, R6 ;  /* 0x0000000600067308 */ /* 0x000eb00000000800 */
[----:B------:R-:W3:Y:S01]  /*66a0*/  MUFU.EX2 R3, R3 ;  /* 0x0000000300037308 */ /* 0x000ee20000000800 */
[----:B--2---:R-:W-:-:S07]  /*66b0*/  FADD.FTZ R13, R6, 1 ;  /* 0x3f800000060d7421 */ /* 0x004fce0000010000 */
[----:B------:R-:W2:Y:S01]  /*66c0*/  MUFU.RCP R13, R13 ;  /* 0x0000000d000d7308 */ /* 0x000ea20000001000 */
[----:B---3--:R-:W-:-:S07]  /*66d0*/  FADD.FTZ R4, R3, 1 ;  /* 0x3f80000003047421 */ /* 0x008fce0000010000 */
        /* <DEDUP_REMOVED lines=9> */
.L_x_304:
[----:B------:R-:W-:Y:S01]  /*6770*/  BSSY.RECONVERGENT B0, `(.L_x_305) ;  /* 0x0000012000007945 */ /* 0x000fe20003800200 */
[----:B------:R-:W-:Y:S01]  /*6780*/  FFMA.FTZ R36, R63, R8, -R36 ;  /* 0x000000083f247223 */ /* 0x000fe20000010824 */
[----:B------:R-:W-:Y:S02]  /*6790*/  FFMA.FTZ R34, R15, R72, -R34 ;  /* 0x000000480f227223 */ /* 0x000fe40000010822 */
[----:B------:R-:W-:Y:S05]  /*67a0*/  @P4 BRA `(.L_x_306) ;  /* 0x0000000000384947 */ /* 0x000fea0003800000 */
[----:B------:R-:W4:Y:S01]  /*67b0*/  LDCU.64 UR4, c[0x0][0x3f8] ;  /* 0x00007f00ff0477ac */ /* 0x000f220008000a00 */
[----:B------:R-:W-:Y:S01]  /*67c0*/  MOV R4, R88 ;  /* 0x0000005800047202 */ /* 0x000fe20000000f00 */
[----:B------:R-:W-:Y:S01]  /*67d0*/  FMUL.FTZ R36, R36, R83 ;  /* 0x0000005324247220 */ /* 0x000fe20000410000 */
[----:B01----:R-:W-:Y:S01]  /*67e0*/  MOV R5, R91 ;  /* 0x0000005b00057202 */ /* 0x003fe20000000f00 */
[----:B------:R-:W0:Y:S01]  /*67f0*/  LDCU.64 UR8, c[0x0][0x380] ;  /* 0x00007000ff0877ac */ /* 0x000e220008000a00 */
[----:B---3--:R-:W-:-:S05]  /*6800*/  FMUL.FTZ R3, R34, R83 ;  /* 0x0000005322037220 */ /* 0x008fca0000410000 */
[----:B------:R-:W-:Y:S01]  /*6810*/  F2FP.BF16.F32.PACK_AB R3, R3, R36 ;  /* 0x000000240303723e */ /* 0x000fe200000010ff */
[----:B----4-:R-:W-:Y:S02]  /*6820*/  IMAD R8, R29, UR4, RZ ;  /* 0x000000041d087c24 */ /* 0x010fe4000f8e02ff */
[----:B------:R-:W-:-:S04]  /*6830*/  IMAD.WIDE.U32 R6, R27, UR4, R4 ;  /* 0x000000041b067c25 */ /* 0x000fc8000f8e0004 */
[----:B------:R-:W-:Y:S01]  /*6840*/  IMAD R27, R27, UR5, R8 ;  /* 0x000000051b1b7c24 */ /* 0x000fe2000f8e0208 */
[----:B0-----:R-:W-:-:S04]  /*6850*/  LEA R4, P0, R6, UR8, 0x1 ;  /* 0x0000000806047c11 */ /* 0x001fc8000f8008ff */
[----:B------:R-:W-:-:S04]  /*6860*/  IADD3 R27, PT, PT, R7, R27, RZ ;  /* 0x0000001b071b7210 */ /* 0x000fc80007ffe0ff */
[----:B------:R-:W-:-:S05]  /*6870*/  LEA.HI.X R5, R6, UR9, R27, 0x1, P0 ;  /* 0x0000000906057c11 */ /* 0x000fca00080f0c1b */
[----:B------:R4:W-:Y:S02]  /*6880*/  STG.E desc[UR6][R4.64], R3 ;  /* 0x0000000304007986 */ /* 0x0009e4000c101906 */
.L_x_306:
[----:B------:R-:W-:Y:S05]  /*6890*/  BSYNC.RECONVERGENT B0 ;  /* 0x0000000000007941 */ /* 0x000fea0003800200 */
.L_x_305:
[----:B------:R-:W-:Y:S02]  /*68a0*/  SHF.L.U32 R10, R10, 0x10, RZ ;  /* 0x000000100a0a7819 */ /* 0x000fe400000006ff */
[----:B------:R-:W-:Y:S01]  /*68b0*/  SHF.L.U32 R70, R70, 0x10, RZ ;  /* 0x0000001046467819 */ /* 0x000fe200000006ff */
[----:B------:R-:W-:Y:S06]  /*68c0*/  BRA.U !UP0, `(.L_x_307) ;  /* 0x0000000108487547 */ /* 0x000fec000b800000 */
[----:B------:R-:W-:Y:S01]  /*68d0*/  FFMA.FTZ R14, R15, R14, R64 ;  /* 0x0000000e0f0e7223 */ /* 0x000fe20000010040 */
[----:B------:R-:W-:-:S03]  /*68e0*/  FFMA.FTZ R11, R63, R11, R66 ;  /* 0x0000000b3f0b7223 */ /* 0x000fc60000010042 */
[----:B------:R-:W-:Y:S01]  /*68f0*/  FMUL.FTZ R6, R14, -1.4426950216293334961 ;  /* 0xbfb8aa3b0e067820 */ /* 0x000fe20000410000 */
[----:B---34-:R-:W-:-:S05]  /*6900*/  FMUL.FTZ R3, R11, -1.4426950216293334961 ;  /* 0xbfb8aa3b0b037820 */ /* 0x018fca0000410000 */
[----:B------:R-:W3:Y:S08]  /*6910*/  MUFU.EX2 R6, R6 ;  /* 0x0000000600067308 */ /* 0x000ef00000000800 */
[----:B------:R-:W4:Y:S01]  /*6920*/  MUFU.EX2 R3, R3 ;  /* 0x0000000300037308 */ /* 0x000f220000000800 */
[----:B---3--:R-:W-:-:S07]  /*6930*/  FADD.FTZ R7, R6, 1 ;  /* 0x3f80000006077421 */ /* 0x008fce0000010000 */
[----:B------:R-:W3:Y:S01]  /*6940*/  MUFU.RCP R7, R7 ;  /* 0x0000000700077308 */ /* 0x000ee20000001000 */
[----:B----4-:R-:W-:-:S07]  /*6950*/  FADD.FTZ R4, R3, 1 ;  /* 0x3f80000003047421 */ /* 0x010fce0000010000 */
[----:B01----:R-:W0:Y:S01]  /*6960*/  MUFU.RCP R5, R4 ;  /* 0x0000000400057308 */ /* 0x003e220000001000 */
[----:B---3--:R-:W-:Y:S01]  /*6970*/  FADD.FTZ R9, -R7, 1 ;  /* 0x3f80000007097421 */ /* 0x008fe20000010100 */
[----:B------:R-:W-:-:S03]  /*6980*/  FMUL.FTZ R70, R70, R7 ;  /* 0x0000000746467220 */ /* 0x000fc60000410000 */
[----:B------:R-:W-:Y:S01]  /*6990*/  FFMA.FTZ R9, R14, R9, 1 ;  /* 0x3f8000000e097423 */ /* 0x000fe20000010009 */
[----:B0-----:R-:W-:Y:S01]  /*69a0*/  FADD.FTZ R8, -R5, 1 ;  /* 0x3f80000005087421 */ /* 0x001fe20000010100 */
[----:B------:R-:W-:Y:S02]  /*69b0*/  FMUL.FTZ R10, R10, R5 ;  /* 0x000000050a0a7220 */ /* 0x000fe40000410000 */
[----:B------:R-:W-:Y:S01]  /*69c0*/  FMUL.FTZ R70, R70, R9 ;  /* 0x0000000946467220 */ /* 0x000fe20000410000 */
[----:B------:R-:W-:-:S04]  /*69d0*/  FFMA.FTZ R11, R11, R8, 1 ;  /* 0x3f8000000b0b7423 */ /* 0x000fc80000010008 */
[----:B------:R-:W-:-:S07]  /*69e0*/  FMUL.FTZ R10, R10, R11 ;  /* 0x0000000b0a0a7220 */ /* 0x000fce0000410000 */
.L_x_307:
[----:B------:R-:W-:Y:S01]  /*69f0*/  BSSY.RECONVERGENT B0, `(.L_x_308) ;  /* 0x0000012000007945 */ /* 0x000fe20003800200 */
[----:B------:R-:W-:Y:S01]  /*6a00*/  FFMA.FTZ R26, R63, R10, -R26 ;  /* 0x0000000a3f1a7223 */ /* 0x000fe2000001081a */
[----:B------:R-:W-:Y:S02]  /*6a10*/  FFMA.FTZ R28, R15, R70, -R28 ;  /* 0x000000460f1c7223 */ /* 0x000fe4000001081c */
[----:B------:R-:W-:Y:S05]  /*6a20*/  @P5 BRA `(.L_x_309) ;  /* 0x0000000000385947 */ /* 0x000fea0003800000 */
[----:B------:R-:W5:Y:S01]  /*6a30*/  LDCU.64 UR4, c[0x0][0x3f8] ;  /* 0x00007f00ff0477ac */ /* 0x000f620008000a00 */
[----:B----4-:R-:W-:Y:S01]  /*6a40*/  MOV R4, R88 ;  /* 0x0000005800047202 */ /* 0x010fe20000000f00 */
[----:B------:R-:W-:Y:S01]  /*6a50*/  FMUL.FTZ R26, R26, R83 ;  /* 0x000000531a1a7220 */ /* 0x000fe20000410000 */
[----:B01----:R-:W-:Y:S01]  /*6a60*/  MOV R5, R91 ;  /* 0x0000005b00057202 */ /* 0x003fe20000000f00 */
[----:B------:R-:W0:Y:S01]  /*6a70*/  LDCU.64 UR8, c[0x0][0x380] ;  /* 0x00007000ff0877ac */ /* 0x000e220008000a00 */
[----:B---3--:R-:W-:-:S05]  /*6a80*/  FMUL.FTZ R3, R28, R83 ;  /* 0x000000531c037220 */ /* 0x008fca0000410000 */
[----:B------:R-:W-:Y:S01]  /*6a90*/  F2FP.BF16.F32.PACK_AB R3, R3, R26 ;  /* 0x0000001a0303723e */ /* 0x000fe200000010ff */
[----:B-----5:R-:W-:Y:S02]  /*6aa0*/  IMAD R8, R25, UR4, RZ ;  /* 0x0000000419087c24 */ /* 0x020fe4000f8e02ff */
[----:B------:R-:W-:-:S04]  /*6ab0*/  IMAD.WIDE.U32 R6, R23, UR4, R4 ;  /* 0x0000000417067c25 */ /* 0x000fc8000f8e0004 */
[----:B------:R-:W-:Y:S01]  /*6ac0*/  IMAD R23, R23, UR5, R8 ;  /* 0x0000000517177c24 */ /* 0x000fe2000f8e0208 */
[----:B0-----:R-:W-:-:S04]  /*6ad0*/  LEA R4, P0, R6, UR8, 0x1 ;  /* 0x0000000806047c11 */ /* 0x001fc8000f8008ff */
[----:B------:R-:W-:-:S04]  /*6ae0*/  IADD3 R23, PT, PT, R7, R23, RZ ;  /* 0x0000001707177210 */ /* 0x000fc80007ffe0ff */
[----:B------:R-:W-:-:S05]  /*6af0*/  LEA.HI.X R5, R6, UR9, R23, 0x1, P0 ;  /* 0x0000000906057c11 */ /* 0x000fca00080f0c17 */
[----:B------:R0:W-:Y:S02]  /*6b00*/  STG.E desc[UR6][R4.64], R3 ;  /* 0x0000000304007986 */ /* 0x0001e4000c101906 */
.L_x_309:
[----:B------:R-:W-:Y:S05]  /*6b10*/  BSYNC.RECONVERGENT B0 ;  /* 0x0000000000007941 */ /* 0x000fea0003800200 */
.L_x_308:
[----:B------:R-:W-:Y:S02]  /*6b20*/  SHF.L.U32 R12, R12, 0x10, RZ ;  /* 0x000000100c0c7819 */ /* 0x000fe400000006ff */
[----:B------:R-:W-:Y:S02]  /*6b30*/  SHF.R.S32.HI R10, RZ, 0x1f, R22 ;  /* 0x0000001fff0a7819 */ /* 0x000fe40000011416 */
[----:B------:R-:W-:Y:S01]  /*6b40*/  SHF.L.U32 R68, R68, 0x10, RZ ;  /* 0x0000001044447819 */ /* 0x000fe200000006ff */
[----:B------:R-:W-:Y:S06]  /*6b50*/  BRA.U !UP0, `(.L_x_310) ;  /* 0x0000000108487547 */ /* 0x000fec000b800000 */
[----:B------:R-:W-:Y:S01]  /*6b60*/  FFMA.FTZ R21, R15, R21, R64 ;  /* 0x000000150f157223 */ /* 0x000fe20000010040 */
[----:B------:R-:W-:-:S03]  /*6b70*/  FFMA.FTZ R20, R63, R20, R66 ;  /* 0x000000143f147223 */ /* 0x000fc60000010042 */
[----:B------:R-:W-:Y:S01]  /*6b80*/  FMUL.FTZ R6, R21, -1.4426950216293334961 ;  /* 0xbfb8aa3b15067820 */ /* 0x000fe20000410000 */
[----:B0--34-:R-:W-:-:S05]  /*6b90*/  FMUL.FTZ R3, R20, -1.4426950216293334961 ;  /* 0xbfb8aa3b14037820 */ /* 0x019fca0000410000 */
[----:B------:R-:W0:Y:S08]  /*6ba0*/  MUFU.EX2 R6, R6 ;  /* 0x0000000600067308 */ /* 0x000e300000000800 */
[----:B------:R-:W3:Y:S01]  /*6bb0*/  MUFU.EX2 R3, R3 ;  /* 0x0000000300037308 */ /* 0x000ee20000000800 */
[----:B0-----:R-:W-:-:S07]  /*6bc0*/  FADD.FTZ R7, R6, 1 ;  /* 0x3f80000006077421 */ /* 0x001fce0000010000 */
[----:B------:R-:W0:Y:S01]  /*6bd0*/  MUFU.RCP R7, R7 ;  /* 0x0000000700077308 */ /* 0x000e220000001000 */
[----:B---3--:R-:W-:-:S07]  /*6be0*/  FADD.FTZ R4, R3, 1 ;  /* 0x3f80000003047421 */ /* 0x008fce0000010000 */
[----:B-1----:R-:W1:Y:S01]  /*6bf0*/  MUFU.RCP R5, R4 ;  /* 0x0000000400057308 */ /* 0x002e620000001000 */
        /* <DEDUP_REMOVED lines=8> */
.L_x_310:
[----:B------:R-:W-:Y:S01]  /*6c80*/  ISETP.GE.AND.EX P3, PT, R10, UR11, PT, P3 ;  /* 0x0000000b0a007c0c */ /* 0x000fe2000bf66330 */
[----:B------:R-:W-:Y:S01]  /*6c90*/  FFMA.FTZ R24, R63, R12, -R24 ;  /* 0x0000000c3f187223 */ /* 0x000fe20000010818 */
[----:B------:R-:W-:Y:S01]  /*6ca0*/  FFMA.FTZ R30, R15, R68, -R30 ;  /* 0x000000440f1e7223 */ /* 0x000fe2000001081e */
[----:B------:R-:W-:Y:S02]  /*6cb0*/  BSSY.RECONVERGENT B0, `(.L_x_311) ;  /* 0x000000f000007945 */ /* 0x000fe40003800200 */
[-C--:B0--34-:R-:W-:Y:S01]  /*6cc0*/  FMUL.FTZ R3, R24, R83.reuse ;  /* 0x0000005318037220 */ /* 0x099fe20000410000 */
[----:B------:R-:W-:-:S07]  /*6cd0*/  FMUL.FTZ R30, R30, R83 ;  /* 0x000000531e1e7220 */ /* 0x000fce0000410000 */
[----:B------:R-:W-:Y:S05]  /*6ce0*/  @P3 BRA `(.L_x_312) ;  /* 0x00000000002c3947 */ /* 0x000fea0003800000 */
[----:B------:R-:W1:Y:S01]  /*6cf0*/  LDCU.64 UR4, c[0x0][0x3f8] ;  /* 0x00007f00ff0477ac */ /* 0x000e620008000a00 */
[----:B------:R-:W-:Y:S02]  /*6d00*/  MOV R89, R91 ;  /* 0x0000005b00597202 */ /* 0x000fe40000000f00 */
[----:B------:R-:W-:Y:S01]  /*6d10*/  F2FP.BF16.F32.PACK_AB R3, R30, R3 ;  /* 0x000000031e03723e */ /* 0x000fe200000010ff */
[----:B------:R-:W0:Y:S01]  /*6d20*/  LDCU.64 UR8, c[0x0][0x380] ;  /* 0x00007000ff0877ac */ /* 0x000e220008000a00 */
[----:B-1----:R-:W-:Y:S02]  /*6d30*/  IMAD R5, R10, UR4, RZ ;  /* 0x000000040a057c24 */ /* 0x002fe4000f8e02ff */
[----:B------:R-:W-:-:S04]  /*6d40*/  IMAD.WIDE.U32 R88, R22, UR4, R88 ;  /* 0x0000000416587c25 */ /* 0x000fc8000f8e0058 */
[----:B------:R-:W-:Y:S01]  /*6d50*/  IMAD R5, R22, UR5, R5 ;  /* 0x0000000516057c24 */ /* 0x000fe2000f8e0205 */
[----:B0-----:R-:W-:-:S04]  /*6d60*/  LEA R4, P0, R88, UR8, 0x1 ;  /* 0x0000000858047c11 */ /* 0x001fc8000f8008ff */
[----:B------:R-:W-:-:S04]  /*6d70*/  IADD3 R5, PT, PT, R89, R5, RZ ;  /* 0x0000000559057210 */ /* 0x000fc80007ffe0ff */
[----:B------:R-:W-:-:S05]  /*6d80*/  LEA.HI.X R5, R88, UR9, R5, 0x1, P0 ;  /* 0x0000000958057c11 */ /* 0x000fca00080f0c05 */
[----:B------:R0:W-:Y:S02]  /*6d90*/  STG.E desc[UR6][R4.64], R3 ;  /* 0x0000000304007986 */ /* 0x0001e4000c101906 */
.L_x_312:
[----:B------:R-:W-:Y:S05]  /*6da0*/  BSYNC.RECONVERGENT B0 ;  /* 0x0000000000007941 */ /* 0x000fea0003800200 */
.L_x_311:
[----:B------:R-:W3:Y:S01]  /*6db0*/  LDCU UR4, c[0x0][0x410] ;  /* 0x00008200ff0477ac */ /* 0x000ee20008000800 */
[----:B------:R-:W-:Y:S02]  /*6dc0*/  IADD3 R62, PT, PT, R65, R62, RZ ;  /* 0x0000003e413e7210 */ /* 0x000fe40007ffe0ff */
[----:B------:R-:W-:Y:S01]  /*6dd0*/  IADD3 R59, PT, PT, R59, 0x1, RZ ;  /* 0x000000013b3b7810 */ /* 0x000fe20007ffe0ff */
[----:B------:R-:W3:Y:S02]  /*6de0*/  LDCU UR5, c[0x0][0x3e0] ;  /* 0x00007c00ff0577ac */ /* 0x000ee40008000800 */
[----:B---3--:R-:W-:-:S06]  /*6df0*/  UIMAD UR4, UR4, UR5, URZ ;  /* 0x00000005040472a4 */ /* 0x008fcc000f8e02ff */
[----:B------:R-:W-:-:S13]  /*6e00*/  ISETP.GE.AND P0, PT, R62, UR4, PT ;  /* 0x000000043e007c0c */ /* 0x000fda000bf06270 */
[----:B------:R-:W-:Y:S05]  /*6e10*/  @!P0 BRA `(.L_x_313) ;  /* 0xffffff9000d08947 */ /* 0x000fea000383ffff */
.L_x_270:
[----:B------:R-:W3:Y:S01]  /*6e20*/  S2R R9, SR_TID.X ;  /* 0x0000000000097919 */ /* 0x000ee20000002100 */
[----:B0-----:R-:W0:Y:S01]  /*6e30*/  LDC R4, c[0x0][0x370] ;  /* 0x0000dc00ff047b82 */ /* 0x001e220000000800 */
[----:B------:R-:W-:Y:S07]  /*6e40*/  BSSY.RECONVERGENT B0, `(.L_x_314) ;  /* 0x000000e000007945 */ /* 0x000fee0003800200 */
[----:B------:R-:W4:Y:S08]  /*6e50*/  LDC R7, c[0x0][0x374] ;  /* 0x0000dd00ff077b82 */ /* 0x000f300000000800 */
[----:B------:R-:W5:Y:S01]  /*6e60*/  LDC.64 R2, c[0x0][0x3c8] ;  /* 0x0000f200ff027b82 */ /* 0x000f620000000a00 */
[----:B0-----:R-:W-:-:S02]  /*6e70*/  ISETP.NE.AND P0, PT, R4, 0x1, PT ;  /* 0x000000010400780c */ /* 0x001fc40003f05270 */
[----:B---3--:R-:W-:Y:S02]  /*6e80*/  ISETP.NE.AND P1, PT, R9, RZ, PT ;  /* 0x000000ff0900720c */ /* 0x008fe40003f25270 */
[----:B----4-:R-:W-:-:S04]  /*6e90*/  SHF.L.U32 R0, R7, 0x1, RZ ;  /* 0x0000000107007819 */ /* 0x010fc800000006ff */
[----:B-1----:R-:W-:-:S05]  /*6ea0*/  SEL R5, R0, RZ, P0 ;  /* 0x000000ff00057207 */ /* 0x002fca0000000000 */
[----:B-----5:R-:W-:Y:S02]  /*6eb0*/  IMAD.WIDE.U32 R2, R5, 0x4, R2 ;  /* 0x0000000405027825 */ /* 0x020fe400078e0002 */
[----:B------:R-:W-:Y:S05]  /*6ec0*/  @P1 BRA `(.L_x_315) ;  /* 0x0000000000141947 */ /* 0x000fea0003800000 */
[----:B------:R-:W-:Y:S01]  /*6ed0*/  HFMA2 R5, -RZ, RZ, 0, 5.9604644775390625e-08 ;  /* 0x00000001ff057431 */ /* 0x000fe200000001ff */
[----:B------:R-:W-:Y:S06]  /*6ee0*/  MEMBAR.ALL.GPU ;  /* 0x0000000000007992 */ /* 0x000fec000000a000 */
[----:B------:R-:W-:-:S00]  /*6ef0*/  ERRBAR ;  /* 0x00000000000079ab */ /* 0x000fc00000000000 */
[----:B------:R-:W-:Y:S06]  /*6f00*/  CGAERRBAR ;  /* 0x00000000000075ab */ /* 0x000fec0000000000 */
[----:B------:R0:W-:Y:S02]  /*6f10*/  REDG.E.ADD.S32.STRONG.GPU desc[UR6][R2.64], R5 ;  /* 0x000000050200798e */ /* 0x0001e4000c12e306 */
.L_x_315:
[----:B------:R-:W-:Y:S05]  /*6f20*/  BSYNC.RECONVERGENT B0 ;  /* 0x0000000000007941 */ /* 0x000fea0003800200 */
.L_x_314:
        /* <DEDUP_REMOVED lines=11> */
.L_x_317:
[----:B------:R-:W3:Y:S04]  /*6fe0*/  LDG.E.STRONG.GPU R5, desc[UR6][R2.64] ;  /* 0x0000000602057981 */ /* 0x000ee8000c1ef900 */
[----:B---3--:R-:W-:Y:S01]  /*6ff0*/  CCTL.IVALL ;  /* 0x00000000ff00798f */ /* 0x008fe20002000000 */
[----:B------:R-:W-:Y:S05]  /*7000*/  YIELD ;  /* 0x0000000000007946 */ /* 0x000fea0003800000 */
[----:B------:R-:W-:-:S13]  /*7010*/  ISETP.NE.AND P0, PT, R5, R0, PT ;  /* 0x000000000500720c */ /* 0x000fda0003f05270 */
[----:B------:R-:W-:Y:S05]  /*7020*/  @P0 BRA `(.L_x_317) ;  /* 0xfffffffc00ec0947 */ /* 0x000fea000383ffff */
.L_x_316:
        /* <DEDUP_REMOVED lines=18> */
[----:B--2---:R-:W-:Y:S02]  /*7150*/  SEL R13, R3, R6, P0 ;  /* 0x00000006030d7207 */ /* 0x004fe40000000000 */
        /* <DEDUP_REMOVED lines=41> */
[----:B------:R-:W-:-:S02]  /*73f0*/  SHF.L.U32 R29, R5, 0x2, RZ ;  /* 0x00000002051d7819 */ /* 0x000fc400000006ff */
[----:B------:R-:W-:Y:S02]  /*7400*/  SHF.L.U64.HI R31, R0, 0x2, R3 ;  /* 0x00000002001f7819 */ /* 0x000fe40000010203 */
[C---:B0-----:R-:W-:Y:S02]  /*7410*/  IADD3 R25, P1, PT, R20.reuse, UR8, RZ ;  /* 0x0000000814197c10 */ /* 0x041fe4000ff3e0ff */
[----:B------:R-:W-:Y:S02]  /*7420*/  IADD3 R35, PT, PT, R7, UR4, RZ ;  /* 0x0000000407237c10 */ /* 0x000fe4000fffe0ff */
[----:B-1----:R-:W-:Y:S02]  /*7430*/  IADD3 R22, P2, PT, R20, UR10, RZ ;  /* 0x0000000a14167c10 */ /* 0x002fe4000ff5e0ff */
[----:B------:R-:W-:Y:S01]  /*7440*/  MOV R2, R6 ;  /* 0x0000000600027202 */ /* 0x000fe20000000f00 */
[----:B------:R-:W-:Y:S01]  /*7450*/  IMAD.WIDE.U32 R6, R4, 0x4, RZ ;  /* 0x0000000404067825 */ /* 0x000fe200078e00ff */
[----:B------:R-:W-:-:S02]  /*7460*/  IADD3.X R24, PT, PT, R21, UR9, RZ, P1, !PT ;  /* 0x0000000915187c10 */ /* 0x000fc40008ffe4ff */
[C---:B------:R-:W-:Y:S02]  /*7470*/  IADD3.X R23, PT, PT, R21.reuse, UR11, RZ, P2, !PT ;  /* 0x0000000b15177c10 */ /* 0x040fe400097fe4ff */
[----:B--2---:R-:W-:Y:S02]  /*7480*/  IADD3 R20, P1, PT, R20, UR12, RZ ;  /* 0x0000000c14147c10 */ /* 0x004fe4000ff3e0ff */
[----:B------:R-:W-:Y:S02]  /*7490*/  IADD3 R16, P2, PT, RZ, -R9, RZ ;  /* 0x80000009ff107210 */ /* 0x000fe40007f5e0ff */
[----:B------:R-:W-:Y:S02]  /*74a0*/  IADD3.X R21, PT, PT, R21, UR13, RZ, P1, !PT ;  /* 0x0000000d15157c10 */ /* 0x000fe40008ffe4ff */
[----:B------:R-:W-:Y:S02]  /*74b0*/  SHF.L.U64.HI R27, R26, 0x2, R33 ;  /* 0x000000021a1b7819 */ /* 0x000fe40000010221 */
[----:B------:R-:W-:-:S02]  /*74c0*/  IADD3 R29, PT, PT, R7, R29, RZ ;  /* 0x0000001d071d7210 */ /* 0x000fc40007ffe0ff */
[----:B------:R-:W-:-:S07]  /*74d0*/  IADD3.X R18, PT, PT, RZ, -0x1, RZ, P2, !PT ;  /* 0xffffffffff127810 */ /* 0x000fce00017fe4ff */
.L_x_320:
[-C--:B0-----:R-:W-:Y:S02]  /*74e0*/  LEA R10, P1, R0, R25.reuse, 0x2 ;  /* 0x00000019000a7211 */ /* 0x081fe400078210ff */
[----:B------:R-:W-:Y:S02]  /*74f0*/  LEA R14, P3, R26, R25, 0x2 ;  /* 0x000000191a0e7211 */ /* 0x000fe400078610ff */
[----:B------:R-:W-:Y:S02]  /*7500*/  IADD3 R12, P2, PT, R25, R6, RZ ;  /* 0x00000006190c7210 */ /* 0x000fe40007f5e0ff */
[----:B------:R-:W-:Y:S02]  /*7510*/  IADD3.X R11, PT, PT, R24, R31, RZ, P1, !PT ;  /* 0x0000001f180b7210 */ /* 0x000fe40000ffe4ff */
[----:B------:R-:W-:Y:S02]  /*7520*/  MOV R8, R25 ;  /* 0x0000001900087202 */ /* 0x000fe40000000f00 */
[----:B------:R-:W-:-:S02]  /*7530*/  MOV R9, R24 ;  /* 0x0000001800097202 */ /* 0x000fc40000000f00 */
[C---:B------:R-:W-:Y:S01]  /*7540*/  IADD3.X R15, PT, PT, R24.reuse, R27, RZ, P3, !PT ;  /* 0x0000001b180f7210 */ /* 0x040fe20001ffe4ff */
[----:B------:R0:W2:Y:S01]  /*7550*/  LDG.E R11, desc[UR6][R10.64] ;  /* 0x000000060a0b7981 */ /* 0x0000a2000c1e1900 */
[----:B------:R-:W-:-:S03]  /*7560*/  IADD3.X R13, PT, PT, R24, R29, RZ, P2, !PT ;  /* 0x0000001d180d7210 */ /* 0x000fc600017fe4ff */
[----:B------:R1:W2:Y:S04]  /*7570*/  LDG.E R8, desc[UR6][R8.64] ;  /* 0x0000000608087981 */ /* 0x0002a8000c1e1900 */
[----:B------:R-:W3:Y:S04]  /*7580*/  LDG.E R12, desc[UR6][R12.64] ;  /* 0x000000060c0c7981 */ /* 0x000ee8000c1e1900 */
[----:B------:R-:W3:Y:S01]  /*7590*/  LDG.E R15, desc[UR6][R14.64] ;  /* 0x000000060e0f7981 */ /* 0x000ee2000c1e1900 */
[----:B0-----:R-:W-:Y:S02]  /*75a0*/  MOV R10, R22 ;  /* 0x00000016000a7202 */ /* 0x001fe40000000f00 */
[----:B-1----:R-:W-:-:S02]  /*75b0*/  MOV R9, R21 ;  /* 0x0000001500097202 */ /* 0x002fc40000000f00 */
[----:B------:R-:W-:-:S04]  /*75c0*/  IADD3 R16, P1, PT, R16, 0x1, RZ ;  /* 0x0000000110107810 */ /* 0x000fc80007f3e0ff */
[----:B------:R-:W-:Y:S02]  /*75d0*/  IADD3.X R18, PT, PT, RZ, R18, RZ, P1, !PT ;  /* 0x00000012ff127210 */ /* 0x000fe40000ffe4ff */
[----:B------:R-:W-:-:S04]  /*75e0*/  ISETP.NE.U32.AND P1, PT, R16, RZ, PT ;  /* 0x000000ff1000720c */ /* 0x000fc80003f25070 */
[----:B------:R-:W-:Y:S02]  /*75f0*/  ISETP.NE.AND.EX P1, PT, R18, RZ, PT, P1 ;  /* 0x000000ff1200720c */ /* 0x000fe40003f25310 */
[----:B------:R-:W-:Y:S02]  /*7600*/  IADD3 R25, P2, PT, R25, 0xa00, RZ ;  /* 0x00000a0019197810 */ /* 0x000fe40007f5e0ff */
[----:B------:R-:W-:Y:S02]  /*7610*/  IADD3 R22, P3, PT, R22, 0xa00, RZ ;  /* 0x00000a0016167810 */ /* 0x000fe40007f7e0ff */
[----:B------:R-:W-:Y:S02]  /*7620*/  IADD3.X R24, PT, PT, RZ, R24, RZ, P2, !PT ;  /* 0x00000018ff187210 */ /* 0x000fe400017fe4ff */
[----:B--2---:R-:W-:Y:S02]  /*7630*/  F2FP.BF16.F32.PACK_AB R17, R11, R8 ;  /* 0x000000080b11723e */ /* 0x004fe400000010ff */
[----:B------:R-:W-:-:S02]  /*7640*/  MOV R8, R20 ;  /* 0x0000001400087202 */ /* 0x000fc40000000f00 */
[-C--:B------:R-:W-:Y:S02]  /*7650*/  MOV R11, R23.reuse ;  /* 0x00000017000b7202 */ /* 0x080fe40000000f00 */
[----:B---3--:R-:W-:Y:S01]  /*7660*/  F2FP.BF16.F32.PACK_AB R19, R15, R12 ;  /* 0x0000000c0f13723e */ /* 0x008fe200000010ff */
[----:B------:R0:W-:Y:S04]  /*7670*/  STG.E desc[UR6][R8.64], R17 ;  /* 0x0000001108007986 */ /* 0x0001e8000c101906 */
[----:B------:R0:W-:Y:S01]  /*7680*/  STG.E desc[UR6][R10.64], R19 ;  /* 0x000000130a007986 */ /* 0x0001e2000c101906 */
[----:B------:R-:W-:Y:S02]  /*7690*/  IADD3 R20, P4, PT, R20, 0xa00, RZ ;  /* 0x00000a0014147810 */ /* 0x000fe40007f9e0ff */
[----:B------:R-:W-:-:S02]  /*76a0*/  IADD3.X R23, PT, PT, RZ, R23, RZ, P3, !PT ;  /* 0x00000017ff177210 */ /* 0x000fc40001ffe4ff */
[----:B------:R-:W-:Y:S01]  /*76b0*/  IADD3.X R21, PT, PT, RZ, R21, RZ, P4, !PT ;  /* 0x00000015ff157210 */ /* 0x000fe200027fe4ff */
[----:B------:R-:W-:Y:S08]  /*76c0*/  @P1 BRA `(.L_x_320) ;  /* 0xfffffffc00841947 */ /* 0x000ff0000383ffff */
.L_x_319:
[----:B------:R-:W-:Y:S05]  /*76d0*/  BSYNC.RECONVERGENT B0 ;  /* 0x0000000000007941 */ /* 0x000fea0003800200 */
.L_x_318:
[----:B------:R-:W-:Y:S05]  /*76e0*/  @!P0 EXIT ;  /* 0x000000000000894d */ /* 0x000fea0003800000 */
[----:B------:R-:W-:Y:S01]  /*76f0*/  SHF.L.U64.HI R37, R26, 0x2, R33 ;  /* 0x000000021a257819 */ /* 0x000fe20000010221 */
[----:B------:R-:W1:Y:S01]  /*7700*/  LDCU.64 UR4, c[0x0][0x3d8] ;  /* 0x00007b00ff0477ac */ /* 0x000e620008000a00 */
[C---:B------:R-:W-:Y:S02]  /*7710*/  SHF.L.U64.HI R29, R4.reuse, 0x2, R5 ;  /* 0x00000002041d7819 */ /* 0x040fe40000010205 */
[----:B------:R-:W-:Y:S01]  /*7720*/  SHF.L.U32 R27, R4, 0x2, RZ ;  /* 0x00000002041b7819 */ /* 0x000fe200000006ff */
[----:B------:R-:W2:Y:S01]  /*7730*/  LDCU.64 UR8, c[0x0][0x388] ;  /* 0x00007100ff0877ac */ /* 0x000ea20008000a00 */
[----:B------:R-:W-:Y:S02]  /*7740*/  SHF.L.U32 R39, R26, 0x2, RZ ;  /* 0x000000021a277819 */ /* 0x000fe400000006ff */
[C---:B------:R-:W-:Y:S01]  /*7750*/  SHF.L.U64.HI R31, R0.reuse, 0x2, R3 ;  /* 0x00000002001f7819 */ /* 0x040fe20000010203 */
[----:B------:R-:W3:Y:S01]  /*7760*/  LDCU.64 UR10, c[0x0][0x390] ;  /* 0x00007200ff0a77ac */ /* 0x000ee20008000a00 */
[----:B------:R-:W-:-:S07]  /*7770*/  SHF.L.U32 R33, R0, 0x2, RZ ;  /* 0x0000000200217819 */ /* 0x000fce00000006ff */
.L_x_321:
[C---:B------:R-:W-:Y:S02]  /*7780*/  SHF.L.U32 R24, R2.reuse, 0x2, RZ ;  /* 0x0000000202187819 */ /* 0x040fe400000006ff */
[----:B------:R-:W-:Y:S02]  /*7790*/  SHF.L.U64.HI R26, R2, 0x2, R35 ;  /* 0x00000002021a7819 */ /* 0x000fe40000010223 */
[----:B-1----:R-:W-:-:S04]  /*77a0*/  IADD3 R4, P0, PT, R24, UR4, RZ ;  /* 0x0000000418047c10 */ /* 0x002fc8000ff1e0ff */
[----:B----4-:R-:W-:Y:S02]  /*77b0*/  IADD3.X R5, PT, PT, R26, UR5, RZ, P0, !PT ;  /* 0x000000051a057c10 */ /* 0x010fe400087fe4ff */
[C---:B------:R-:W-:Y:S02]  /*77c0*/  IADD3 R6, P0, PT, R4.reuse, R33, RZ ;  /* 0x0000002104067210 */ /* 0x040fe40007f1e0ff */
[C---:B0-----:R-:W-:Y:S02]  /*77d0*/  IADD3 R10, P2, PT, R4.reuse, R39, RZ ;  /* 0x00000027040a7210 */ /* 0x041fe40007f5e0ff */
[C---:B------:R-:W-:Y:S02]  /*77e0*/  IADD3.X R7, PT, PT, R5.reuse, R31, RZ, P0, !PT ;  /* 0x0000001f05077210 */ /* 0x040fe400007fe4ff */
[----:B------:R-:W-:Y:S02]  /*77f0*/  IADD3 R8, P1, PT, R4, R27, RZ ;  /* 0x0000001b04087210 */ /* 0x000fe40007f3e0ff */
[----:B------:R-:W4:Y:S01]  /*7800*/  LDG.E R4, desc[UR6][R4.64] ;  /* 0x0000000604047981 */ /* 0x000f22000c1e1900 */
[----:B------:R-:W-:-:S02]  /*7810*/  IADD3.X R11, PT, PT, R5, R37, RZ, P2, !PT ;  /* 0x00000025050b7210 */ /* 0x000fc400017fe4ff */
[----:B------:R-:W-:Y:S01]  /*7820*/  IADD3.X R9, PT, PT, R5, R29, RZ, P1, !PT ;  /* 0x0000001d05097210 */ /* 0x000fe20000ffe4ff */
[----:B------:R-:W4:Y:S04]  /*7830*/  LDG.E R7, desc[UR6][R6.64] ;  /* 0x0000000606077981 */ /* 0x000f28000c1e1900 */
[----:B------:R-:W5:Y:S04]  /*7840*/  LDG.E R8, desc[UR6][R8.64] ;  /* 0x0000000608087981 */ /* 0x000f68000c1e1900 */
[----:B------:R-:W5:Y:S01]  /*7850*/  LDG.E R11, desc[UR6][R10.64] ;  /* 0x000000060a0b7981 */ /* 0x000f62000c1e1900 */
[----:B------:R-:W-:-:S02]  /*7860*/  LOP3.LUT R16, R24, 0xfffffffc, RZ, 0xc0, !PT ;  /* 0xfffffffc18107812 */ /* 0x000fc400078ec0ff */
[----:B------:R-:W-:Y:S02]  /*7870*/  LOP3.LUT R15, R26, 0x1, RZ, 0xc0, !PT ;  /* 0x000000011a0f7812 */ /* 0x000fe400078ec0ff */
[----:B--2---:R-:W-:-:S04]  /*7880*/  IADD3 R12, P0, PT, R16, UR8, RZ ;  /* 0x00000008100c7c10 */ /* 0x004fc8000ff1e0ff */
[C---:B------:R-:W-:Y:S02]  /*7890*/  IADD3.X R13, PT, PT, R15.reuse, UR9, RZ, P0, !PT ;  /* 0x000000090f0d7c10 */ /* 0x040fe400087fe4ff */
[C---:B---3--:R-:W-:Y:S02]  /*78a0*/  IADD3 R14, P0, PT, R16.reuse, UR10, RZ ;  /* 0x0000000a100e7c10 */ /* 0x048fe4000ff1e0ff */
[----:B------:R-:W-:Y:S02]  /*78b0*/  IADD3 R16, P1, PT, R16, UR4, RZ ;  /* 0x0000000410107c10 */ /* 0x000fe4000ff3e0ff */
[----:B------:R-:W-:Y:S02]  /*78c0*/  IADD3.X R15, PT, PT, R15, UR11, RZ, P0, !PT ;  /* 0x0000000b0f0f7c10 */ /* 0x000fe400087fe4ff */
[----:B----4-:R-:W-:Y:S02]  /*78d0*/  F2FP.BF16.F32.PACK_AB R19, R7, R4 ;  /* 0x000000040713723e */ /* 0x010fe400000010ff */
[----:B------:R-:W-:-:S04]  /*78e0*/  LOP3.LUT R4, R26, 0x3, RZ, 0xc0, !PT ;  /* 0x000000031a047812 */ /* 0x000fc800078ec0ff */
[----:B------:R-:W-:Y:S02]  /*78f0*/  IADD3.X R17, PT, PT, R4, UR5, RZ, P1, !PT ;  /* 0x0000000504117c10 */ /* 0x000fe40008ffe4ff */
[----:B-----5:R-:W-:Y:S02]  /*7900*/  F2FP.BF16.F32.PACK_AB R21, R11, R8 ;  /* 0x000000080b15723e */ /* 0x020fe400000010ff */
        /* <DEDUP_REMOVED lines=62> */
.L_x_322:
        /* <DEDUP_REMOVED lines=9> */
.L_x_2472:


//--------------------- .text._Z35group_norm_nhwc_bwd_one_pass_kernelI11Bf16IOFp16WLi64ELi20ELi640EEv26Group_norm_nhwc_bwd_params --------------------------
	.section	.text._Z35group_norm_nhwc_bwd_one_pass_kernelI11Bf16IOFp16WLi64ELi20ELi640EEv26Group_norm_nhwc_bwd_params,"ax",@progbits
	.align	128
        .global         _Z35group_norm_nhwc_bwd_one_pass_kernelI11Bf16IOFp16WLi64ELi20ELi640EEv26Group_norm_nhwc_bwd_params
        .type           _Z35group_norm_nhwc_bwd_one_pass_kernelI11Bf16IOFp16WLi64ELi20ELi640EEv26Group_norm_nhwc_bwd_params,@function
        .size           _Z35group_norm_nhwc_bwd_one_pass_kernelI11Bf16IOFp16WLi64ELi20ELi640EEv26Group_norm_nhwc_bwd_params,(.L_x_2473 - _Z35group_norm_nhwc_bwd_one_pass_kernelI11Bf16IOFp16WLi64ELi20ELi640EEv26Group_norm_nhwc_bwd_params)
        .other          _Z35group_norm_nhwc_bwd_one_pass_kernelI11Bf16IOFp16WLi64ELi20ELi640EEv26Group_norm_nhwc_bwd_params,@"STO_CUDA_ENTRY STV_DEFAULT"
_Z35group_norm_nhwc_bwd_one_pass_kernelI11Bf16IOFp16WLi64ELi20ELi640EEv26Group_norm_nhwc_bwd_params:
.text._Z35group_norm_nhwc_bwd_one_pass_kernelI11Bf16IOFp16WLi64ELi20ELi640EEv26Group_norm_nhwc_bwd_params:
        /* <DEDUP_REMOVED lines=40> */
.L_x_344:
        /* <DEDUP_REMOVED lines=51> */
[----:B0-----:R-:W-:Y:S01]  /*05b0*/  @!P0 IMAD R0, R29, R10, RZ ;  /* 0x0000000a1d008224 */ /* 0x001fe200078e02ff */
[----:B------:R-:W-:Y:S02]  /*05c0*/  IADD3 R41, PT, PT, R39, R41, RZ ;  /* 0x0000002927297210 */ /* 0x000fe40007ffe0ff */
[----:B------:R-:W-:Y:S01]  /*05d0*/  @!P0 MOV R40, R38 ;  /* 0x0000002600288202 */ /* 0x000fe20000000f00 */
[----:B------:R-:W-:-:S04]  /*05e0*/  @!P0 IMAD R7, R37, R11, R0 ;  /* 0x0000000b25078224 */ /* 0x000fc800078e0200 */
[----:B------:R-:W-:Y:S02]  /*05f0*/  @!P0 IMAD.WIDE.U32 R10, R37, R10, R40 ;  /* 0x0000000a250a8225 */ /* 0x000fe400078e0028 */
[----:B------:R-:W0:Y:S03]  /*0600*/  @P2 LDC.64 R14, c[0x0][0x3b0] ;  /* 0x0000ec00ff0e2b82 */ /* 0x000e260000000a00 */
[----:B------:R-:W-:Y:S02]  /*0610*/  @!P0 IADD3 R7, PT, PT, R11, R7, RZ ;  /* 0x000000070b078210 */ /* 0x000fe40007ffe0ff */
[C---:B------:R-:W-:Y:S02]  /*0620*/  @!P0 SHF.L.U32 R5, R10.reuse, 0x1, RZ ;  /* 0x000000010a058819 */ /* 0x040fe400000006ff */
[----:B------:R-:W-:Y:S02]  /*0630*/  @!P0 SHF.L.U64.HI R0, R10, 0x1, R7 ;  /* 0x000000010a008819 */ /* 0x000fe40000010207 */
[----:B------:R-:W4:Y:S01]  /*0640*/  LDC.64 R10, c[0x0][0x3a8] ;  /* 0x0000ea00ff0a7b82 */ /* 0x000f220000000a00 */
[----:B-1----:R-:W-:-:S04]  /*0650*/  @!P0 IADD3 R12, P1, PT, R5, R12, RZ ;  /* 0x0000000c050c8210 */ /* 0x002fc80007f3e0ff */
[----:B------:R-:W-:Y:S02]  /*0660*/  @!P0 IADD3.X R13, PT, PT, R0, R13, RZ, P1, !PT ;  /* 0x0000000d000d8210 */ /* 0x000fe40000ffe4ff */
[----:B--2---:R-:W-:-:S03]  /*0670*/  @!P0 IADD3 R16, P1, PT, R5, R16, RZ ;  /* 0x0000001005108210 */ /* 0x004fc60007f3e0ff */
[----:B------:R-:W2:Y:S01]  /*0680*/  @!P0 LDG.E R12, desc[UR16][R12.64] ;  /* 0x000000100c0c8981 */ /* 0x000ea2000c1e1900 */
[----:B------:R-:W-:Y:S02]  /*0690*/  @!P0 IADD3.X R17, PT, PT, R0, R17, RZ, P1, !PT ;  /* 0x0000001100118210 */ /* 0x000fe40000ffe4ff */
[----:B------:R-:W-:-:S03]  /*06a0*/  IADD3 R5, PT, PT, R19, R4, RZ ;  /* 0x0000000413057210 */ /* 0x000fc60007ffe0ff */
[----:B------:R-:W5:Y:S02]  /*06b0*/  @!P0 LDG.E R16, desc[UR16][R16.64] ;  /* 0x0000001010108981 */ /* 0x000f64000c1e1900 */
[----:B0-----:R-:W-:-:S05]  /*06c0*/  @P2 IMAD.WIDE R14, R5, 0x2, R14 ;  /* 0x00000002050e2825 */ /* 0x001fca00078e020e */
        /* <DEDUP_REMOVED lines=31> */
[----:B------:R-:W-:Y:S01]  /*08c0*/  @P2 HADD2.F32 R36, -RZ, R19.H0_H0 ;  /* 0x20000013ff242230 */ /* 0x000fe20000004100 */
[----:B------:R-:W-:Y:S01]  /*08d0*/  MOV R9, R32 ;  /* 0x0000002000097202 */ /* 0x000fe20000000f00 */
[----:B----4-:R-:W-:Y:S01]  /*08e0*/  @P2 HADD2.F32 R34, -RZ, R20.H0_H0 ;  /* 0x20000014ff222230 */ /* 0x010fe20000004100 */
[----:B------:R-:W-:Y:S01]  /*08f0*/  MOV R8, R30 ;  /* 0x0000001e00087202 */ /* 0x000fe20000000f00 */
[----:B------:R-:W-:Y:S01]  /*0900*/  FMUL.FTZ R0, R0, UR20 ;  /* 0x0000001400007c20 */ /* 0x000fe20008410000 */
[----:B------:R-:W-:Y:S02]  /*0910*/  HADD2.F32 R5, -RZ, R7.H0_H0 ;  /* 0x20000007ff057230 */ /* 0x000fe40000004100 */
[----:B------:R-:W-:Y:S01]  /*0920*/  FMUL.FTZ R2, R2, UR20 ;  /* 0x0000001402027c20 */ /* 0x000fe20008410000 */
[----:B------:R-:W-:Y:S01]  /*0930*/  HADD2.F32 R7, -RZ, R18.H0_H0 ;  /* 0x20000012ff077230 */ /* 0x000fe20000004100 */
        /* <DEDUP_REMOVED lines=19> */
.L_x_324:
        /* <DEDUP_REMOVED lines=44> */
.L_x_326:
[----:B------:R-:W-:Y:S05]  /*0d30*/  BSYNC.RECONVERGENT B0 ;  /* 0x0000000000007941 */ /* 0x000fea0003800200 */
.L_x_325:
        /* <DEDUP_REMOVED lines=54> */
.L_x_328:
[----:B------:R-:W-:Y:S05]  /*10a0*/  BSYNC.RECONVERGENT B0 ;  /* 0x0000000000007941 */ /* 0x000fea0003800200 */
.L_x_327:
        /* <DEDUP_REMOVED lines=318> */
.L_x_330:
[----:B------:R-:W-:Y:S05]  /*2490*/  BSYNC.RECONVERGENT B0 ;  /* 0x0000000000007941 */ /* 0x000fea0003800200 */
.L_x_329:
        /* <DEDUP_REMOVED lines=29> */
.L_x_332:
[----:B------:R-:W-:Y:S05]  /*2670*/  BSYNC.RECONVERGENT B0 ;  /* 0x0000000000007941 */ /* 0x000fea0003800200 */
.L_x_331:
        /* <DEDUP_REMOVED lines=29> */
.L_x_335:
[----:B------:R-:W2:Y:S04]  /*2850*/  LDG.E.STRONG.GPU R3, desc[UR16][R10.64] ;  /* 0x000000100a037981 */ /* 0x000ea8000c1ef900 */
[----:B--2---:R-:W-:Y:S01]  /*2860*/  CCTL.IVALL ;  /* 0x00000000ff00798f */ /* 0x004fe20002000000 */
[----:B------:R-:W-:Y:S05]  /*2870*/  YIELD ;  /* 0x0000000000007946 */ /* 0x000fea0003800000 */
[----:B------:R-:W-:-:S13]  /*2880*/  ISETP.NE.AND P1, PT, R3, R14, PT ;  /* 0x0000000e0300720c */ /* 0x000fda0003f25270 */
[----:B------:R-:W-:Y:S05]  /*2890*/  @P1 BRA `(.L_x_335) ;  /* 0xfffffffc00ec1947 */ /* 0x000fea000383ffff */
.L_x_334:
[----:B------:R-:W-:Y:S05]  /*28a0*/  WARPSYNC.ALL ;  /* 0x0000000000007948 */ /* 0x000fea0003800000 */
[----:B------:R-:W-:Y:S06]  /*28b0*/  BAR.SYNC.DEFER_BLOCKING 0x0 ;  /* 0x0000000000007b1d */ /* 0x000fec0000010000 */
[----:B------:R-:W-:Y:S01]  /*28c0*/  UMOV UR4, URZ ;  /* 0x000000ff00047c82 */ /* 0x000fe20008000000 */
[----:B------:R-:W-:Y:S05]  /*28d0*/  @!P4 BRA `(.L_x_336) ;  /* 0x00000004002cc947 */ /* 0x000fea0003800000 */
[----:B------:R-:W-:-:S07]  /*28e0*/  HFMA2 R3, -RZ, RZ, 0, 0 ;  /* 0x00000000ff037431 */ /* 0x000fce00000001ff */
.L_x_337:
        /* <DEDUP_REMOVED lines=74> */
.L_x_336:
        /* <DEDUP_REMOVED lines=47> */
.L_x_338:
        /* <DEDUP_REMOVED lines=27> */
.L_x_339:
        /* <DEDUP_REMOVED lines=11> */
.L_x_340:
[----:B------:R-:W-:Y:S05]  /*32e0*/  BSYNC.RECONVERGENT B0 ;  /* 0x0000000000007941 */ /* 0x000fea0003800200 */
.L_x_333:
        /* <DEDUP_REMOVED lines=26> */
.L_x_341:
        /* <DEDUP_REMOVED lines=21> */
.L_x_343:
[----:B------:R-:W-:Y:S05]  /*35e0*/  BSYNC.RECONVERGENT B0 ;  /* 0x0000000000007941 */ /* 0x000fea0003800200 */
.L_x_342:
[----:B------:R-:W-:Y:S01]  /*35f0*/  UIADD3 UR13, UPT, UPT, UR24, UR13, URZ ;  /* 0x0000000d180d7290 */ /* 0x000fe2000fffe0ff */
[----:B------:R-:W-:-:S03]  /*3600*/  IADD3 R31, PT, PT, R31, 0x1, RZ ;  /* 0x000000011f1f7810 */ /* 0x000fc60007ffe0ff */
[----:B------:R-:W-:-:S09]  /*3610*/  UISETP.GE.AND UP0, UPT, UR13, UR10, UPT ;  /* 0x0000000a0d00728c */ /* 0x000fd2000bf06270 */
[----:B------:R-:W-:Y:S05]  /*3620*/  BRA.U !UP0, `(.L_x_344) ;  /* 0xffffffcd08147547 */ /* 0x000fea000b83ffff */
.L_x_323:
        /* <DEDUP_REMOVED lines=19> */
.L_x_346:
[----:B------:R-:W-:Y:S05]  /*3760*/  BSYNC.RECONVERGENT B0 ;  /* 0x0000000000007941 */ /* 0x000fea0003800200 */
.L_x_345:
[----:B------:R-:W-:Y:S05]  /*3770*/  @P0 EXIT ;  /* 0x000000000000094d */ /* 0x000fea0003800000 */
[----:B------:R-:W-:Y:S05]  /*3780*/  @P2 BRA `(.L_x_347) ;  /* 0x0000000000202947 */ /* 0x000fea0003800000 */
[----:B------:R-:W-:-:S05]  /*3790*/  IMAD R0, R4, R7, RZ ;  /* 0x0000000704007224 */ /* 0x000fca00078e02ff */
[----:B------:R-:W-:-:S13]  /*37a0*/  ISETP.NE.AND P0, PT, R0, -0x1, PT ;  /* 0xffffffff0000780c */ /* 0x000fda0003f05270 */
[----:B------:R-:W-:Y:S05]  /*37b0*/  @!P0 BRA `(.L_x_347) ;  /* 0x0000000000148947 */ /* 0x000fea0003800000 */
.L_x_348:
[----:B--2---:R-:W2:Y:S04]  /*37c0*/  LDG.E.STRONG.GPU R5, desc[UR16][R2.64] ;  /* 0x0000001002057981 */ /* 0x004ea8000c1ef900 */
[----:B--2---:R-:W-:Y:S01]  /*37d0*/  CCTL.IVALL ;  /* 0x00000000ff00798f */ /* 0x004fe20002000000 */
[----:B------:R-:W-:Y:S05]  /*37e0*/  YIELD ;  /* 0x0000000000007946 */ /* 0x000fea0003800000 */
[----:B------:R-:W-:-:S13]  /*37f0*/  ISETP.NE.AND P0, PT, R5, R0, PT ;  /* 0x000000000500720c */ /* 0x000fda0003f05270 */
[----:B------:R-:W-:Y:S05]  /*3800*/  @P0 BRA `(.L_x_348) ;  /* 0xfffffffc00ec0947 */ /* 0x000fea000383ffff */
.L_x_347:
        /* <DEDUP_REMOVED lines=78> */
.L_x_351:
        /* <DEDUP_REMOVED lines=23> */
[----:B-1----:R-:W-:Y:S02]  /*3e60*/  F2FP.F16.F32.PACK_AB R13, R7, R4 ;  /* 0x00000004070d723e */ /* 0x002fe400000000ff */
[----:B------:R-:W-:Y:S02]  /*3e70*/  MOV R4, R16 ;  /* 0x0000001000047202 */ /* 0x000fe40000000f00 */
[----:B------:R-:W-:Y:S02]  /*3e80*/  MOV R7, R19 ;  /* 0x0000001300077202 */ /* 0x000fe40000000f00 */
[----:B---3--:R-:W-:Y:S01]  /*3e90*/  F2FP.F16.F32.PACK_AB R15, R11, R8 ;  /* 0x000000080b0f723e */ /* 0x008fe200000000ff */
[----:B------:R0:W-:Y:S04]  /*3ea0*/  STG.E desc[UR16][R4.64], R13 ;  /* 0x0000000d04007986 */ /* 0x0001e8000c101910 */
[----:B------:R0:W-:Y:S01]  /*3eb0*/  STG.E desc[UR16][R6.64], R15 ;  /* 0x0000000f06007986 */ /* 0x0001e2000c101910 */
[----:B------:R-:W-:-:S02]  /*3ec0*/  IADD3 R16, P4, PT, R16, 0xa00, RZ ;  /* 0x00000a0010107810 */ /* 0x000fc40007f9e0ff */
[----:B------:R-:W-:Y:S02]  /*3ed0*/  IADD3.X R19, PT, PT, RZ, R19, RZ, P3, !PT ;  /* 0x00000013ff137210 */ /* 0x000fe40001ffe4ff */
[----:B------:R-:W-:Y:S01]  /*3ee0*/  IADD3.X R17, PT, PT, RZ, R17, RZ, P4, !PT ;  /* 0x00000011ff117210 */ /* 0x000fe200027fe4ff */
[----:B------:R-:W-:Y:S08]  /*3ef0*/  @P1 BRA `(.L_x_351) ;  /* 0xfffffffc007c1947 */ /* 0x000ff0000383ffff */
.L_x_350:
[----:B------:R-:W-:Y:S05]  /*3f00*/  BSYNC.RECONVERGENT B0 ;  /* 0x0000000000007941 */ /* 0x000fea0003800200 */
.L_x_349:
        /* <DEDUP_REMOVED lines=11> */
.L_x_353:
        /* <DEDUP_REMOVED lines=20> */
[----:B--2---:R-:W-:Y:S02]  /*4100*/  F2FP.F16.F32.PACK_AB R5, R7, R2 ;  /* 0x000000020705723e */ /* 0x004fe400000000ff */
[----:B------:R-:W-:-:S02]  /*4110*/  IADD3 R2, P1, PT, R15, UR12, RZ ;  /* 0x0000000c0f027c10 */ /* 0x000fc4000ff3e0ff */
[----:B------:R-:W-:Y:S02]  /*4120*/  IADD3.X R15, PT, PT, R16, UR19, RZ, P0, !PT ;  /* 0x00000013100f7c10 */ /* 0x000fe400087fe4ff */
[----:B------:R-:W-:Y:S02]  /*4130*/  IADD3.X R3, PT, PT, R3, UR13, RZ, P1, !PT ;  /* 0x0000000d03037c10 */ /* 0x000fe40008ffe4ff */
[----:B-----5:R-:W-:Y:S02]  /*4140*/  F2FP.F16.F32.PACK_AB R19, R11, R8 ;  /* 0x000000080b13723e */ /* 0x020fe400000000ff */
        /* <DEDUP_REMOVED lines=20> */
[----:B--2---:R-:W-:Y:S02]  /*4290*/  F2FP.F16.F32.PACK_AB R5, R5, R18 ;  /* 0x000000120505723e */ /* 0x004fe400000000ff */
[----:B---3--:R-:W-:-:S03]  /*42a0*/  F2FP.F16.F32.PACK_AB R21, R21, R20 ;  /* 0x000000141515723e */ /* 0x008fc600000000ff */
        /* <DEDUP_REMOVED lines=14> */
[----:B---3--:R-:W-:Y:S02]  /*4390*/  F2FP.F16.F32.PACK_AB R19, R19, R18 ;  /* 0x000000121313723e */ /* 0x008fe400000000ff */
[----:B----4-:R-:W-:-:S03]  /*43a0*/  F2FP.F16.F32.PACK_AB R23, R23, R20 ;  /* 0x000000141717723e */ /* 0x010fc600000000ff */
        /* <DEDUP_REMOVED lines=19> */
[----:B---3--:R-:W-:Y:S02]  /*44e0*/  F2FP.F16.F32.PACK_AB R11, R11, R2 ;  /* 0x000000020b0b723e */ /* 0x008fe400000000ff */
[----:B----4-:R-:W-:-:S03]  /*44f0*/  F2FP.F16.F32.PACK_AB R3, R9, R6 ;  /* 0x000000060903723e */ /* 0x010fc600000000ff */
[----:B------:R1:W-:Y:S04]  /*4500*/  STG.E desc[UR16][R4.64], R11 ;  /* 0x0000000b04007986 */ /* 0x0003e8000c101910 */
[----:B------:R1:W-:Y:S02]  /*4510*/  STG.E desc[UR16][R14.64], R3 ;  /* 0x000000030e007986 */ /* 0x0003e4000c101910 */
[----:B------:R-:W-:Y:S05]  /*4520*/  @P0 BRA `(.L_x_353) ;  /* 0xfffffff800a40947 */ /* 0x000fea000383ffff */
[----:B------:R-:W-:Y:S05]  /*4530*/  BSYNC.RECONVERGENT B0 ;  /* 0x0000000000007941 */ /* 0x000fea0003800200 */
.L_x_352:
[----:B------:R-:W-:Y:S05]  /*4540*/  EXIT ;  /* 0x000000000000794d */ /* 0x000fea0003800000 */
.L_x_354:
        /* <DEDUP_REMOVED lines=11> */
.L_x_2473:


//--------------------- .text._Z35group_norm_nhwc_bwd_one_pass_kernelI11Bf16IOFp16WLi128ELi20ELi640EEv26Group_norm_nhwc_bwd_params --------------------------
	.section	.text._Z35group_norm_nhwc_bwd_one_pass_kernelI11Bf16IOFp16WLi128ELi20ELi640EEv26Group_norm_nhwc_bwd_params,"ax",@progbits
	.align	128
        .global         _Z35group_norm_nhwc_bwd_one_pass_kernelI11Bf16IOFp16WLi128ELi20ELi640EEv26Group_norm_nhwc_bwd_params
        .type           _Z35group_norm_nhwc_bwd_one_pass_kernelI11Bf16IOFp16WLi128ELi20ELi640EEv26Group_norm_nhwc_bwd_params,@function
        .size           _Z35group_norm_nhwc_bwd_one_pass_kernelI11Bf16IOFp16WLi128ELi20ELi640EEv26Group_norm_nhwc_bwd_params,(.L_x_2474 - _Z35group_norm_nhwc_bwd_one_pass_kernelI11Bf16IOFp16WLi128ELi20ELi640EEv26Group_norm_nhwc_bwd_params)
        .other          _Z35group_norm_nhwc_bwd_one_pass_kernelI11Bf16IOFp16WLi128ELi20ELi640EEv26Group_norm_nhwc_bwd_params,@"STO_CUDA_ENTRY STV_DEFAULT"
_Z35group_norm_nhwc_bwd_one_pass_kernelI11Bf16IOFp16WLi128ELi20ELi640EEv26Group_norm_nhwc_bwd_params:
.text._Z35group_norm_nhwc_bwd_one_pass_kernelI11Bf16IOFp16WLi128ELi20ELi640EEv26Group_norm_nhwc_bwd_params:
        /* <DEDUP_REMOVED lines=24> */
.L_x_380:
        /* <DEDUP_REMOVED lines=109> */
[----:B--2---:R-:W-:Y:S01]  /*0850*/  PRMT R35, R25, 0x7632, R35 ;  /* 0x0000763219237816 */ /* 0x004fe20000000023 */
[----:B----4-:R-:W-:Y:S02]  /*0860*/  @P2 HADD2.F32 R31, -RZ, R8.H0_H0 ;  /* 0x20000008ff1f2230 */ /* 0x010fe40000004100 */
[----:B-----5:R-:W-:Y:S01]  /*0870*/  @P2 HADD2.F32 R32, -RZ, R9.H0_H0 ;  /* 0x20000009ff202230 */ /* 0x020fe20000004100 */
[----:B------:R-:W-:Y:S01]  /*0880*/  PRMT R36, R24, 0x7632, R36 ;  /* 0x0000763218247816 */ /* 0x000fe20000000024 */
[----:B------:R-:W-:Y:S02]  /*0890*/  HADD2.F32 R30, -RZ, R30.H0_H0 ;  /* 0x2000001eff1e7230 */ /* 0x000fe40000004100 */
[----:B------:R-:W-:Y:S01]  /*08a0*/  HADD2.F32 R7, -RZ, R20.H0_H0 ;  /* 0x20000014ff077230 */ /* 0x000fe20000004100 */
        /* <DEDUP_REMOVED lines=40> */
.L_x_356:
        /* <DEDUP_REMOVED lines=72> */
.L_x_357:
        /* <DEDUP_REMOVED lines=43> */
.L_x_359:
[----:B------:R-:W-:Y:S05]  /*1260*/  BSYNC.RECONVERGENT B0 ;  /* 0x0000000000007941 */ /* 0x000fea0003800200 */
.L_x_358:
        /* <DEDUP_REMOVED lines=52> */
.L_x_361:
[----:B------:R-:W-:Y:S05]  /*15b0*/  BSYNC.RECONVERGENT B0 ;  /* 0x0000000000007941 */ /* 0x000fea0003800200 */
.L_x_360:
        /* <DEDUP_REMOVED lines=318> */
.L_x_363:
[----:B------:R-:W-:Y:S05]  /*29a0*/  BSYNC.RECONVERGENT B0 ;  /* 0x0000000000007941 */ /* 0x000fea0003800200 */
.L_x_362:
        /* <DEDUP_REMOVED lines=31> */
.L_x_365:
[----:B------:R-:W-:Y:S05]  /*2ba0*/  BSYNC.RECONVERGENT B0 ;  /* 0x0000000000007941 */ /* 0x000fea0003800200 */
.L_x_364:
        /* <DEDUP_REMOVED lines=24> */
.L_x_368:
[----:B----4-:R-:W2:Y:S04]  /*2d30*/  LDG.E.STRONG.GPU R14, desc[UR6][R12.64] ;  /* 0x000000060c0e7981 */ /* 0x010ea8000c1ef900 */
[----:B--2---:R-:W-:Y:S01]  /*2d40*/  CCTL.IVALL ;  /* 0x00000000ff00798f */ /* 0x004fe20002000000 */
[----:B------:R-:W-:Y:S05]  /*2d50*/  YIELD ;  /* 0x0000000000007946 */ /* 0x000fea0003800000 */
[----:B------:R-:W-:-:S13]  /*2d60*/  ISETP.NE.AND P0, PT, R14, R19, PT ;  /* 0x000000130e00720c */ /* 0x000fda0003f05270 */
[----:B------:R-:W-:Y:S05]  /*2d70*/  @P0 BRA `(.L_x_368) ;  /* 0xfffffffc00ec0947 */ /* 0x000fea000383ffff */
.L_x_367:
[----:B------:R-:W-:Y:S05]  /*2d80*/  WARPSYNC.ALL ;  /* 0x0000000000007948 */ /* 0x000fea0003800000 */
[----:B------:R-:W-:Y:S01]  /*2d90*/  BAR.SYNC.DEFER_BLOCKING 0x0 ;  /* 0x0000000000007b1d */ /* 0x000fe20000010000 */
[----:B------:R-:W-:-:S05]  /*2da0*/  HFMA2 R23, -RZ, RZ, 0, 0 ;  /* 0x00000000ff177431 */ /* 0x000fca00000001ff */
[----:B------:R-:W-:Y:S05]  /*2db0*/  @!P2 BRA `(.L_x_369) ;  /* 0x0000000000f0a947 */ /* 0x000fea0003800000 */
[----:B------:R-:W-:Y:S02]  /*2dc0*/  MOV R38, RZ ;  /* 0x000000ff00267202 */ /* 0x000fe40000000f00 */
[----:B------:R-:W-:-:S07]  /*2dd0*/  LOP3.LUT R23, R22, 0x7ffffff8, RZ, 0xc0, !PT ;  /* 0x7ffffff816177812 */ /* 0x000fce00078ec0ff */
.L_x_370:
        /* <DEDUP_REMOVED lines=58> */
.L_x_369:
        /* <DEDUP_REMOVED lines=33> */
.L_x_371:
        /* <DEDUP_REMOVED lines=19> */
.L_x_372:
        /* <DEDUP_REMOVED lines=9> */
.L_x_373:
[----:B------:R-:W-:Y:S05]  /*3550*/  BSYNC.RECONVERGENT B0 ;  /* 0x0000000000007941 */ /* 0x000fea0003800200 */
.L_x_366:
        /* <DEDUP_REMOVED lines=56> */
.L_x_374:
        /* <DEDUP_REMOVED lines=18> */
.L_x_376:
[----:B------:R-:W-:Y:S05]  /*3a00*/  BSYNC.RECONVERGENT B0 ;  /* 0x0000000000007941 */ /* 0x000fea0003800200 */
.L_x_375:
        /* <DEDUP_REMOVED lines=22> */
.L_x_377:
        /* <DEDUP_REMOVED lines=18> */
.L_x_379:
[----:B------:R-:W-:Y:S05]  /*3c90*/  BSYNC.RECONVERGENT B0 ;  /* 0x0000000000007941 */ /* 0x000fea0003800200 */
.L_x_378:
[----:B------:R-:W3:Y:S01]  /*3ca0*/  LDCU UR4, c[0x0][0x410] ;  /* 0x00008200ff0477ac */ /* 0x000ee20008000800 */
[----:B------:R-:W-:Y:S02]  /*3cb0*/  IADD3 R26, PT, PT, R5, R26, RZ ;  /* 0x0000001a051a7210 */ /* 0x000fe40007ffe0ff */
[----:B------:R-:W-:Y:S01]  /*3cc0*/  IADD3 R27, PT, PT, R27, 0x1, RZ ;  /* 0x000000011b1b7810 */ /* 0x000fe20007ffe0ff */
[----:B------:R-:W3:Y:S02]  /*3cd0*/  LDCU UR5, c[0x0][0x3e0] ;  /* 0x00007c00ff0577ac */ /* 0x000ee40008000800 */
[----:B---3--:R-:W-:-:S06]  /*3ce0*/  UIMAD UR4, UR4, UR5, URZ ;  /* 0x00000005040472a4 */ /* 0x008fcc000f8e02ff */
[----:B------:R-:W-:-:S13]  /*3cf0*/  ISETP.GE.AND P0, PT, R26, UR4, PT ;  /* 0x000000041a007c0c */ /* 0x000fda000bf06270 */
[----:B------:R-:W-:Y:S05]  /*3d00*/  @!P0 BRA `(.L_x_380) ;  /* 0xffffffc4001c8947 */ /* 0x000fea000383ffff */
.L_x_355:
        /* <DEDUP_REMOVED lines=19> */
.L_x_382:
[----:B------:R-:W-:Y:S05]  /*3e40*/  BSYNC.RECONVERGENT B0 ;  /* 0x0000000000007941 */ /* 0x000fea0003800200 */
.L_x_381:
[----:B------:R-:W-:Y:S05]  /*3e50*/  @P0 EXIT ;  /* 0x000000000000094d */ /* 0x000fea0003800000 */
[----:B------:R-:W-:Y:S05]  /*3e60*/  @P2 BRA `(.L_x_383) ;  /* 0x0000000000202947 */ /* 0x000fea0003800000 */
[----:B------:R-:W-:-:S05]  /*3e70*/  IMAD R0, R6, R7, RZ ;  /* 0x0000000706007224 */ /* 0x000fca00078e02ff */
[----:B------:R-:W-:-:S13]  /*3e80*/  ISETP.NE.AND P0, PT, R0, -0x1, PT ;  /* 0xffffffff0000780c */ /* 0x000fda0003f05270 */
[----:B------:R-:W-:Y:S05]  /*3e90*/  @!P0 BRA `(.L_x_383) ;  /* 0x0000000000148947 */ /* 0x000fea0003800000 */
.L_x_384:
[----:B-1----:R-:W3:Y:S04]  /*3ea0*/  LDG.E.STRONG.GPU R3, desc[UR6][R4.64] ;  /* 0x0000000604037981 */ /* 0x002ee8000c1ef900 */
[----:B---3--:R-:W-:Y:S01]  /*3eb0*/  CCTL.IVALL ;  /* 0x00000000ff00798f */ /* 0x008fe20002000000 */
[----:B------:R-:W-:Y:S05]  /*3ec0*/  YIELD ;  /* 0x0000000000007946 */ /* 0x000fea0003800000 */
[----:B------:R-:W-:-:S13]  /*3ed0*/  ISETP.NE.AND P0, PT, R3, R0, PT ;  /* 0x000000000300720c */ /* 0x000fda0003f05270 */
[----:B------:R-:W-:Y:S05]  /*3ee0*/  @P0 BRA `(.L_x_384) ;  /* 0xfffffffc00ec0947 */ /* 0x000fea000383ffff */
.L_x_383:
        /* <DEDUP_REMOVED lines=73> */
.L_x_387:
        /* <DEDUP_REMOVED lines=19> */
[----:B---3--:R-:W-:Y:S02]  /*44b0*/  F2FP.F16.F32.PACK_AB R23, R11, R12 ;  /* 0x0000000c0b17723e */ /* 0x008fe400000000ff */
[----:B------:R-:W-:-:S02]  /*44c0*/  MOV R11, R25 ;  /* 0x00000019000b7202 */ /* 0x000fc40000000f00 */
[----:B--2---:R-:W-:Y:S02]  /*44d0*/  F2FP.F16.F32.PACK_AB R21, R15, R6 ;  /* 0x000000060f15723e */ /* 0x004fe400000000ff */
[----:B------:R-:W-:-:S03]  /*44e0*/  MOV R12, R26 ;  /* 0x0000001a000c7202 */ /* 0x000fc60000000f00 */
[----:B------:R0:W-:Y:S04]  /*44f0*/  STG.E desc[UR6][R10.64], R21 ;  /* 0x000000150a007986 */ /* 0x0001e8000c101906 */
[----:B------:R0:W-:Y:S01]  /*4500*/  STG.E desc[UR6][R12.64], R23 ;  /* 0x000000170c007986 */ /* 0x0001e2000c101906 */
[----:B------:R-:W-:Y:S02]  /*4510*/  IADD3 R26, P3, PT, R26, 0xa00, RZ ;  /* 0x00000a001a1a7810 */ /* 0x000fe40007f7e0ff */
[----:B------:R-:W-:Y:S02]  /*4520*/  IADD3.X R25, PT, PT, RZ, R25, RZ, P4, !PT ;  /* 0x00000019ff197210 */ /* 0x000fe400027fe4ff */
[----:B------:R-:W-:Y:S01]  /*4530*/  IADD3.X R27, PT, PT, RZ, R27, RZ, P3, !PT ;  /* 0x0000001bff1b7210 */ /* 0x000fe20001ffe4ff */
[----:B------:R-:W-:Y:S08]  /*4540*/  @P1 BRA `(.L_x_387) ;  /* 0xfffffffc008c1947 */ /* 0x000ff0000383ffff */
.L_x_386:
[----:B------:R-:W-:Y:S05]  /*4550*/  BSYNC.RECONVERGENT B0 ;  /* 0x0000000000007941 */ /* 0x000fea0003800200 */
.L_x_385:
        /* <DEDUP_REMOVED lines=10> */
.L_x_388:
        /* <DEDUP_REMOVED lines=21> */
[----:B--2---:R-:W-:Y:S02]  /*4750*/  F2FP.F16.F32.PACK_AB R23, R15, R12 ;  /* 0x0000000c0f17723e */ /* 0x004fe400000000ff */
[----:B------:R-:W-:-:S04]  /*4760*/  IADD3 R12, P1, PT, R22, UR4, RZ ;  /* 0x00000004160c7c10 */ /* 0x000fc8000ff3e0ff */
[----:B------:R-:W-:Y:S02]  /*4770*/  IADD3.X R13, PT, PT, R13, UR5, RZ, P1, !PT ;  /* 0x000000050d0d7c10 */ /* 0x000fe40008ffe4ff */
[----:B----4-:R-:W-:Y:S02]  /*4780*/  F2FP.F16.F32.PACK_AB R27, R19, R16 ;  /* 0x00000010131b723e */ /* 0x010fe400000000ff */
        /* <DEDUP_REMOVED lines=56> */
[----:B---3--:R-:W-:Y:S02]  /*4b10*/  F2FP.F16.F32.PACK_AB R19, R19, R12 ;  /* 0x0000000c1313723e */ /* 0x008fe400000000ff */
[----:B-----5:R-:W-:-:S03]  /*4b20*/  F2FP.F16.F32.PACK_AB R11, R17, R14 ;  /* 0x0000000e110b723e */ /* 0x020fc600000000ff */
[----:B------:R4:W-:Y:S04]  /*4b30*/  STG.E desc[UR6][R20.64], R19 ;  /* 0x0000001314007986 */ /* 0x0009e8000c101906 */
[----:B------:R4:W-:Y:S02]  /*4b40*/  STG.E desc[UR6][R24.64], R11 ;  /* 0x0000000b18007986 */ /* 0x0009e4000c101906 */
[----:B------:R-:W-:Y:S05]  /*4b50*/  @P0 BRA `(.L_x_388) ;  /* 0xfffffff800a80947 */ /* 0x000fea000383ffff */
[----:B------:R-:W-:Y:S05]  /*4b60*/  EXIT ;  /* 0x000000000000794d */ /* 0x000fea0003800000 */
.L_x_389:
        /* <DEDUP_REMOVED lines=9> */
.L_x_2474:


//--------------------- .text._Z35group_norm_nhwc_bwd_one_pass_kernelI11Bf16IOFp16WLi256ELi20ELi640EEv26Group_norm_nhwc_bwd_params --------------------------
	.section	.text._Z35group_norm_nhwc_bwd_one_pass_kernelI11Bf16IOFp16WLi256ELi20ELi640EEv26Group_norm_nhwc_bwd_params,"ax",@progbits
	.align	128
        .global         _Z35group_norm_nhwc_bwd_one_pass_kernelI11Bf16IOFp16WLi256ELi20ELi640EEv26Group_norm_nhwc_bwd_params
        .type           _Z35group_norm_nhwc_bwd_one_pass_kernelI11Bf16IOFp16WLi256ELi20ELi640EEv26Group_norm_nhwc_bwd_params,@function
        .size           _Z35group_norm_nhwc_bwd_one_pass_kernelI11Bf16IOFp16WLi256ELi20ELi640EEv26Group_norm_nhwc_bwd_params,(.L_x_2475 - _Z35group_norm_nhwc_bwd_one_pass_kernelI11Bf16IOFp16WLi256ELi20ELi640EEv26Group_norm_nhwc_bwd_params)
        .other          _Z35group_norm_nhwc_bwd_one_pass_kernelI11Bf16IOFp16WLi256ELi20ELi640EEv26Group_norm_nhwc_bwd_params,@"STO_CUDA_ENTRY STV_DEFAULT"
_Z35group_norm_nhwc_bwd_one_pass_kernelI11Bf16IOFp16WLi256ELi20ELi640EEv26Group_norm_nhwc_bwd_params:
.text._Z35group_norm_nhwc_bwd_one_pass_kernelI11Bf16IOFp16WLi256ELi20ELi640EEv26Group_norm_nhwc_bwd_params:
        /* <DEDUP_REMOVED lines=21> */
.L_x_421:
        /* <DEDUP_REMOVED lines=164> */
[----:B----4-:R-:W-:Y:S02]  /*0b90*/  @P4 HADD2.F32 R7, -RZ, R5.H0_H0 ;  /* 0x20000005ff074230 */ /* 0x010fe40000004100 */
[----:B-----5:R-:W-:Y:S01]  /*0ba0*/  @P4 HADD2.F32 R3, -RZ, R4.H0_H0 ;  /* 0x20000004ff034230 */ /* 0x020fe20000004100 */
[----:B------:R-:W-:Y:S02]  /*0bb0*/  PRMT R5, R37, 0x7632, R5 ;  /* 0x0000763225057816 */ /* 0x000fe40000000005 */
[----:B-1----:R-:W-:Y:S02]  /*0bc0*/  PRMT R11, R36, 0x7632, R11 ;  /* 0x00007632240b7816 */ /* 0x002fe4000000000b */
[----:B------:R-:W-:Y:S02]  /*0bd0*/  PRMT R33, R35, 0x7632, R33 ;  /* 0x0000763223217816 */ /* 0x000fe40000000021 */
[----:B--2---:R-:W-:-:S02]  /*0be0*/  PRMT R10, R34, 0x7632, R10 ;  /* 0x00007632220a7816 */ /* 0x004fc4000000000a */
[----:B---3--:R-:W-:Y:S01]  /*0bf0*/  PRMT R30, R32, 0x7632, R30 ;  /* 0x00007632201e7816 */ /* 0x008fe2000000001e */
[----:B------:R-:W-:Y:S01]  /*0c00*/  HADD2.F32 R6, -RZ, R17.H0_H0 ;  /* 0x20000011ff067230 */ /* 0x000fe20000004100 */
[----:B------:R-:W-:Y:S01]  /*0c10*/  PRMT R14, R31, 0x7632, R14 ;  /* 0x000076321f0e7816 */ /* 0x000fe2000000000e */
[----:B------:R-:W-:Y:S01]  /*0c20*/  HADD2.F32 R4, -RZ, R16.H0_H0 ;  /* 0x20000010ff047230 */ /* 0x000fe20000004100 */
        /* <DEDUP_REMOVED lines=76> */
.L_x_391:
        /* <DEDUP_REMOVED lines=144> */
.L_x_392:
        /* <DEDUP_REMOVED lines=45> */
.L_x_394:
[----:B------:R-:W-:Y:S05]  /*1cc0*/  BSYNC.RECONVERGENT B0 ;  /* 0x0000000000007941 */ /* 0x000fea0003800200 */
.L_x_393:
        /* <DEDUP_REMOVED lines=52> */
.L_x_396:
[----:B------:R-:W-:Y:S05]  /*2010*/  BSYNC.RECONVERGENT B0 ;  /* 0x0000000000007941 */ /* 0x000fea0003800200 */
.L_x_395:
        /* <DEDUP_REMOVED lines=318> */
.L_x_398:
[----:B------:R-:W-:Y:S05]  /*3400*/  BSYNC.RECONVERGENT B0 ;  /* 0x0000000000007941 */ /* 0x000fea0003800200 */
.L_x_397:
        /* <DEDUP_REMOVED lines=29> */
.L_x_400:
[----:B------:R-:W-:Y:S05]  /*35e0*/  BSYNC.RECONVERGENT B0 ;  /* 0x0000000000007941 */ /* 0x000fea0003800200 */
.L_x_399:
        /* <DEDUP_REMOVED lines=31> */
.L_x_403:
[----:B0-----:R-:W2:Y:S04]  /*37e0*/  LDG.E.STRONG.GPU R10, desc[UR10][R8.64] ;  /* 0x0000000a080a7981 */ /* 0x001ea8000c1ef900 */
[----:B--2---:R-:W-:Y:S01]  /*37f0*/  CCTL.IVALL ;  /* 0x00000000ff00798f */ /* 0x004fe20002000000 */
[----:B------:R-:W-:Y:S05]  /*3800*/  YIELD ;  /* 0x0000000000007946 */ /* 0x000fea0003800000 */
[----:B------:R-:W-:-:S13]  /*3810*/  ISETP.NE.AND P1, PT, R10, R13, PT ;  /* 0x0000000d0a00720c */ /* 0x000fda0003f25270 */
[----:B------:R-:W-:Y:S05]  /*3820*/  @P1 BRA `(.L_x_403) ;  /* 0xfffffffc00ec1947 */ /* 0x000fea000383ffff */
.L_x_402:
        /* <DEDUP_REMOVED lines=8> */
.L_x_405:
        /* <DEDUP_REMOVED lines=63> */
.L_x_404:
        /* <DEDUP_REMOVED lines=39> */
.L_x_406:
        /* <DEDUP_REMOVED lines=20> */
.L_x_407:
        /* <DEDUP_REMOVED lines=9> */
.L_x_408:
[----:B------:R-:W-:Y:S05]  /*40e0*/  BSYNC.RECONVERGENT B0 ;  /* 0x0000000000007941 */ /* 0x000fea0003800200 */
.L_x_401:
        /* <DEDUP_REMOVED lines=75> */
.L_x_409:
        /* <DEDUP_REMOVED lines=27> */
.L_x_411:
[----:B------:R-:W-:Y:S05]  /*4750*/  BSYNC.RECONVERGENT B0 ;  /* 0x0000000000007941 */ /* 0x000fea0003800200 */
.L_x_410:
        /* <DEDUP_REMOVED lines=21> */
.L_x_412:
        /* <DEDUP_REMOVED lines=19> */
.L_x_414:
[----:B------:R-:W-:Y:S05]  /*49e0*/  BSYNC.RECONVERGENT B0 ;  /* 0x0000000000007941 */ /* 0x000fea0003800200 */
.L_x_413:
        /* <DEDUP_REMOVED lines=21> */
.L_x_415:
        /* <DEDUP_REMOVED lines=18> */
.L_x_417:
[----:B------:R-:W-:Y:S05]  /*4c60*/  BSYNC.RECONVERGENT B0 ;  /* 0x0000000000007941 */ /* 0x000fea0003800200 */
.L_x_416:
        /* <DEDUP_REMOVED lines=22> */
.L_x_418:
        /* <DEDUP_REMOVED lines=18> */
.L_x_420:
[----:B------:R-:W-:Y:S05]  /*4ef0*/  BSYNC.RECONVERGENT B0 ;  /* 0x0000000000007941 */ /* 0x000fea0003800200 */
.L_x_419:
        /* <DEDUP_REMOVED lines=8> */
.L_x_390:
        /* <DEDUP_REMOVED lines=16> */
.L_x_423:
[----:B------:R-:W-:Y:S05]  /*5080*/  BSYNC.RECONVERGENT B0 ;  /* 0x0000000000007941 */ /* 0x000fea0003800200 */
.L_x_422:
        /* <DEDUP_REMOVED lines=11> */
.L_x_425:
[----:B------:R-:W2:Y:S04]  /*5140*/  LDG.E.STRONG.GPU R5, desc[UR10][R2.64] ;  /* 0x0000000a02057981 */ /* 0x000ea8000c1ef900 */
[----:B--2---:R-:W-:Y:S01]  /*5150*/  CCTL.IVALL ;  /* 0x00000000ff00798f */ /* 0x004fe20002000000 */
[----:B------:R-:W-:Y:S05]  /*5160*/  YIELD ;  /* 0x0000000000007946 */ /* 0x000fea0003800000 */
[----:B------:R-:W-:-:S13]  /*5170*/  ISETP.NE.AND P0, PT, R5, R0, PT ;  /* 0x000000000500720c */ /* 0x000fda0003f05270 */
[----:B------:R-:W-:Y:S05]  /*5180*/  @P0 BRA `(.L_x_425) ;  /* 0xfffffffc00ec0947 */ /* 0x000fea000383ffff */
.L_x_424:
        /* <DEDUP_REMOVED lines=75> */
.L_x_428:
        /* <DEDUP_REMOVED lines=29> */
.L_x_427:
[----:B------:R-:W-:Y:S05]  /*5810*/  BSYNC.RECONVERGENT B0 ;  /* 0x0000000000007941 */ /* 0x000fea0003800200 */
.L_x_426:
        /* <DEDUP_REMOVED lines=10> */
.L_x_429:
        /* <DEDUP_REMOVED lines=21> */
[----:B---3--:R-:W-:Y:S02]  /*5a10*/  F2FP.F16.F32.PACK_AB R23, R15, R12 ;  /* 0x0000000c0f17723e */ /* 0x008fe400000000ff */
        /* <DEDUP_REMOVED lines=59> */
[----:B----4-:R-:W-:Y:S02]  /*5dd0*/  F2FP.F16.F32.PACK_AB R19, R19, R12 ;  /* 0x0000000c1313723e */ /* 0x010fe400000000ff */
[----:B-----5:R-:W-:-:S03]  /*5de0*/  F2FP.F16.F32.PACK_AB R11, R17, R14 ;  /* 0x0000000e110b723e */ /* 0x020fc600000000ff */
[----:B------:R3:W-:Y:S04]  /*5df0*/  STG.E desc[UR10][R20.64], R19 ;  /* 0x0000001314007986 */ /* 0x0007e8000c10190a */
[----:B------:R3:W-:Y:S02]  /*5e00*/  STG.E desc[UR10][R24.64], R11 ;  /* 0x0000000b18007986 */ /* 0x0007e4000c10190a */
[----:B------:R-:W-:Y:S05]  /*5e10*/  @P0 BRA `(.L_x_429) ;  /* 0xfffffff800a80947 */ /* 0x000fea000383ffff */
[----:B------:R-:W-:Y:S05]  /*5e20*/  EXIT ;  /* 0x000000000000794d */ /* 0x000fea0003800000 */
.L_x_430:
        /* <DEDUP_REMOVED lines=13> */
.L_x_2475:


//--------------------- .text._Z35group_norm_nhwc_bwd_one_pass_kernelI11Bf16IOFp16WLi512ELi20ELi640EEv26Group_norm_nhwc_bwd_params --------------------------
	.section	.text._Z35group_norm_nhwc_bwd_one_pass_kernelI11Bf16IOFp16WLi512ELi20ELi640EEv26Group_norm_nhwc_bwd_params,"ax",@progbits
	.align	128
        .global         _Z35group_norm_nhwc_bwd_one_pass_kernelI11Bf16IOFp16WLi512ELi20ELi640EEv26Group_norm_nhwc_bwd_params
        .type           _Z35group_norm_nhwc_bwd_one_pass_kernelI11Bf16IOFp16WLi512ELi20ELi640EEv26Group_norm_nhwc_bwd_params,@function
        .size           _Z35group_norm_nhwc_bwd_one_pass_kernelI11Bf16IOFp16WLi512ELi20ELi640EEv26Group_norm_nhwc_bwd_params,(.L_x_2476 - _Z35group_norm_nhwc_bwd_one_pass_kernelI11Bf16IOFp16WLi512ELi20ELi640EEv26Group_norm_nhwc_bwd_params)
        .other          _Z35group_norm_nhwc_bwd_one_pass_kernelI11Bf16IOFp16WLi512ELi20ELi640EEv26Group_norm_nhwc_bwd_params,@"STO_CUDA_ENTRY STV_DEFAULT"
_Z35group_norm_nhwc_bwd_one_pass_kernelI11Bf16IOFp16WLi512ELi20ELi640EEv26Group_norm_nhwc_bwd_params:
.text._Z35group_norm_nhwc_bwd_one_pass_kernelI11Bf16IOFp16WLi512ELi20ELi640EEv26Group_norm_nhwc_bwd_params:
        /* <DEDUP_REMOVED lines=22> */
.L_x_474:
        /* <DEDUP_REMOVED lines=239> */
[----:B------:R-:W-:Y:S01]  /*1050*/  MOV R64, RZ ;  /* 0x000000ff00407202 */ /* 0x000fe20000000f00 */
[----:B---3--:R-:W-:Y:S02]  /*1060*/  @P4 HADD2.F32 R66, -RZ, R32.H0_H0 ;  /* 0x20000020ff424230 */ /* 0x008fe40000004100 */
[----:B------:R-:W-:Y:S01]  /*1070*/  @P4 HADD2.F32 R64, -RZ, R16.H0_H0 ;  /* 0x20000010ff404230 */ /* 0x000fe20000004100 */
[----:B----4-:R-:W-:Y:S02]  /*1080*/  PRMT R81, R58, 0x7632, R81 ;  /* 0x000076323a517816 */ /* 0x010fe40000000051 */
[----:B------:R-:W-:Y:S02]  /*1090*/  PRMT R82, R57, 0x7632, R82 ;  /* 0x0000763239527816 */ /* 0x000fe40000000052 */
[----:B-----5:R-:W-:Y:S02]  /*10a0*/  PRMT R79, R56, 0x7632, R79 ;  /* 0x00007632384f7816 */ /* 0x020fe4000000004f */
        /* <DEDUP_REMOVED lines=13> */
[----:B------:R-:W-:Y:S01]  /*1180*/  PRMT R72, R8, 0x7632, R72 ;  /* 0x0000763208487816 */ /* 0x000fe20000000048 */
[----:B--2---:R-:W-:Y:S02]  /*1190*/  HADD2.F32 R63, -RZ, R63.H0_H0 ;  /* 0x2000003fff3f7230 */ /* 0x004fe40000004100 */
[----:B------:R-:W-:Y:S01]  /*11a0*/  HADD2.F32 R15, -RZ, R28.H0_H0 ;  /* 0x2000001cff0f7230 */ /* 0x000fe20000004100 */
[----:B------:R-:W-:-:S02]  /*11b0*/  PRMT R69, R9, 0x7632, R69 ;  /* 0x0000763209457816 */ /* 0x000fc40000000045 */
        /* <DEDUP_REMOVED lines=149> */
.L_x_432:
        /* <DEDUP_REMOVED lines=288> */
.L_x_433:
        /* <DEDUP_REMOVED lines=47> */
.L_x_435:
[----:B------:R-:W-:Y:S05]  /*3000*/  BSYNC.RECONVERGENT B0 ;  /* 0x0000000000007941 */ /* 0x000fea0003800200 */
.L_x_434:
        /* <DEDUP_REMOVED lines=52> */
.L_x_437:
[----:B------:R-:W-:Y:S05]  /*3350*/  BSYNC.RECONVERGENT B0 ;  /* 0x0000000000007941 */ /* 0x000fea0003800200 */
.L_x_436:
        /* <DEDUP_REMOVED lines=319> */
.L_x_439:
[----:B------:R-:W-:Y:S05]  /*4750*/  BSYNC.RECONVERGENT B0 ;  /* 0x0000000000007941 */ /* 0x000fea0003800200 */
.L_x_438:
        /* <DEDUP_REMOVED lines=28> */
.L_x_441:
[----:B------:R-:W-:Y:S05]  /*4920*/  BSYNC.RECONVERGENT B0 ;  /* 0x0000000000007941 */ /* 0x000fea0003800200 */
.L_x_440:
        /* <DEDUP_REMOVED lines=25> */
.L_x_444:
[----:B0-----:R-:W2:Y:S04]  /*4ac0*/  LDG.E.STRONG.GPU R18, desc[UR6][R16.64] ;  /* 0x0000000610127981 */ /* 0x001ea8000c1ef900 */
[----:B--2---:R-:W-:Y:S01]  /*4ad0*/  CCTL.IVALL ;  /* 0x00000000ff00798f */ /* 0x004fe20002000000 */
[----:B------:R-:W-:Y:S05]  /*4ae0*/  YIELD ;  /* 0x0000000000007946 */ /* 0x000fea0003800000 */
[----:B------:R-:W-:-:S13]  /*4af0*/  ISETP.NE.AND P0, PT, R18, R23, PT ;  /* 0x000000171200720c */ /* 0x000fda0003f05270 */
[----:B------:R-:W-:Y:S05]  /*4b00*/  @P0 BRA `(.L_x_444) ;  /* 0xfffffffc00ec0947 */ /* 0x000fea000383ffff */
.L_x_443:
[----:B------:R-:W-:Y:S05]  /*4b10*/  WARPSYNC.ALL ;  /* 0x0000000000007948 */ /* 0x000fea0003800000 */
[----:B------:R-:W-:Y:S01]  /*4b20*/  BAR.SYNC.DEFER_BLOCKING 0x0 ;  /* 0x0000000000007b1d */ /* 0x000fe20000010000 */
[----:B------:R-:W-:-:S05]  /*4b30*/  MOV R31, RZ ;  /* 0x000000ff001f7202 */ /* 0x000fca0000000f00 */
[----:B------:R-:W-:Y:S05]  /*4b40*/  @!P2 BRA `(.L_x_445) ;  /* 0x0000000000f0a947 */ /* 0x000fea0003800000 */
[----:B------:R-:W-:Y:S01]  /*4b50*/  HFMA2 R32, -RZ, RZ, 0, 0 ;  /* 0x00000000ff207431 */ /* 0x000fe200000001ff */
[----:B------:R-:W-:-:S07]  /*4b60*/  LOP3.LUT R31, R84, 0x7ffffff8, RZ, 0xc0, !PT ;  /* 0x7ffffff8541f7812 */ /* 0x000fce00078ec0ff */
.L_x_446:
        /* <DEDUP_REMOVED lines=58> */
.L_x_445:
        /* <DEDUP_REMOVED lines=34> */
.L_x_447:
        /* <DEDUP_REMOVED lines=18> */
.L_x_448:
        /* <DEDUP_REMOVED lines=9> */
.L_x_449:
[----:B------:R-:W-:Y:S05]  /*52e0*/  BSYNC.RECONVERGENT B0 ;  /* 0x0000000000007941 */ /* 0x000fea0003800200 */
.L_x_442:
        /* <DEDUP_REMOVED lines=74> */
.L_x_450:
        /* <DEDUP_REMOVED lines=18> */
.L_x_452:
[----:B------:R-:W-:Y:S05]  /*58b0*/  BSYNC.RECONVERGENT B0 ;  /* 0x0000000000007941 */ /* 0x000fea0003800200 */
.L_x_451:
        /* <DEDUP_REMOVED lines=75> */
.L_x_453:
        /* <DEDUP_REMOVED lines=18> */
.L_x_455:
[----:B------:R-:W-:Y:S05]  /*5e90*/  BSYNC.RECONVERGENT B0 ;  /* 0x0000000000007941 */ /* 0x000fea0003800200 */
.L_x_454:
        /* <DEDUP_REMOVED lines=21> */
.L_x_456:
        /* <DEDUP_REMOVED lines=18> */
.L_x_458:
[----:B------:R-:W-:Y:S05]  /*6110*/  BSYNC.RECONVERGENT B0 ;  /* 0x0000000000007941 */ /* 0x000fea0003800200 */
.L_x_457:
        /* <DEDUP_REMOVED lines=21> */
.L_x_459:
        /* <DEDUP_REMOVED lines=18> */
.L_x_461:
[----:B------:R-:W-:Y:S05]  /*6390*/  BSYNC.RECONVERGENT B0 ;  /* 0x0000000000007941 */ /* 0x000fea0003800200 */
.L_x_460:
        /* <DEDUP_REMOVED lines=21> */
.L_x_462:
        /* <DEDUP_REMOVED lines=18> */
.L_x_464:
[----:B------:R-:W-:Y:S05]  /*6610*/  BSYNC.RECONVERGENT B0 ;  /* 0x0000000000007941 */ /* 0x000fea0003800200 */
.L_x_463:
        /* <DEDUP_REMOVED lines=21> */
.L_x_465:
        /* <DEDUP_REMOVED lines=18> */
.L_x_467:
[----:B------:R-:W-:Y:S05]  /*6890*/  BSYNC.RECONVERGENT B0 ;  /* 0x0000000000007941 */ /* 0x000fea0003800200 */
.L_x_466:
        /* <DEDUP_REMOVED lines=21> */
.L_x_468:
        /* <DEDUP_REMOVED lines=18> */
.L_x_470:
[----:B------:R-:W-:Y:S05]  /*6b10*/  BSYNC.RECONVERGENT B0 ;  /* 0x0000000000007941 */ /* 0x000fea0003800200 */
.L_x_469:
        /* <DEDUP_REMOVED lines=22> */
.L_x_471:
        /* <DEDUP_REMOVED lines=18> */
.L_x_473:
[----:B------:R-:W-:Y:S05]  /*6da0*/  BSYNC.RECONVERGENT B0 ;  /* 0x0000000000007941 */ /* 0x000fea0003800200 */
.L_x_472:
[----:B------:R-:W3:Y:S01]  /*6db0*/  LDCU UR4, c[0x0][0x410] ;  /* 0x00008200ff0477ac */ /* 0x000ee20008000800 */
[----:B------:R-:W-:Y:S02]  /*6dc0*/  IADD3 R62, PT, PT, R65, R62, RZ ;  /* 0x0000003e413e7210 */ /* 0x000fe40007ffe0ff */
[----:B------:R-:W-:Y:S01]  /*6dd0*/  IADD3 R59, PT, PT, R59, 0x1, RZ ;  /* 0x000000013b3b7810 */ /* 0x000fe20007ffe0ff */
[----:B------:R-:W3:Y:S02]  /*6de0*/  LDCU UR5, c[0x0][0x3e0] ;  /* 0x00007c00ff0577ac */ /* 0x000ee40008000800 */
[----:B---3--:R-:W-:-:S06]  /*6df0*/  UIMAD UR4, UR4, UR5, URZ ;  /* 0x00000005040472a4 */ /* 0x008fcc000f8e02ff */
[----:B------:R-:W-:-:S13]  /*6e00*/  ISETP.GE.AND P0, PT, R62, UR4, PT ;  /* 0x000000043e007c0c */ /* 0x000fda000bf06270 */
[----:B------:R-:W-:Y:S05]  /*6e10*/  @!P0 BRA `(.L_x_474) ;  /* 0xffffff9000d08947 */ /* 0x000fea000383ffff */
.L_x_431:
        /* <DEDUP_REMOVED lines=16> */
.L_x_476:
[----:B------:R-:W-:Y:S05]  /*6f20*/  BSYNC.RECONVERGENT B0 ;  /* 0x0000000000007941 */ /* 0x000fea0003800200 */
.L_x_475:
        /* <DEDUP_REMOVED lines=11> */
.L_x_478:
[----:B------:R-:W3:Y:S04]  /*6fe0*/  LDG.E.STRONG.GPU R5, desc[UR6][R2.64] ;  /* 0x0000000602057981 */ /* 0x000ee8000c1ef900 */
[----:B---3--:R-:W-:Y:S01]  /*6ff0*/  CCTL.IVALL ;  /* 0x00000000ff00798f */ /* 0x008fe20002000000 */
[----:B------:R-:W-:Y:S05]  /*7000*/  YIELD ;  /* 0x0000000000007946 */ /* 0x000fea0003800000 */
[----:B------:R-:W-:-:S13]  /*7010*/  ISETP.NE.AND P0, PT, R5, R0, PT ;  /* 0x000000000500720c */ /* 0x000fda0003f05270 */
[----:B------:R-:W-:Y:S05]  /*7020*/  @P0 BRA `(.L_x_478) ;  /* 0xfffffffc00ec0947 */ /* 0x000fea000383ffff */
.L_x_477:
        /* <DEDUP_REMOVED lines=75> */
.L_x_481:
        /* <DEDUP_REMOVED lines=21> */
[----:B--2---:R-:W-:Y:S02]  /*7630*/  F2FP.F16.F32.PACK_AB R17, R11, R8 ;  /* 0x000000080b11723e */ /* 0x004fe400000000ff */
[----:B------:R-:W-:-:S02]  /*7640*/  MOV R8, R20 ;  /* 0x0000001400087202 */ /* 0x000fc40000000f00 */
[-C--:B------:R-:W-:Y:S02]  /*7650*/  MOV R11, R23.reuse ;  /* 0x00000017000b7202 */ /* 0x080fe40000000f00 */
[----:B---3--:R-:W-:Y:S01]  /*7660*/  F2FP.F16.F32.PACK_AB R19, R15, R12 ;  /* 0x0000000c0f13723e */ /* 0x008fe200000000ff */
[----:B------:R0:W-:Y:S04]  /*7670*/  STG.E desc[UR6][R8.64], R17 ;  /* 0x0000001108007986 */ /* 0x0001e8000c101906 */
[----:B------:R0:W-:Y:S01]  /*7680*/  STG.E desc[UR6][R10.64], R19 ;  /* 0x000000130a007986 */ /* 0x0001e2000c101906 */
[----:B------:R-:W-:Y:S02]  /*7690*/  IADD3 R20, P4, PT, R20, 0xa00, RZ ;  /* 0x00000a0014147810 */ /* 0x000fe40007f9e0ff */
[----:B------:R-:W-:-:S02]  /*76a0*/  IADD3.X R23, PT, PT, RZ, R23, RZ, P3, !PT ;  /* 0x00000017ff177210 */ /* 0x000fc40001ffe4ff */
[----:B------:R-:W-:Y:S01]  /*76b0*/  IADD3.X R21, PT, PT, RZ, R21, RZ, P4, !PT ;  /* 0x00000015ff157210 */ /* 0x000fe200027fe4ff */
[----:B------:R-:W-:Y:S08]  /*76c0*/  @P1 BRA `(.L_x_481) ;  /* 0xfffffffc00841947 */ /* 0x000ff0000383ffff */
.L_x_480:
[----:B------:R-:W-:Y:S05]  /*76d0*/  BSYNC.RECONVERGENT B0 ;  /* 0x0000000000007941 */ /* 0x000fea0003800200 */
.L_x_479:
        /* <DEDUP_REMOVED lines=10> */
.L_x_482:
        /* <DEDUP_REMOVED lines=21> */
[----:B----4-:R-:W-:Y:S02]  /*78d0*/  F2FP.F16.F32.PACK_AB R19, R7, R4 ;  /* 0x000000040713723e */ /* 0x010fe400000000ff */
[----:B------:R-:W-:-:S04]  /*78e0*/  LOP3.LUT R4, R26, 0x3, RZ, 0xc0, !PT ;  /* 0x000000031a047812 */ /* 0x000fc800078ec0ff */
[----:B------:R-:W-:Y:S02]  /*78f0*/  IADD3.X R17, PT, PT, R4, UR5, RZ, P1, !PT ;  /* 0x0000000504117c10 */ /* 0x000fe40008ffe4ff */
[----:B-----5:R-:W-:Y:S02]  /*7900*/  F2FP.F16.F32.PACK_AB R21, R11, R8 ;  /* 0x000000080b15723e */ /* 0x020fe400000000ff */
        /* <DEDUP_REMOVED lines=62> */
.L_x_483:
        /* <DEDUP_REMOVED lines=9> */
.L_x_2476:


//--------------------- .text._Z35group_norm_nhwc_bwd_one_pass_kernelI11Fp16IOFp32WLi64ELi20ELi640EEv26Group_norm_nhwc_bwd_params --------------------------
	.section	.text._Z35group_norm_nhwc_bwd_one_pass_kernelI11Fp16IOFp32WLi64ELi20ELi640EEv26Group_norm_nhwc_bwd_params,"ax",@progbits
	.align	128
        .global         _Z35group_norm_nhwc_bwd_one_pass_kernelI11Fp16IOFp32WLi64ELi20ELi640EEv26Group_norm_nhwc_bwd_params
        .type           _Z35group_norm_nhwc_bwd_one_pass_kernelI11Fp16IOFp32WLi64ELi20ELi640EEv26Group_norm_nhwc_bwd_params,@function
        .size           _Z35group_norm_nhwc_bwd_one_pass_kernelI11Fp16IOFp32WLi64ELi20ELi640EEv26Group_norm_nhwc_bwd_params,(.L_x_2477 - _Z35group_norm_nhwc_bwd_one_pass_kernelI11Fp16IOFp32WLi64ELi20ELi640EEv26Group_norm_nhwc_bwd_params)
        .other          _Z35group_norm_nhwc_bwd_one_pass_kernelI11Fp16IOFp32WLi64ELi20ELi640EEv26Group_norm_nhwc_bwd_params,@"STO_CUDA_ENTRY STV_DEFAULT"
_Z35group_norm_nhwc_bwd_one_pass_kernelI11Fp16IOFp32WLi64ELi20ELi640EEv26Group_norm_nhwc_bwd_params:
.text._Z35group_norm_nhwc_bwd_one_pass_kernelI11Fp16IOFp32WLi64ELi20ELi640EEv26Group_norm_nhwc_bwd_params:
        /* <DEDUP_REMOVED lines=40> */
.L_x_505:
        /* <DEDUP_REMOVED lines=57> */
[----:B---3--:R-:W-:-:S04]  /*0610*/  @!P0 IADD3 R12, P1, PT, R15, R4, RZ ;  /* 0x000000040f0c8210 */ /* 0x008fc80007f3e0ff */
[C---:B------:R-:W-:Y:S02]  /*0620*/  @!P0 IADD3.X R13, PT, PT, R10.reuse, R5, RZ, P1, !PT ;  /* 0x000000050a0d8210 */ /* 0x040fe40000ffe4ff */
[----:B------:R-:W1:Y:S01]  /*0630*/  LDC.64 R4, c[0x0][0x3a8] ;  /* 0x0000ea00ff047b82 */ /* 0x000e620000000a00 */
[----:B0-----:R-:W-:Y:S02]  /*0640*/  @!P0 IADD3 R14, P2, PT, R15, R6, RZ ;  /* 0x000000060f0e8210 */ /* 0x001fe40007f5e0ff */
[----:B------:R-:W3:Y:S02]  /*0650*/  @!P0 LDG.E R12, desc[UR16][R12.64] ;  /* 0x000000100c0c8981 */ /* 0x000ee4000c1e1900 */
[----:B------:R-:W-:Y:S02]  /*0660*/  @!P0 IADD3.X R15, PT, PT, R10, R7, RZ, P2, !PT ;  /* 0x000000070a0f8210 */ /* 0x000fe400017fe4ff */
[----:B------:R-:W-:-:S03]  /*0670*/  IADD3 R17, PT, PT, R17, R28, RZ ;  /* 0x0000001c11117210 */ /* 0x000fc60007ffe0ff */
[----:B------:R-:W4:Y:S02]  /*0680*/  @!P0 LDG.E R14, desc[UR16][R14.64] ;  /* 0x000000100e0e8981 */ /* 0x000f24000c1e1900 */
[----:B-1----:R-:W-:-:S06]  /*0690*/  IMAD.WIDE R4, R17, 0x4, R4 ;  /* 0x0000000411047825 */ /* 0x002fcc00078e0204 */
[----:B------:R-:W5:Y:S01]  /*06a0*/  LDG.E.64 R4, desc[UR16][R4.64] ;  /* 0x0000001004047981 */ /* 0x000f62000c1e1b00 */
[----:B------:R-:W-:Y:S02]  /*06b0*/  ISETP.NE.AND P2, PT, RZ, UR25, PT ;  /* 0x00000019ff007c0c */ /* 0x000fe4000bf45270 */
[----:B------:R-:W-:-:S11]  /*06c0*/  PRMT R3, RZ, 0x5410, RZ ;  /* 0x00005410ff037816 */ /* 0x000fd600000000ff */
[----:B------:R-:W0:Y:S01]  /*06d0*/  @P2 LDC.64 R10, c[0x0][0x3b0] ;  /* 0x0000ec00ff0a2b82 */ /* 0x000e220000000a00 */
[----:B------:R-:W-:Y:S02]  /*06e0*/  PRMT R33, RZ, 0x7610, R33 ;  /* 0x00007610ff217816 */ /* 0x000fe40000000021 */
[----:B------:R-:W-:Y:S02]  /*06f0*/  PRMT R32, RZ, 0x7610, R32 ;  /* 0x00007610ff207816 */ /* 0x000fe40000000020 */
[----:B------:R-:W-:Y:S01]  /*0700*/  CS2R R6, SRZ ;  /* 0x0000000000067805 */ /* 0x000fe2000001ff00 */
[----:B------:R-:W-:Y:S01]  /*0710*/  UMOV UR20, 0x3f800000 ;  /* 0x3f80000000147882 */ /* 0x000fe20000000000 */
[----:B--2---:R-:W-:-:S05]  /*0720*/  FFMA.FTZ R9, -R8, R8, R9 ;  /* 0x0000000808097223 */ /* 0x004fca0000010109 */
[----:B------:R-:W-:-:S13]  /*0730*/  FSETP.GTU.FTZ.AND P1, PT, R9, RZ, PT ;  /* 0x000000ff0900720b */ /* 0x000fda0003f3c000 */
[----:B------:R-:W-:-:S05]  /*0740*/  VOTEU.ANY UP0, P1 ;  /* 0x0000000000ff7886 */ /* 0x000fca0000800100 */
[----:B------:R-:W1:Y:S01]  /*0750*/  @UP0 LDCU UR4, c[0x0][0x3c0] ;  /* 0x00007800ff0407ac */ /* 0x000e620008000800 */
[----:B------:R-:W-:-:S13]  /*0760*/  PLOP3.LUT P1, PT, PT, PT, UP0, 0x80, 0x8 ;  /* 0x000000000008781c */ /* 0x000fda0003f2f008 */
[----:B-1----:R-:W-:-:S06]  /*0770*/  @P1 FADD.FTZ R0, R9, UR4 ;  /* 0x0000000409001e21 */ /* 0x002fcc0008010000 */
[----:B------:R-:W1:Y:S01]  /*0780*/  @P1 MUFU.RSQ R0, R0 ;  /* 0x0000000000001308 */ /* 0x000e620000001400 */
[----:B0-----:R-:W-:-:S05]  /*0790*/  @P2 IMAD.WIDE R10, R17, 0x4, R10 ;  /* 0x00000004110a2825 */ /* 0x001fca00078e020a */
[----:B------:R0:W5:Y:S01]  /*07a0*/  @P2 LDG.E.64 R6, desc[UR16][R10.64] ;  /* 0x000000100a062981 */ /* 0x000162000c1e1b00 */
[----:B-1----:R-:W-:-:S13]  /*07b0*/  @P1 R2UR UR4, R0 ;  /* 0x00000000000412ca */ /* 0x002fda00000e0000 */
[----:B------:R-:W-:Y:S01]  /*07c0*/  @UP0 UMOV UR20, UR4 ;  /* 0x0000000400140c82 */ /* 0x000fe20008000000 */
[----:B---3--:R-:W-:-:S04]  /*07d0*/  @!P0 PRMT R3, R3, 0x5410, R12 ;  /* 0x0000541003038816 */ /* 0x008fc8000000000c */
[----:B------:R-:W-:Y:S02]  /*07e0*/  @!P0 PRMT R3, R12, 0x7632, R3 ;  /* 0x000076320c038816 */ /* 0x000fe40000000003 */
[C---:B----4-:R-:W-:Y:S02]  /*07f0*/  @!P0 PRMT R32, R14.reuse, 0x7632, R32 ;  /* 0x000076320e208816 */ /* 0x050fe40000000020 */
[----:B------:R-:W-:Y:S01]  /*0800*/  @!P0 PRMT R33, R14, 0x7610, R33 ;  /* 0x000076100e218816 */ /* 0x000fe20000000021 */
[--C-:B------:R-:W-:Y:S02]  /*0810*/  HADD2.F32 R9, -RZ, R3.reuse.H1_H1 ;  /* 0x30000003ff097230 */ /* 0x100fe40000004100 */
[----:B------:R-:W-:Y:S02]  /*0820*/  HADD2.F32 R3, -RZ, R3.H0_H0 ;  /* 0x20000003ff037230 */ /* 0x000fe40000004100 */
[----:B------:R-:W-:Y:S02]  /*0830*/  HADD2.F32 R32, -RZ, R32.H0_H0 ;  /* 0x20000020ff207230 */ /* 0x000fe40000004100 */
[----:B------:R-:W-:Y:S01]  /*0840*/  FADD.FTZ R9, -R8, R9 ;  /* 0x0000000908097221 */ /* 0x000fe20000010100 */
[----:B------:R-:W-:-:S02]  /*0850*/  HADD2.F32 R33, -RZ, R33.H0_H0 ;  /* 0x20000021ff217230 */ /* 0x000fc40000004100 */
[----:B------:R-:W-:Y:S01]  /*0860*/  FADD.FTZ R0, -R8, R3 ;  /* 0x0000000308007221 */ /* 0x000fe20000010100 */
[----:B------:R-:W-:Y:S01]  /*0870*/  MOV R8, R32 ;  /* 0x0000002000087202 */ /* 0x000fe20000000f00 */
[----:B------:R-:W-:Y:S01]  /*0880*/  FMUL.FTZ R3, R9, UR20 ;  /* 0x0000001409037c20 */ /* 0x000fe20008410000 */
[----:B0-----:R-:W-:Y:S01]  /*0890*/  MOV R10, R33 ;  /* 0x00000021000a7202 */ /* 0x001fe20000000f00 */
[----:B------:R-:W-:Y:S01]  /*08a0*/  FMUL.FTZ R0, R0, UR20 ;  /* 0x0000001400007c20 */ /* 0x000fe20008410000 */
        /* <DEDUP_REMOVED lines=19> */
.L_x_485:
        /* <DEDUP_REMOVED lines=44> */
.L_x_487:
[----:B------:R-:W-:Y:S05]  /*0ca0*/  BSYNC.RECONVERGENT B0 ;  /* 0x0000000000007941 */ /* 0x000fea0003800200 */
.L_x_486:
        /* <DEDUP_REMOVED lines=54> */
.L_x_489:
[----:B------:R-:W-:Y:S05]  /*1010*/  BSYNC.RECONVERGENT B0 ;  /* 0x0000000000007941 */ /* 0x000fea0003800200 */
.L_x_488:
        /* <DEDUP_REMOVED lines=318> */
.L_x_491:
[----:B------:R-:W-:Y:S05]  /*2400*/  BSYNC.RECONVERGENT B0 ;  /* 0x0000000000007941 */ /* 0x000fea0003800200 */
.L_x_490:
        /* <DEDUP_REMOVED lines=29> */
.L_x_493:
[----:B------:R-:W-:Y:S05]  /*25e0*/  BSYNC.RECONVERGENT B0 ;  /* 0x0000000000007941 */ /* 0x000fea0003800200 */
.L_x_492:
        /* <DEDUP_REMOVED lines=29> */
.L_x_496:
[----:B------:R-:W2:Y:S04]  /*27c0*/  LDG.E.STRONG.GPU R2, desc[UR16][R10.64] ;  /* 0x000000100a027981 */ /* 0x000ea8000c1ef900 */
[----:B--2---:R-:W-:Y:S01]  /*27d0*/  CCTL.IVALL ;  /* 0x00000000ff00798f */ /* 0x004fe20002000000 */
[----:B------:R-:W-:Y:S05]  /*27e0*/  YIELD ;  /* 0x0000000000007946 */ /* 0x000fea0003800000 */
[----:B------:R-:W-:-:S13]  /*27f0*/  ISETP.NE.AND P1, PT, R2, R17, PT ;  /* 0x000000110200720c */ /* 0x000fda0003f25270 */
[----:B------:R-:W-:Y:S05]  /*2800*/  @P1 BRA `(.L_x_496) ;  /* 0xfffffffc00ec1947 */ /* 0x000fea000383ffff */
.L_x_495:
[----:B------:R-:W-:Y:S05]  /*2810*/  WARPSYNC.ALL ;  /* 0x0000000000007948 */ /* 0x000fea0003800000 */
[----:B------:R-:W-:Y:S06]  /*2820*/  BAR.SYNC.DEFER_BLOCKING 0x0 ;  /* 0x0000000000007b1d */ /* 0x000fec0000010000 */
[----:B------:R-:W-:Y:S01]  /*2830*/  UMOV UR4, URZ ;  /* 0x000000ff00047c82 */ /* 0x000fe20008000000 */
[----:B------:R-:W-:Y:S05]  /*2840*/  @!P4 BRA `(.L_x_497) ;  /* 0x000000040028c947 */ /* 0x000fea0003800000 */
[----:B------:R-:W-:-:S07]  /*2850*/  HFMA2 R2, -RZ, RZ, 0, 0 ;  /* 0x00000000ff027431 */ /* 0x000fce00000001ff */
.L_x_498:
        /* <DEDUP_REMOVED lines=73> */
.L_x_497:
        /* <DEDUP_REMOVED lines=47> */
.L_x_499:
        /* <DEDUP_REMOVED lines=27> */
.L_x_500:
        /* <DEDUP_REMOVED lines=11> */
.L_x_501:
[----:B------:R-:W-:Y:S05]  /*3240*/  BSYNC.RECONVERGENT B0 ;  /* 0x0000000000007941 */ /* 0x000fea0003800200 */
.L_x_494:
        /* <DEDUP_REMOVED lines=26> */
.L_x_502:
        /* <DEDUP_REMOVED lines=13> */
[----:B------:R-:W-:Y:S01]  /*34c0*/  F2FP.F16.F32.PACK_AB R5, R0, R5 ;  /* 0x000000050005723e */ /* 0x000fe200000000ff */
[----:B-1----:R-:W-:Y:S02]  /*34d0*/  IMAD R2, R29, UR6, RZ ;  /* 0x000000061d027c24 */ /* 0x002fe4000f8e02ff */
[----:B------:R-:W-:-:S04]  /*34e0*/  IMAD.WIDE.U32 R38, R37, UR6, R38 ;  /* 0x0000000625267c25 */ /* 0x000fc8000f8e0026 */
[----:B------:R-:W-:Y:S01]  /*34f0*/  IMAD R7, R37, UR7, R2 ;  /* 0x0000000725077c24 */ /* 0x000fe2000f8e0202 */
[----:B----4-:R-:W-:-:S04]  /*3500*/  LEA R2, P0, R38, UR4, 0x1 ;  /* 0x0000000426027c11 */ /* 0x010fc8000f8008ff */
[----:B------:R-:W-:-:S04]  /*3510*/  IADD3 R7, PT, PT, R39, R7, RZ ;  /* 0x0000000727077210 */ /* 0x000fc80007ffe0ff */
[----:B------:R-:W-:-:S05]  /*3520*/  LEA.HI.X R3, R38, UR5, R7, 0x1, P0 ;  /* 0x0000000526037c11 */ /* 0x000fca00080f0c07 */
[----:B------:R1:W-:Y:S02]  /*3530*/  STG.E desc[UR16][R2.64], R5 ;  /* 0x0000000502007986 */ /* 0x0003e4000c101910 */
.L_x_504:
[----:B------:R-:W-:Y:S05]  /*3540*/  BSYNC.RECONVERGENT B0 ;  /* 0x0000000000007941 */ /* 0x000fea0003800200 */
.L_x_503:
[----:B------:R-:W-:Y:S01]  /*3550*/  UIADD3 UR13, UPT, UPT, UR24, UR13, URZ ;  /* 0x0000000d180d7290 */ /* 0x000fe2000fffe0ff */
[----:B------:R-:W-:-:S03]  /*3560*/  IADD3 R34, PT, PT, R34, 0x1, RZ ;  /* 0x0000000122227810 */ /* 0x000fc60007ffe0ff */
[----:B------:R-:W-:-:S09]  /*3570*/  UISETP.GE.AND UP0, UPT, UR13, UR10, UPT ;  /* 0x0000000a0d00728c */ /* 0x000fd2000bf06270 */
[----:B------:R-:W-:Y:S05]  /*3580*/  BRA.U !UP0, `(.L_x_505) ;  /* 0xffffffcd083c7547 */ /* 0x000fea000b83ffff */
.L_x_484:
        /* <DEDUP_REMOVED lines=19> */
.L_x_507:
[----:B------:R-:W-:Y:S05]  /*36c0*/  BSYNC.RECONVERGENT B0 ;  /* 0x0000000000007941 */ /* 0x000fea0003800200 */
.L_x_506:
[----:B------:R-:W-:Y:S05]  /*36d0*/  @P0 EXIT ;  /* 0x000000000000094d */ /* 0x000fea0003800000 */
[----:B------:R-:W-:Y:S05]  /*36e0*/  @P2 BRA `(.L_x_508) ;  /* 0x0000000000202947 */ /* 0x000fea0003800000 */
[----:B------:R-:W-:-:S05]  /*36f0*/  IMAD R0, R4, R7, RZ ;  /* 0x0000000704007224 */ /* 0x000fca00078e02ff */
[----:B------:R-:W-:-:S13]  /*3700*/  ISETP.NE.AND P0, PT, R0, -0x1, PT ;  /* 0xffffffff0000780c */ /* 0x000fda0003f05270 */
[----:B------:R-:W-:Y:S05]  /*3710*/  @!P0 BRA `(.L_x_508) ;  /* 0x0000000000148947 */ /* 0x000fea0003800000 */
.L_x_509:
[----:B-1----:R-:W4:Y:S04]  /*3720*/  LDG.E.STRONG.GPU R5, desc[UR16][R2.64] ;  /* 0x0000001002057981 */ /* 0x002f28000c1ef900 */
[----:B----4-:R-:W-:Y:S01]  /*3730*/  CCTL.IVALL ;  /* 0x00000000ff00798f */ /* 0x010fe20002000000 */
[----:B------:R-:W-:Y:S05]  /*3740*/  YIELD ;  /* 0x0000000000007946 */ /* 0x000fea0003800000 */
[----:B------:R-:W-:-:S13]  /*3750*/  ISETP.NE.AND P0, PT, R5, R0, PT ;  /* 0x000000000500720c */ /* 0x000fda0003f05270 */
[----:B------:R-:W-:Y:S05]  /*3760*/  @P0 BRA `(.L_x_509) ;  /* 0xfffffffc00ec0947 */ /* 0x000fea000383ffff */
.L_x_508:
        /* <DEDUP_REMOVED lines=81> */
.L_x_512:
        /* <DEDUP_REMOVED lines=29> */
.L_x_511:
[----:B------:R-:W-:Y:S05]  /*3e50*/  BSYNC.RECONVERGENT B0 ;  /* 0x0000000000007941 */ /* 0x000fea0003800200 */
.L_x_510:
        /* <DEDUP_REMOVED lines=11> */
.L_x_514:
        /* <DEDUP_REMOVED lines=83> */
.L_x_513:
[----:B------:R-:W-:Y:S05]  /*4440*/  EXIT ;  /* 0x000000000000794d */ /* 0x000fea0003800000 */
.L_x_515:
        /* <DEDUP_REMOVED lines=11> */
.L_x_2477:


//--------------------- .text._Z35group_norm_nhwc_bwd_one_pass_kernelI11Fp16IOFp32WLi128ELi20ELi640EEv26Group_norm_nhwc_bwd_params --------------------------
	.section	.text._Z35group_norm_nhwc_bwd_one_pass_kernelI11Fp16IOFp32WLi128ELi20ELi640EEv26Group_norm_nhwc_bwd_params,"ax",@progbits
	.align	128
        .global         _Z35group_norm_nhwc_bwd_one_pass_kernelI11Fp16IOFp32WLi128ELi20ELi640EEv26Group_norm_nhwc_bwd_params
        .type           _Z35group_norm_nhwc_bwd_one_pass_kernelI11Fp16IOFp32WLi128ELi20ELi640EEv26Group_norm_nhwc_bwd_params,@function
        .size           _Z35group_norm_nhwc_bwd_one_pass_kernelI11Fp16IOFp32WLi128ELi20ELi640EEv26Group_norm_nhwc_bwd_params,(.L_x_2478 - _Z35group_norm_nhwc_bwd_one_pass_kernelI11Fp16IOFp32WLi128ELi20ELi640EEv26Group_norm_nhwc_bwd_params)
        .other          _Z35group_norm_nhwc_bwd_one_pass_kernelI11Fp16IOFp32WLi128ELi20ELi640EEv26Group_norm_nhwc_bwd_params,@"STO_CUDA_ENTRY STV_DEFAULT"
_Z35group_norm_nhwc_bwd_one_pass_kernelI11Fp16IOFp32WLi128ELi20ELi640EEv26Group_norm_nhwc_bwd_params:
.text._Z35group_norm_nhwc_bwd_one_pass_kernelI11Fp16IOFp32WLi128ELi20ELi640EEv26Group_norm_nhwc_bwd_params:
        /* <DEDUP_REMOVED lines=11> */
[----:B------:R-:W-:Y:S01]  /*00b0*/  HFMA2 R42, -RZ, RZ, 0, 0 ;  /* 0x00000000ff2a7431 */ /* 0x000fe200000001ff */
[----:B------:R-:W0:Y:S03]  /*00c0*/  LDCU UR11, c[0x0][0x374] ;  /* 0x00006e80ff0b77ac */ /* 0x000e260008000800 */
[----:B------:R-:W-:Y:S01]  /*00d0*/  IMAD R0, R0, 0x199a, RZ ;  /* 0x0000199a00007824 */ /* 0x000fe200078e02ff */
[----:B------:R-:W-:-:S04]  /*00e0*/  UMOV UR6, UR7 ;  /* 0x0000000700067c82 */ /* 0x000fc80008000000 */
[----:B------:R-:W-:-:S04]  /*00f0*/  SHF.R.U32.HI R40, RZ, 0x10, R0 ;  /* 0x00000010ff287819 */ /* 0x000fc80000011600 */
[----:B------:R-:W-:-:S05]  /*0100*/  PRMT R0, R40, 0x9910, RZ ;  /* 0x0000991028007816 */ /* 0x000fca00000000ff */
[----:B------:R-:W-:-:S05]  /*0110*/  IMAD R0, R0, 0xa, RZ ;  /* 0x0000000a00007824 */ /* 0x000fca00078e02ff */
[----:B------:R-:W-:-:S04]  /*0120*/  IADD3 R0, PT, PT, RZ, -R0, RZ ;  /* 0x80000000ff007210 */ /* 0x000fc80007ffe0ff */
[----:B------:R-:W-:-:S04]  /*0130*/  PRMT R44, R0, 0x7710, RZ ;  /* 0x00007710002c7816 */ /* 0x000fc800000000ff */
[----:B------:R-:W-:-:S04]  /*0140*/  IADD3 R44, PT, PT, R44, R45, RZ ;  /* 0x0000002d2c2c7210 */ /* 0x000fc80007ffe0ff */
[----:B------:R-:W-:-:S04]  /*0150*/  SHF.L.U32 R44, R44, 0x1, RZ ;  /* 0x000000012c2c7819 */ /* 0x000fc800000006ff */
[----:B0-----:R-:W-:-:S07]  /*0160*/  LOP3.LUT R43, R44, 0xffff, RZ, 0xc0, !PT ;  /* 0x0000ffff2c2b7812 */ /* 0x001fce00078ec0ff */
.L_x_541:
[----:B0-----:R-:W0:Y:S01]  /*0170*/  LDC R6, c[0x0][0x410] ;  /* 0x00010400ff067b82 */ /* 0x001e220000000800 */
[----:B-1----:R-:W1:Y:S01]  /*0180*/  LDCU.64 UR4, c[0x0][0x3b8] ;  /* 0x00007700ff0477ac */ /* 0x002e620008000a00 */
[----:B------:R-:W2:Y:S06]  /*0190*/  LDCU.128 UR16, c[0x0][0x400] ;  /* 0x00008000ff1077ac */ /* 0x000eac0008000c00 */
[----:B------:R-:W3:Y:S01]  /*01a0*/  LDC R23, c[0x0][0x41c] ;  /* 0x00010700ff177b82 */ /* 0x000ee20000000800 */
[----:B-1----:R-:W-:Y:S01]  /*01b0*/  UIMAD.WIDE UR4, UR6, 0x8, UR4 ;  /* 0x00000008060478a5 */ /* 0x002fe2000f8e0204 */
[----:B0-----:R-:W-:-:S05]  /*01c0*/  IABS R5, R6 ;  /* 0x0000000600057213 */ /* 0x001fca0000000000 */
[----:B------:R-:W-:Y:S01]  /*01d0*/  MOV R8, UR4 ;  /* 0x0000000400087c02 */ /* 0x000fe20008000f00 */
[----:B------:R-:W0:Y:S01]  /*01e0*/  I2F.RP R0, R5 ;  /* 0x0000000500007306 */ /* 0x000e220000209400 */
[----:B------:R-:W-:-:S03]  /*01f0*/  MOV R9, UR5 ;  /* 0x0000000500097c02 */ /* 0x000fc60008000f00 */
[----:B------:R-:W1:Y:S03]  /*0200*/  LDCU.U8 UR5, c[0x0][0x414] ;  /* 0x00008280ff0577ac */ /* 0x000e660008000000 */
[----:B------:R-:W4:Y:S01]  /*0210*/  LDG.E.64 R8, desc[UR12][R8.64] ;  /* 0x0000000c08087981 */ /* 0x000f22000c1e1b00 */
[----:B0-----:R-:W0:Y:S02]  /*0220*/  MUFU.RCP R0, R0 ;  /* 0x0000000000007308 */ /* 0x001e240000001000 */
[----:B0-----:R-:W-:-:S06]  /*0230*/  IADD3 R2, PT, PT, R0, 0xffffffe, RZ ;  /* 0x0ffffffe00027810 */ /* 0x001fcc0007ffe0ff */
[----:B------:R0:W2:Y:S02]  /*0240*/  F2I.FTZ.U32.TRUNC.NTZ R3, R2 ;  /* 0x0000000200037305 */ /* 0x0000a4000021f000 */
[----:B0-----:R-:W-:Y:S02]  /*0250*/  MOV R2, RZ ;  /* 0x000000ff00027202 */ /* 0x001fe40000000f00 */
[----:B--2---:R-:W-:-:S05]  /*0260*/  IADD3 R4, PT, PT, RZ, -R3, RZ ;  /* 0x80000003ff047210 */ /* 0x004fca0007ffe0ff */
[----:B------:R-:W-:Y:S01]  /*0270*/  IMAD R7, R4, R5, RZ ;  /* 0x0000000504077224 */ /* 0x000fe200078e02ff */
[----:B------:R-:W-:-:S03]  /*0280*/  IABS R4, UR6 ;  /* 0x0000000600047c13 */ /* 0x000fc60008000000 */
[----:B------:R-:W-:Y:S01]  /*0290*/  IMAD.HI.U32 R3, R3, R7, R2 ;  /* 0x0000000703037227 */ /* 0x000fe200078e0002 */
[----:B------:R-:W-:Y:S02]  /*02a0*/  ISETP.LE.AND P4, PT, RZ, UR6, PT ;  /* 0x00000006ff007c0c */ /* 0x000fe4000bf83270 */
[----:B------:R-:W-:-:S03]  /*02b0*/  LOP3.LUT R2, R6, UR6, RZ, 0x3c, !PT ;  /* 0x0000000606027c12 */ /* 0x000fc6000f8e3cff */
[----:B------:R-:W-:-:S05]  /*02c0*/  IMAD.HI.U32 R3, R3, R4, RZ ;  /* 0x0000000403037227 */ /* 0x000fca00078e00ff */
[----:B------:R-:W-:-:S05]  /*02d0*/  IADD3 R0, PT, PT, -R3, RZ, RZ ;  /* 0x000000ff03007210 */ /* 0x000fca0007ffe1ff */
[----:B------:R-:W-:-:S05]  /*02e0*/  IMAD R0, R5, R0, R4 ;  /* 0x0000000005007224 */ /* 0x000fca00078e0204 */
[----:B------:R-:W-:Y:S01]  /*02f0*/  ISETP.GT.U32.AND P1, PT, R5, R0, PT ;  /* 0x000000000500720c */ /* 0x000fe20003f24070 */
[----:B---3--:R-:W-:-:S05]  /*0300*/  IMAD R23, R23, UR10, R40 ;  /* 0x0000000a17177c24 */ /* 0x008fca000f8e0228 */
[----:B------:R-:W-:Y:S02]  /*0310*/  ISETP.GE.U32.AND P0, PT, R23, UR16, PT ;  /* 0x0000001017007c0c */ /* 0x000fe4000bf06070 */
[----:B------:R-:W-:-:S05]  /*0320*/  SHF.R.S32.HI R11, RZ, 0x1f, R23 ;  /* 0x0000001fff0b7819 */ /* 0x000fca0000011417 */
[-C--:B------:R-:W-:Y:S02]  /*0330*/  @!P1 IADD3 R0, PT, PT, R0, -R5.reuse, RZ ;  /* 0x8000000500009210 */ /* 0x080fe40007ffe0ff */
[----:B------:R-:W-:Y:S02]  /*0340*/  ISETP.GE.AND.EX P0, PT, R11, UR17, PT, P0 ;  /* 0x000000110b007c0c */ /* 0x000fe4000bf06300 */
[----:B------:R-:W-:Y:S02]  /*0350*/  ISETP.GT.U32.AND P5, PT, R5, R0, PT ;  /* 0x000000000500720c */ /* 0x000fe40003fa4070 */
[CC--:B------:R-:W-:Y:S02]  /*0360*/  ISETP.GE.U32.AND P3, PT, R0.reuse, R5.reuse, PT ;  /* 0x000000050000720c */ /* 0x0c0fe40003f66070 */
[----:B------:R-:W-:-:S04]  /*0370*/  IADD3 R5, PT, PT, R0, -R5, RZ ;  /* 0x8000000500057210 */ /* 0x000fc80007ffe0ff */
[----:B------:R-:W-:Y:S02]  /*0380*/  SEL R5, R5, R0, !P5 ;  /* 0x0000000005057207 */ /* 0x000fe40006800000 */
[----:B------:R-:W-:Y:S01]  /*0390*/  ISETP.GE.AND P2, PT, R2, RZ, PT ;  /* 0x000000ff0200720c */ /* 0x000fe20003f46270 */
[----:B------:R-:W0:Y:S01]  /*03a0*/  @!P0 LDC.64 R18, c[0x0][0x3a0] ;  /* 0x0000e800ff128b82 */ /* 0x000e220000000a00 */
[----:B------:R-:W-:Y:S02]  /*03b0*/  @!P4 IADD3 R5, PT, PT, -R5, RZ, RZ ;  /* 0x000000ff0505c210 */ /* 0x000fe40007ffe1ff */
[----:B------:R-:W-:Y:S02]  /*03c0*/  ISETP.NE.AND P5, PT, R6, RZ, PT ;  /* 0x000000ff0600720c */ /* 0x000fe40003fa5270 */
[----:B------:R-:W-:Y:S02]  /*03d0*/  LOP3.LUT R2, RZ, R6, RZ, 0x33, !PT ;  /* 0x00000006ff027212 */ /* 0x000fe400078e33ff */
[----:B------:R-:W-:-:S02]  /*03e0*/  IADD3 R0, PT, PT, R23, 0x40, RZ ;  /* 0x0000004017007810 */ /* 0x000fc40007ffe0ff */
[----:B------:R-:W-:Y:S02]  /*03f0*/  @!P1 IADD3 R3, PT, PT, R3, 0x1, RZ ;  /* 0x0000000103039810 */ /* 0x000fe40007ffe0ff */
[----:B------:R-:W-:Y:S02]  /*0400*/  SEL R41, R2, R5, !P5 ;  /* 0x0000000502297207 */ /* 0x000fe40006800000 */
[----:B------:R-:W2:Y:S01]  /*0410*/  @!P0 LDC.64 R4, c[0x0][0x3f8] ;  /* 0x0000fe00ff048b82 */ /* 0x000ea20000000a00 */
[----:B------:R-:W-:Y:S02]  /*0420*/  ISETP.GE.U32.AND P1, PT, R0, UR16, PT ;  /* 0x0000001000007c0c */ /* 0x000fe4000bf26070 */
[----:B------:R-:W-:Y:S02]  /*0430*/  SHF.R.S32.HI R21, RZ, 0x1f, R0 ;  /* 0x0000001fff157819 */ /* 0x000fe40000011400 */
[----:B------:R-:W-:Y:S02]  /*0440*/  @P3 IADD3 R3, PT, PT, R3, 0x1, RZ ;  /* 0x0000000103033810 */ /* 0x000fe40007ffe0ff */
[----:B------:R-:W-:-:S02]  /*0450*/  ISETP.GE.AND.EX P1, PT, R21, UR17, PT, P1 ;  /* 0x0000001115007c0c */ /* 0x000fc4000bf26310 */
[----:B------:R-:W-:Y:S01]  /*0460*/  @!P2 IADD3 R3, PT, PT, -R3, RZ, RZ ;  /* 0x000000ff0303a210 */ /* 0x000fe20007ffe1ff */
[----:B------:R-:W-:-:S03]  /*0470*/  IMAD R6, R41, 0x14, RZ ;  /* 0x0000001429067824 */ /* 0x000fc600078e02ff */
[----:B------:R-:W-:Y:S02]  /*0480*/  SEL R3, R2, R3, !P5 ;  /* 0x0000000302037207 */ /* 0x000fe40006800000 */
[C---:B------:R-:W-:Y:S02]  /*0490*/  IADD3 R34, P3, PT, R6.reuse, R43, RZ ;  /* 0x0000002b06227210 */ /* 0x040fe40007f7e0ff */
[----:B------:R-:W-:Y:S02]  /*04a0*/  SHF.R.S32.HI R2, RZ, 0x1f, R3 ;  /* 0x0000001fff027819 */ /* 0x000fe40000011403 */
[----:B------:R-:W-:Y:S01]  /*04b0*/  LEA.HI.X.SX32 R35, R6, RZ, 0x1, P3 ;  /* 0x000000ff06237211 */ /* 0x000fe200018f0eff */
[----:B------:R-:W3:Y:S02]  /*04c0*/  @!P1 LDC.64 R16, c[0x0][0x3f8] ;  /* 0x0000fe00ff109b82 */ /* 0x000ee40000000a00 */
[----:B------:R-:W-:Y:S02]  /*04d0*/  IMAD R2, R2, UR18, RZ ;  /* 0x0000001202027c24 */ /* 0x000fe4000f8e02ff */
[----:B------:R-:W-:-:S04]  /*04e0*/  IMAD.WIDE.U32 R34, R3, UR18, R34 ;  /* 0x0000001203227c25 */ /* 0x000fc8000f8e0022 */
[----:B------:R-:W-:Y:S01]  /*04f0*/  IMAD R15, R3, UR19, R2 ;  /* 0x00000013030f7c24 */ /* 0x000fe2000f8e0202 */
[----:B-1----:R-:W-:Y:S01]  /*0500*/  ISETP.NE.AND P2, PT, RZ, UR5, PT ;  /* 0x00000005ff007c0c */ /* 0x002fe2000bf45270 */
[----:B--2---:R-:W-:Y:S01]  /*0510*/  @!P0 IMAD R2, R11, R4, RZ ;  /* 0x000000040b028224 */ /* 0x004fe200078e02ff */
[----:B------:R-:W1:Y:S02]  /*0520*/  LDC.64 R6, c[0x0][0x3a8] ;  /* 0x0000ea00ff067b82 */ /* 0x000e640000000a00 */
[----:B------:R-:W-:Y:S01]  /*0530*/  IADD3 R3, PT, PT, R35, R15, RZ ;  /* 0x0000000f23037210 */ /* 0x000fe20007ffe0ff */
[----:B------:R-:W-:Y:S01]  /*0540*/  @!P0 IMAD R25, R23, R5, R2 ;  /* 0x0000000517198224 */ /* 0x000fe200078e0202 */
[----:B------:R-:W-:-:S04]  /*0550*/  @!P0 MOV R2, R34 ;  /* 0x0000002200028202 */ /* 0x000fc80000000f00 */
[----:B------:R-:W2:Y:S01]  /*0560*/  @!P0 LDC.64 R14, c[0x0][0x398] ;  /* 0x0000e600ff0e8b82 */ /* 0x000ea20000000a00 */
[----:B------:R-:W-:-:S07]  /*0570*/  @!P0 IMAD.WIDE.U32 R22, R23, R4, R2 ;  /* 0x0000000417168225 */ /* 0x000fce00078e0002 */
[----:B------:R-:W1:Y:S01]  /*0580*/  @!P1 LDC.64 R4, c[0x0][0x3a0] ;  /* 0x0000e800ff049b82 */ /* 0x000e620000000a00 */
[----:B---3--:R-:W-:Y:S01]  /*0590*/  @!P1 IMAD R20, R21, R16, RZ ;  /* 0x0000001015149224 */ /* 0x008fe200078e02ff */
[----:B------:R-:W-:-:S06]  /*05a0*/  @!P0 IADD3 R23, PT, PT, R23, R25, RZ ;  /* 0x0000001917178210 */ /* 0x000fcc0007ffe0ff */
[----:B------:R-:W3:Y:S01]  /*05b0*/  @!P1 LDC.64 R10, c[0x0][0x398] ;  /* 0x0000e600ff0a9b82 */ /* 0x000ee20000000a00 */
[----:B------:R-:W-:Y:S02]  /*05c0*/  @!P0 SHF.L.U32 R21, R22, 0x1, RZ ;  /* 0x0000000116158819 */ /* 0x000fe400000006ff */
[----:B------:R-:W-:Y:S02]  /*05d0*/  @!P1 MOV R24, R34 ;  /* 0x0000002200189202 */ /* 0x000fe40000000f00 */
[----:B------:R-:W-:-:S03]  /*05e0*/  @!P1 MOV R25, R3 ;  /* 0x0000000300199202 */ /* 0x000fc60000000f00 */
[----:B------:R-:W3:Y:S01]  /*05f0*/  @P2 LDC.64 R12, c[0x0][0x3b0] ;  /* 0x0000ec00ff0c2b82 */ /* 0x000ee20000000a00 */
[----:B------:R-:W-:Y:S01]  /*0600*/  @!P0 SHF.L.U64.HI R22, R22, 0x1, R23 ;  /* 0x0000000116168819 */ /* 0x000fe20000010217 */
[C---:B------:R-:W-:Y:S01]  /*0610*/  @!P1 IMAD R23, R0.reuse, R17, R20 ;  /* 0x0000001100179224 */ /* 0x040fe200078e0214 */
[----:B0-----:R-:W-:Y:S01]  /*0620*/  @!P0 IADD3 R18, P3, PT, R21, R18, RZ ;  /* 0x0000001215128210 */ /* 0x001fe20007f7e0ff */
[----:B------:R-:W-:-:S03]  /*0630*/  @!P1 IMAD.WIDE.U32 R16, R0, R16, R24 ;  /* 0x0000001000109225 */ /* 0x000fc600078e0018 */
[----:B------:R-:W-:Y:S02]  /*0640*/  @!P0 IADD3.X R19, PT, PT, R22, R19, RZ, P3, !PT ;  /* 0x0000001316138210 */ /* 0x000fe40001ffe4ff */
[----:B--2---:R-:W-:Y:S02]  /*0650*/  @!P0 IADD3 R14, P3, PT, R21, R14, RZ ;  /* 0x0000000e150e8210 */ /* 0x004fe40007f7e0ff */
[----:B------:R-:W-:Y:S02]  /*0660*/  @!P1 IADD3 R21, PT, PT, R17, R23, RZ ;  /* 0x0000001711159210 */ /* 0x000fe40007ffe0ff */
[----:B------:R-:W-:Y:S02]  /*0670*/  LOP3.LUT R43, R44, 0xffff, RZ, 0xc0, !PT ;  /* 0x0000ffff2c2b7812 */ /* 0x000fe400078ec0ff */
[----:B------:R-:W-:Y:S02]  /*0680*/  @!P1 SHF.L.U32 R17, R16, 0x1, RZ ;  /* 0x0000000110119819 */ /* 0x000fe400000006ff */
[----:B------:R-:W-:-:S02]  /*0690*/  @!P0 IADD3.X R15, PT, PT, R22, R15, RZ, P3, !PT ;  /* 0x0000000f160f8210 */ /* 0x000fc40001ffe4ff */
[----:B------:R-:W-:Y:S01]  /*06a0*/  @!P1 SHF.L.U64.HI R0, R16, 0x1, R21 ;  /* 0x0000000110009819 */ /* 0x000fe20000010215 */
[----:B------:R-:W-:Y:S01]  /*06b0*/  IMAD R27, R41, 0x14, R43 ;  /* 0x00000014291b7824 */ /* 0x000fe200078e022b */
[C---:B-1----:R-:W-:Y:S02]  /*06c0*/  @!P1 IADD3 R16, P3, PT, R17.reuse, R4, RZ ;  /* 0x0000000411109210 */ /* 0x042fe40007f7e0ff */
[----:B---3--:R-:W-:Y:S02]  /*06d0*/  @!P1 IADD3 R10, P4, PT, R17, R10, RZ ;  /* 0x0000000a110a9210 */ /* 0x008fe40007f9e0ff */
[----:B------:R-:W-:Y:S02]  /*06e0*/  CS2R R38, SRZ ;  /* 0x0000000000267805 */ /* 0x000fe4000001ff00 */
[----:B------:R-:W-:Y:S01]  /*06f0*/  @!P1 IADD3.X R17, PT, PT, R0, R5, RZ, P3, !PT ;  /* 0x0000000500119210 */ /* 0x000fe20001ffe4ff */
[----:B------:R-:W-:Y:S01]  /*0700*/  IMAD.WIDE R6, R27, 0x4, R6 ;  /* 0x000000041b067825 */ /* 0x000fe200078e0206 */
[----:B------:R-:W-:-:S02]  /*0710*/  CS2R R36, SRZ ;  /* 0x0000000000247805 */ /* 0x000fc4000001ff00 */
[----:B------:R-:W-:Y:S02]  /*0720*/  CS2R R4, SRZ ;  /* 0x0000000000047805 */ /* 0x000fe4000001ff00 */
[----:B------:R-:W-:Y:S01]  /*0730*/  @!P1 IADD3.X R11, PT, PT, R0, R11, RZ, P4, !PT ;  /* 0x0000000b000b9210 */ /* 0x000fe200027fe4ff */
[----:B------:R-:W-:Y:S01]  /*0740*/  @P2 IMAD.WIDE R12, R27, 0x4, R12 ;  /* 0x000000041b0c2825 */ /* 0x000fe200078e020c */
[----:B------:R0:W5:Y:S04]  /*0750*/  @!P1 LDG.E R38, desc[UR12][R16.64] ;  /* 0x0000000c10269981 */ /* 0x000168000c1e1900 */
[----:B------:R0:W5:Y:S04]  /*0760*/  @!P1 LDG.E R36, desc[UR12][R10.64] ;  /* 0x0000000c0a249981 */ /* 0x000168000c1e1900 */
[----:B------:R0:W5:Y:S04]  /*0770*/  @P2 LDG.E.64 R4, desc[UR12][R12.64] ;  /* 0x0000000c0c042981 */ /* 0x000168000c1e1b00 */
[----:B------:R-:W5:Y:S04]  /*0780*/  LDG.E.64 R6, desc[UR12][R6.64] ;  /* 0x0000000c06067981 */ /* 0x000f68000c1e1b00 */
[----:B------:R0:W5:Y:S04]  /*0790*/  @!P0 LDG.E R39, desc[UR12][R18.64] ;  /* 0x0000000c12278981 */ /* 0x000168000c1e1900 */
[----:B------:R0:W5:Y:S01]  /*07a0*/  @!P0 LDG.E R37, desc[UR12][R14.64] ;  /* 0x0000000c0e258981 */ /* 0x000162000c1e1900 */
[----:B----4-:R-:W-:-:S13]  /*07b0*/  R2UR UR14, R8 ;  /* 0x00000000080e72ca */ /* 0x010fda00000e0000 */
        /* <DEDUP_REMOVED lines=8> */
[----:B------:R-:W-:Y:S01]  /*0840*/  UISETP.NE.AND UP1, UPT, UR5, URZ, UPT ;  /* 0x000000ff0500728c */ /* 0x000fe2000bf25270 */
[----:B------:R-:W-:Y:S01]  /*0850*/  UMOV UR8, 0x3f800000 ;  /* 0x3f80000000087882 */ /* 0x000fe20000000000 */
[----:B-1----:R-:W-:-:S13]  /*0860*/  @P0 R2UR UR4, R0 ;  /* 0x00000000000402ca */ /* 0x002fda00000e0000 */
[----:B------:R-:W-:Y:S01]  /*0870*/  @UP0 UMOV UR8, UR4 ;  /* 0x0000000400080c82 */ /* 0x000fe20008000000 */
[----:B0-----:R-:W-:Y:S05]  /*0880*/  BRA.U UP1, `(.L_x_517) ;  /* 0x0000000101947547 */ /* 0x001fea000b800000 */
[--C-:B-----5:R-:W-:Y:S02]  /*0890*/  HADD2.F32 R8, -RZ, R39.reuse.H0_H0 ;  /* 0x20000027ff087230 */ /* 0x120fe40000004100 */
[----:B------:R-:W-:Y:S02]  /*08a0*/  HADD2.F32 R10, -RZ, R39.H1_H1 ;  /* 0x30000027ff0a7230 */ /* 0x000fe40000004100 */
[--C-:B------:R-:W-:Y:S02]  /*08b0*/  HADD2.F32 R9, -RZ, R37.reuse.H0_H0 ;  /* 0x20000025ff097230 */ /* 0x100fe40000004100 */
[----:B------:R-:W-:Y:S01]  /*08c0*/  FADD.FTZ R8, R8, -UR14 ;  /* 0x8000000e08087e21 */ /* 0x000fe20008010000 */
[----:B------:R-:W-:Y:S02]  /*08d0*/  HADD2.F32 R0, -RZ, R37.H1_H1 ;  /* 0x30000025ff007230 */ /* 0x000fe40000004100 */
[----:B------:R-:W-:Y:S01]  /*08e0*/  FADD.FTZ R10, R10, -UR14 ;  /* 0x8000000e0a0a7e21 */ /* 0x000fe20008010000 */
[----:B------:R-:W-:-:S02]  /*08f0*/  HADD2.F32 R14, -RZ, R38.H0_H0 ;  /* 0x20000026ff0e7230 */ /* 0x000fc40000004100 */
[----:B------:R-:W-:Y:S01]  /*0900*/  FMUL.FTZ R11, R6, R9 ;  /* 0x00000009060b7220 */ /* 0x000fe20000410000 */
[----:B------:R-:W-:Y:S01]  /*0910*/  FMUL.FTZ R8, R8, UR8 ;  /* 0x0000000808087c20 */ /* 0x000fe20008410000 */
[----:B------:R-:W-:Y:S01]  /*0920*/  FMUL.FTZ R13, R10, UR8 ;  /* 0x000000080a0d7c20 */ /* 0x000fe20008410000 */
[----:B------:R-:W-:Y:S01]  /*0930*/  FMUL.FTZ R12, R7, R0 ;  /* 0x00000000070c7220 */ /* 0x000fe20000410000 */
[----:B------:R-:W-:Y:S01]  /*0940*/  FADD.FTZ R15, RZ, R11 ;  /* 0x0000000bff0f7221 */ /* 0x000fe20000010000 */
[----:B------:R-:W-:Y:S01]  /*0950*/  FFMA.FTZ R10, R8, R11, RZ ;  /* 0x0000000b080a7223 */ /* 0x000fe200000100ff */
[----:B------:R-:W-:Y:S02]  /*0960*/  HADD2.F32 R11, -RZ, R36.H0_H0 ;  /* 0x20000024ff0b7230 */ /* 0x000fe40000004100 */
[----:B------:R-:W-:Y:S01]  /*0970*/  FADD.FTZ R14, R14, -UR14 ;  /* 0x8000000e0e0e7e21 */ /* 0x000fe20008010000 */
[----:B------:R-:W-:Y:S01]  /*0980*/  FADD.FTZ R15, R12, R15 ;  /* 0x0000000f0c0f7221 */ /* 0x000fe20000010000 */
[----:B------:R-:W-:Y:S01]  /*0990*/  FFMA.FTZ R10, R13, R12, R10 ;  /* 0x0000000c0d0a7223 */ /* 0x000fe2000001000a */
[----:B------:R-:W-:-:S02]  /*09a0*/  HADD2.F32 R12, -RZ, R38.H1_H1 ;  /* 0x30000026ff0c7230 */ /* 0x000fc40000004100 */
[----:B------:R-:W-:Y:S01]  /*09b0*/  FMUL.FTZ R18, R6, R11 ;  /* 0x0000000b06127220 */ /* 0x000fe20000410000 */
[----:B------:R-:W-:Y:S01]  /*09c0*/  FMUL.FTZ R17, R14, UR8 ;  /* 0x000000080e117c20 */ /* 0x000fe20008410000 */
[----:B------:R-:W-:Y:S02]  /*09d0*/  HADD2.F32 R16, -RZ, R36.H1_H1 ;  /* 0x30000024ff107230 */ /* 0x000fe40000004100 */
[----:B------:R-:W-:Y:S01]  /*09e0*/  FFMA.FTZ R8, R9, R8, RZ ;  /* 0x0000000809087223 */ /* 0x000fe200000100ff */
[----:B------:R-:W-:Y:S01]  /*09f0*/  FADD.FTZ R12, R12, -UR14 ;  /* 0x8000000e0c0c7e21 */ /* 0x000fe20008010000 */
[----:B------:R-:W-:Y:S01]  /*0a00*/  FADD.FTZ R15, R15, R18 ;  /* 0x000000120f0f7221 */ /* 0x000fe20000010000 */
[----:B------:R-:W-:Y:S01]  /*0a10*/  FFMA.FTZ R20, R17, R18, R10 ;  /* 0x0000001211147223 */ /* 0x000fe2000001000a */
[----:B------:R-:W-:Y:S01]  /*0a20*/  FADD.FTZ R10, RZ, R9 ;  /* 0x00000009ff0a7221 */ /* 0x000fe20000010000 */
[----:B------:R-:W-:Y:S01]  /*0a30*/  FMUL.FTZ R18, R7, R16 ;  /* 0x0000001007127220 */ /* 0x000fe20000410000 */
[----:B------:R-:W-:Y:S01]  /*0a40*/  FMUL.FTZ R9, R12, UR8 ;  /* 0x000000080c097c20 */ /* 0x000fe20008410000 */
[----:B------:R-:W-:Y:S01]  /*0a50*/  FFMA.FTZ R13, R0, R13, RZ ;  /* 0x0000000d000d7223 */ /* 0x000fe200000100ff */
[----:B------:R-:W-:Y:S01]  /*0a60*/  FADD.FTZ R19, RZ, R0 ;  /* 0x00000000ff137221 */ /* 0x000fe20000010000 */
[----:B------:R-:W-:Y:S01]  /*0a70*/  FADD.FTZ R14, R18, R15 ;  /* 0x0000000f120e7221 */ /* 0x000fe20000010000 */
[----:B------:R-:W-:Y:S01]  /*0a80*/  FFMA.FTZ R15, R9, R18, R20 ;  /* 0x00000012090f7223 */ /* 0x000fe20000010014 */
[C---:B------:R-:W-:Y:S01]  /*0a90*/  FADD.FTZ R10, R11.reuse, R10 ;  /* 0x0000000a0b0a7221 */ /* 0x040fe20000010000 */
[----:B------:R-:W-:Y:S01]  /*0aa0*/  FFMA.FTZ R8, R11, R17, R8 ;  /* 0x000000110b087223 */ /* 0x000fe20000010008 */
[C---:B------:R-:W-:Y:S01]  /*0ab0*/  FADD.FTZ R11, R16.reuse, R19 ;  /* 0x00000013100b7221 */ /* 0x040fe20000010000 */
[----:B------:R-:W-:Y:S01]  /*0ac0*/  FFMA.FTZ R9, R16, R9, R13 ;  /* 0x0000000910097223 */ /* 0x000fe2000001000d */
[----:B------:R-:W-:Y:S06]  /*0ad0*/  BRA `(.L_x_518) ;  /* 0x0000000400207947 */ /* 0x000fec0003800000 */
.L_x_517:
[--C-:B-----5:R-:W-:Y:S02]  /*0ae0*/  HADD2.F32 R0, -RZ, R39.reuse.H0_H0 ;  /* 0x20000027ff007230 */ /* 0x120fe40000004100 */
[--C-:B------:R-:W-:Y:S02]  /*0af0*/  HADD2.F32 R8, -RZ, R38.reuse.H0_H0 ;  /* 0x20000026ff087230 */ /* 0x100fe40000004100 */
[----:B------:R-:W-:Y:S02]  /*0b00*/  HADD2.F32 R10, -RZ, R38.H1_H1 ;  /* 0x30000026ff0a7230 */ /* 0x000fe40000004100 */
[----:B------:R-:W-:Y:S01]  /*0b10*/  FADD.FTZ R9, R0, -UR14 ;  /* 0x8000000e00097e21 */ /* 0x000fe20008010000 */
[----:B------:R-:W-:Y:S02]  /*0b20*/  HADD2.F32 R0, -RZ, R39.H1_H1 ;  /* 0x30000027ff007230 */ /* 0x000fe40000004100 */
[----:B------:R-:W-:Y:S01]  /*0b30*/  FADD.FTZ R8, R8, -UR14 ;  /* 0x8000000e08087e21 */ /* 0x000fe20008010000 */
[----:B------:R-:W-:-:S02]  /*0b40*/  HADD2.F32 R22, -RZ, R37.H1_H1 ;  /* 0x30000025ff167230 */ /* 0x000fc40000004100 */
[----:B------:R-:W-:Y:S01]  /*0b50*/  FMUL.FTZ R9, R9, UR8 ;  /* 0x0000000809097c20 */ /* 0x000fe20008410000 */
[----:B------:R-:W-:Y:S01]  /*0b60*/  FADD.FTZ R12, R10, -UR14 ;  /* 0x8000000e0a0c7e21 */ /* 0x000fe20008010000 */
[----:B------:R-:W-:Y:S01]  /*0b70*/  FADD.FTZ R0, R0, -UR14 ;  /* 0x8000000e00007e21 */ /* 0x000fe20008010000 */
[----:B------:R-:W-:Y:S01]  /*0b80*/  FMUL.FTZ R11, R8, UR8 ;  /* 0x00000008080b7c20 */ /* 0x000fe20008410000 */
[--C-:B------:R-:W-:Y:S01]  /*0b90*/  FFMA.FTZ R14, R6, R9, R4.reuse ;  /* 0x00000009060e7223 */ /* 0x100fe20000010004 */
[----:B------:R-:W-:Y:S01]  /*0ba0*/  FMUL.FTZ R12, R12, UR8 ;  /* 0x000000080c0c7c20 */ /* 0x000fe20008410000 */
[----:B------:R-:W-:Y:S01]  /*0bb0*/  FMUL.FTZ R0, R0, UR8 ;  /* 0x0000000800007c20 */ /* 0x000fe20008410000 */
[----:B------:R-:W-:Y:S01]  /*0bc0*/  FFMA.FTZ R10, R6, R11, R4 ;  /* 0x0000000b060a7223 */ /* 0x000fe20000010004 */
[----:B------:R-:W-:Y:S01]  /*0bd0*/  FMUL.FTZ R15, R14, -1.4426950216293334961 ;  /* 0xbfb8aa3b0e0f7820 */ /* 0x000fe20000410000 */
[C-C-:B------:R-:W-:Y:S01]  /*0be0*/  FFMA.FTZ R8, R7.reuse, R12, R5.reuse ;  /* 0x0000000c07087223 */ /* 0x140fe20000010005 */
[----:B------:R-:W-:Y:S01]  /*0bf0*/  FFMA.FTZ R13, R7, R0, R5 ;  /* 0x00000000070d7223 */ /* 0x000fe20000010005 */
[----:B------:R-:W-:-:S02]  /*0c00*/  FMUL.FTZ R18, R10, -1.4426950216293334961 ;  /* 0xbfb8aa3b0a127820 */ /* 0x000fc40000410000 */
[----:B------:R-:W-:Y:S01]  /*0c10*/  FMUL.FTZ R19, R8, -1.4426950216293334961 ;  /* 0xbfb8aa3b08137820 */ /* 0x000fe20000410000 */
[----:B------:R-:W-:Y:S01]  /*0c20*/  FMUL.FTZ R16, R13, -1.4426950216293334961 ;  /* 0xbfb8aa3b0d107820 */ /* 0x000fe20000410000 */
[----:B------:R-:W0:Y:S08]  /*0c30*/  MUFU.EX2 R15, R15 ;  /* 0x0000000f000f7308 */ /* 0x000e300000000800 */
[----:B------:R-:W1:Y:S08]  /*0c40*/  MUFU.EX2 R16, R16 ;  /* 0x0000001000107308 */ /* 0x000e700000000800 */
[----:B------:R-:W2:Y:S01]  /*0c50*/  MUFU.EX2 R18, R18 ;  /* 0x0000001200127308 */ /* 0x000ea20000000800 */
[----:B0-----:R-:W-:-:S07]  /*0c60*/  FADD.FTZ R15, R15, 1 ;  /* 0x3f8000000f0f7421 */ /* 0x001fce0000010000 */
[----:B------:R-:W0:Y:S01]  /*0c70*/  MUFU.EX2 R19, R19 ;  /* 0x0000001300137308 */ /* 0x000e220000000800 */
[----:B-1----:R-:W-:Y:S01]  /*0c80*/  FADD.FTZ R17, R16, 1 ;  /* 0x3f80000010117421 */ /* 0x002fe20000010000 */
[----:B------:R-:W-:-:S06]  /*0c90*/  HADD2.F32 R16, -RZ, R37.H0_H0 ;  /* 0x20000025ff107230 */ /* 0x000fcc0000004100 */
[----:B------:R-:W1:Y:S01]  /*0ca0*/  MUFU.RCP R15, R15 ;  /* 0x0000000f000f7308 */ /* 0x000e620000001000 */
[----:B--2---:R-:W-:-:S07]  /*0cb0*/  FADD.FTZ R20, R18, 1 ;  /* 0x3f80000012147421 */ /* 0x004fce0000010000 */
[----:B------:R-:W2:Y:S01]  /*0cc0*/  MUFU.RCP R17, R17 ;  /* 0x0000001100117308 */ /* 0x000ea20000001000 */
[----:B0-----:R-:W-:-:S07]  /*0cd0*/  FADD.FTZ R21, R19, 1 ;  /* 0x3f80000013157421 */ /* 0x001fce0000010000 */
[----:B------:R-:W0:Y:S01]  /*0ce0*/  MUFU.RCP R20, R20 ;  /* 0x0000001400147308 */ /* 0x000e220000001000 */
[----:B-1----:R-:W-:Y:S01]  /*0cf0*/  FADD.FTZ R19, -R15, 1 ;  /* 0x3f8000000f137421 */ /* 0x002fe20000010100 */
[----:B------:R-:W-:Y:S01]  /*0d00*/  FMUL.FTZ R16, R16, R15 ;  /* 0x0000000f10107220 */ /* 0x000fe20000410000 */
[--C-:B------:R-:W-:Y:S02]  /*0d10*/  HADD2.F32 R15, -RZ, R36.reuse.H0_H0 ;  /* 0x20000024ff0f7230 */ /* 0x100fe40000004100 */
[----:B------:R-:W-:Y:S01]  /*0d20*/  FFMA.FTZ R19, R14, R19, 1 ;  /* 0x3f8000000e137423 */ /* 0x000fe20000010013 */
[----:B------:R-:W-:Y:S02]  /*0d30*/  HADD2.F32 R14, -RZ, R36.H1_H1 ;  /* 0x30000024ff0e7230 */ /* 0x000fe40000004100 */
[----:B------:R-:W1:Y:S01]  /*0d40*/  MUFU.RCP R21, R21 ;  /* 0x0000001500157308 */ /* 0x000e620000001000 */
[----:B--2---:R-:W-:Y:S01]  /*0d50*/  FADD.FTZ R18, -R17, 1 ;  /* 0x3f80000011127421 */ /* 0x004fe20000010100 */
[----:B------:R-:W-:-:S03]  /*0d60*/  FMUL.FTZ R17, R22, R17 ;  /* 0x0000001116117220 */ /* 0x000fc60000410000 */
[----:B------:R-:W-:Y:S01]  /*0d70*/  FFMA.FTZ R18, R13, R18, 1 ;  /* 0x3f8000000d127423 */ /* 0x000fe20000010012 */
[----:B------:R-:W-:Y:S01]  /*0d80*/  FMUL.FTZ R13, R16, R19 ;  /* 0x00000013100d7220 */ /* 0x000fe20000410000 */
[----:B0-----:R-:W-:Y:S01]  /*0d90*/  FADD.FTZ R23, -R20, 1 ;  /* 0x3f80000014177421 */ /* 0x001fe20000010100 */
[----:B------:R-:W-:-:S03]  /*0da0*/  FMUL.FTZ R15, R15, R20 ;  /* 0x000000140f0f7220 */ /* 0x000fc60000410000 */
[----:B------:R-:W-:Y:S01]  /*0db0*/  FFMA.FTZ R16, R10, R23, 1 ;  /* 0x3f8000000a107423 */ /* 0x000fe20000010017 */
[----:B------:R-:W-:Y:S01]  /*0dc0*/  FMUL.FTZ R10, R17, R18 ;  /* 0x00000012110a7220 */ /* 0x000fe20000410000 */
[----:B-1----:R-:W-:Y:S01]  /*0dd0*/  FMUL.FTZ R19, R14, R21 ;  /* 0x000000150e137220 */ /* 0x002fe20000410000 */
[----:B------:R-:W-:Y:S01]  /*0de0*/  FADD.FTZ R21, -R21, 1 ;  /* 0x3f80000015157421 */ /* 0x000fe20000010100 */
[----:B------:R-:W-:Y:S01]  /*0df0*/  FMUL.FTZ R14, R6, R13 ;  /* 0x0000000d060e7220 */ /* 0x000fe20000410000 */
[----:B------:R-:W-:Y:S01]  /*0e00*/  FMUL.FTZ R16, R15, R16 ;  /* 0x000000100f107220 */ /* 0x000fe20000410000 */
[----:B------:R-:W-:Y:S01]  /*0e10*/  FMUL.FTZ R15, R7, R10 ;  /* 0x0000000a070f7220 */ /* 0x000fe20000410000 */
[----:B------:R-:W-:Y:S01]  /*0e20*/  FFMA.FTZ R8, R8, R21, 1 ;  /* 0x3f80000008087423 */ /* 0x000fe20000010015 */
[----:B------:R-:W-:Y:S01]  /*0e30*/  FFMA.FTZ R17, R9, R14, RZ ;  /* 0x0000000e09117223 */ /* 0x000fe200000100ff */
[----:B------:R-:W-:Y:S01]  /*0e40*/  FADD.FTZ R14, RZ, R14 ;  /* 0x0000000eff0e7221 */ /* 0x000fe20000010000 */
[----:B------:R-:W-:Y:S01]  /*0e50*/  FMUL.FTZ R21, R6, R16 ;  /* 0x0000001006157220 */ /* 0x000fe20000410000 */
[----:B------:R-:W-:Y:S01]  /*0e60*/  FMUL.FTZ R19, R19, R8 ;  /* 0x0000000813137220 */ /* 0x000fe20000410000 */
[----:B------:R-:W-:Y:S01]  /*0e70*/  FFMA.FTZ R8, R0, R15, R17 ;  /* 0x0000000f00087223 */ /* 0x000fe20000010011 */
[----:B------:R-:W-:-:S02]  /*0e80*/  FADD.FTZ R14, R15, R14 ;  /* 0x0000000e0f0e7221 */ /* 0x000fc40000010000 */
[----:B------:R-:W-:Y:S01]  /*0e90*/  FMUL.FTZ R17, R7, R19 ;  /* 0x0000001307117220 */ /* 0x000fe20000410000 */
[----:B------:R-:W-:Y:S01]  /*0ea0*/  FFMA.FTZ R15, R11, R21, R8 ;  /* 0x000000150b0f7223 */ /* 0x000fe20000010008 */
[----:B------:R-:W-:Y:S01]  /*0eb0*/  FFMA.FTZ R8, R9, R13, RZ ;  /* 0x0000000d09087223 */ /* 0x000fe200000100ff */
[----:B------:R-:W-:Y:S01]  /*0ec0*/  FFMA.FTZ R9, R0, R10, RZ ;  /* 0x0000000a00097223 */ /* 0x000fe200000100ff */
[----:B------:R-:W-:Y:S01]  /*0ed0*/  FADD.FTZ R14, R14, R21 ;  /* 0x000000150e0e7221 */ /* 0x000fe20000010000 */
[----:B------:R-:W-:Y:S01]  /*0ee0*/  FADD.FTZ R13, RZ, R13 ;  /* 0x0000000dff0d7221 */ /* 0x000fe20000010000 */
[----:B------:R-:W-:Y:S01]  /*0ef0*/  FADD.FTZ R0, RZ, R10 ;  /* 0x0000000aff007221 */ /* 0x000fe20000010000 */
[----:B------:R-:W-:Y:S01]  /*0f00*/  FFMA.FTZ R8, R11, R16, R8 ;  /* 0x000000100b087223 */ /* 0x000fe20000010008 */
[C---:B------:R-:W-:Y:S01]  /*0f10*/  FFMA.FTZ R15, R12.reuse, R17, R15 ;  /* 0x000000110c0f7223 */ /* 0x040fe2000001000f */
[----:B------:R-:W-:Y:S01]  /*0f20*/  FADD.FTZ R14, R17, R14 ;  /* 0x0000000e110e7221 */ /* 0x000fe20000010000 */
[----:B------:R-:W-:Y:S01]  /*0f30*/  FADD.FTZ R10, R13, R16 ;  /* 0x000000100d0a7221 */ /* 0x000fe20000010000 */
[----:B------:R-:W-:Y:S01]  /*0f40*/  FFMA.FTZ R9, R12, R19, R9 ;  /* 0x000000130c097223 */ /* 0x000fe20000010009 */
[----:B------:R-:W-:-:S07]  /*0f50*/  FADD.FTZ R11, R0, R19 ;  /* 0x00000013000b7221 */ /* 0x000fce0000010000 */
.L_x_518:
[----:B------:R-:W0:Y:S01]  /*0f60*/  S2R R17, SR_LANEID ;  /* 0x0000000000117919 */ /* 0x000e220000000000 */
[----:B------:R-:W1:Y:S01]  /*0f70*/  S2UR UR9, SR_CgaCtaId ;  /* 0x00000000000979c3 */ /* 0x000e620000008800 */
[----:B------:R-:W-:Y:S01]  /*0f80*/  UMOV UR5, 0x400 ;  /* 0x0000040000057882 */ /* 0x000fe20000000000 */
[----:B------:R-:W-:Y:S01]  /*0f90*/  BSSY.RECONVERGENT B0, `(.L_x_519) ;  /* 0x0000029000007945 */ /* 0x000fe20003800200 */
[----:B------:R-:W2:Y:S01]  /*0fa0*/  SHFL.DOWN PT, R0, R15, 0x1, 0x1f ;  /* 0x08201f000f007f89 */ /* 0x000ea200000e0000 */
[----:B------:R-:W-:Y:S01]  /*0fb0*/  UIADD3 UR4, UPT, UPT, UR5, 0xd0, URZ ;  /* 0x000000d005047890 */ /* 0x000fe2000fffe0ff */
[C---:B------:R-:W-:Y:S02]  /*0fc0*/  ISETP.NE.AND P1, PT, R45.reuse, RZ, PT ;  /* 0x000000ff2d00720c */ /* 0x040fe40003f25270 */
[----:B------:R-:W3:Y:S01]  /*0fd0*/  SHFL.DOWN PT, R12, R14, 0x1, 0x1f ;  /* 0x08201f000e0c7f89 */ /* 0x000ee200000e0000 */
[----:B------:R-:W-:Y:S01]  /*0fe0*/  ISETP.GT.U32.AND P3, PT, R45, 0x9, PT ;  /* 0x000000092d00780c */ /* 0x000fe20003f64070 */
[----:B-1----:R-:W-:Y:S01]  /*0ff0*/  ULEA UR4, UR9, UR4, 0x18 ;  /* 0x0000000409047291 */ /* 0x002fe2000f8ec0ff */
[----:B0-----:R-:W-:-:S02]  /*1000*/  ISETP.GT.AND P0, PT, R17, 0x1e, PT ;  /* 0x0000001e1100780c */ /* 0x001fc40003f04270 */
[----:B------:R-:W-:-:S11]  /*1010*/  ISETP.GT.AND P2, PT, R17, 0xf, PT ;  /* 0x0000000f1100780c */ /* 0x000fd60003f44270 */
[----:B--2---:R-:W-:Y:S01]  /*1020*/  @!P0 FADD.FTZ R15, R0, R15 ;  /* 0x0000000f000f8221 */ /* 0x004fe20000010000 */
[----:B---3--:R-:W-:Y:S01]  /*1030*/  @!P0 FADD.FTZ R14, R12, R14 ;  /* 0x0000000e0c0e8221 */ /* 0x008fe20000010000 */
[----:B------:R-:W-:-:S03]  /*1040*/  ISETP.GT.AND P0, PT, R17, 0x1d, PT ;  /* 0x0000001d1100780c */ /* 0x000fc60003f04270 */
[----:B------:R-:W0:Y:S04]  /*1050*/  SHFL.DOWN PT, R0, R15, 0x2, 0x1f ;  /* 0x08401f000f007f89 */ /* 0x000e2800000e0000 */
[----:B------:R-:W1:Y:S06]  /*1060*/  SHFL.DOWN PT, R12, R14, 0x2, 0x1f ;  /* 0x08401f000e0c7f89 */ /* 0x000e6c00000e0000 */
        /* <DEDUP_REMOVED lines=11> */
[----:B------:R-:W-:Y:S01]  /*1120*/  LEA R0, R45, UR4, 0x4 ;  /* 0x000000042d007c11 */ /* 0x000fe2000f8e20ff */
[----:B-1----:R-:W-:-:S03]  /*1130*/  FADD.FTZ R13, R14, R12 ;  /* 0x0000000c0e0d7221 */ /* 0x002fc60000010000 */
[----:B------:R-:W-:Y:S01]  /*1140*/  FSEL R32, R15, R16, P0 ;  /* 0x000000100f207208 */ /* 0x000fe20000000000 */
[----:B------:R0:W-:Y:S01]  /*1150*/  STS.128 [R0], R8 ;  /* 0x0000000800007388 */ /* 0x0001e20000000c00 */
        /* <DEDUP_REMOVED lines=12> */
.L_x_520:
[----:B------:R-:W-:Y:S05]  /*1220*/  BSYNC.RECONVERGENT B0 ;  /* 0x0000000000007941 */ /* 0x000fea0003800200 */
.L_x_519:
[----:B------:R-:W-:Y:S06]  /*1230*/  BAR.SYNC.DEFER_BLOCKING 0x0 ;  /* 0x0000000000007b1d */ /* 0x000fec0000010000 */
[----:B------:R-:W-:Y:S04]  /*1240*/  BSSY.RECONVERGENT B0, `(.L_x_521) ;  /* 0x0000033000007945 */ /* 0x000fe80003800200 */
[----:B------:R-:W-:Y:S05]  /*1250*/  @P1 BRA `(.L_x_522) ;  /* 0x0000000000c41947 */ /* 0x000fea0003800000 */
[----:B------:R-:W-:-:S09]  /*1260*/  ULEA UR4, UR9, UR5, 0x18 ;  /* 0x0000000509047291 */ /* 0x000fd2000f8ec0ff */
[----:B-123--:R-:W1:Y:S04]  /*1270*/  LDS.128 R12, [UR4+0x20] ;  /* 0x00002004ff0c7984 */ /* 0x00ee680008000c00 */
[----:B------:R-:W2:Y:S04]  /*1280*/  LDS.128 R24, [UR4+0x30] ;  /* 0x00003004ff187984 */ /* 0x000ea80008000c00 */
[----:B------:R-:W3:Y:S04]  /*1290*/  LDS.128 R16, [UR4+0x40] ;  /* 0x00004004ff107984 */ /* 0x000ee80008000c00 */
[----:B------:R-:W4:Y:S01]  /*12a0*/  LDS.128 R20, [UR4+0x50] ;  /* 0x00005004ff147984 */ /* 0x000f220008000c00 */
        /* <DEDUP_REMOVED lines=9> */
[----:B------:R-:W-:Y:S01]  /*1340*/  FADD.FTZ R24, R24, R27 ;  /* 0x0000001b18187221 */ /* 0x000fe20000010000 */
[----:B------:R-:W1:Y:S02]  /*1350*/  LDS.128 R12, [UR4+0x70] ;  /* 0x00007004ff0c7984 */ /* 0x000e640008000c00 */
        /* <DEDUP_REMOVED lines=9> */
[----:B------:R-:W3:Y:S01]  /*13f0*/  LDS.128 R20, [UR4+0x90] ;  /* 0x00009004ff147984 */ /* 0x000ee20008000c00 */
[----:B0-----:R-:W-:Y:S01]  /*1400*/  FADD.FTZ R25, R25, R28 ;  /* 0x0000001c19197221 */ /* 0x001fe20000010000 */
[----:B------:R-:W-:-:S03]  /*1410*/  FADD.FTZ R28, R24, R29 ;  /* 0x0000001d181c7221 */ /* 0x000fc60000010000 */
[----:B------:R-:W-:Y:S01]  /*1420*/  FADD.FTZ R29, R25, R30 ;  /* 0x0000001e191d7221 */ /* 0x000fe20000010000 */
[----:B------:R-:W-:Y:S01]  /*1430*/  FADD.FTZ R28, R28, R31 ;  /* 0x0000001f1c1c7221 */ /* 0x000fe20000010000 */
[----:B------:R-:W0:Y:S02]  /*1440*/  LDS.128 R24, [UR4+0xa0] ;  /* 0x0000a004ff187984 */ /* 0x000e240008000c00 */
        /* <DEDUP_REMOVED lines=16> */
[----:B------:R-:W-:Y:S01]  /*1550*/  FADD.FTZ R32, R29, R32 ;  /* 0x000000201d207221 */ /* 0x000fe20000010000 */
[----:B------:R-:W-:-:S07]  /*1560*/  FADD.FTZ R33, R28, R33 ;  /* 0x000000211c217221 */ /* 0x000fce0000010000 */
.L_x_522:
[----:B------:R-:W-:Y:S05]  /*1570*/  BSYNC.RECONVERGENT B0 ;  /* 0x0000000000007941 */ /* 0x000fea0003800200 */
.L_x_521:
[----:B------:R-:W-:Y:S06]  /*1580*/  BAR.SYNC.DEFER_BLOCKING 0x0 ;  /* 0x0000000000007b1d */ /* 0x000fec0000010000 */
[----:B------:R-:W-:Y:S04]  /*1590*/  BSSY.RECONVERGENT B0, `(.L_x_523) ;  /* 0x000013d000007945 */ /* 0x000fe80003800200 */
[----:B------:R-:W-:Y:S05]  /*15a0*/  @P3 BRA `(.L_x_524) ;  /* 0x0000001000ec3947 */ /* 0x000fea0003800000 */
[----:B-123--:R-:W1:Y:S04]  /*15b0*/  LDS.128 R12, [R0+0xa0] ;  /* 0x0000a000000c7984 */ /* 0x00ee680000000c00 */
[----:B------:R-:W2:Y:S04]  /*15c0*/  LDS.128 R16, [R0+0x140] ;  /* 0x0001400000107984 */ /* 0x000ea80000000c00 */
[----:B------:R-:W3:Y:S04]  /*15d0*/  LDS.128 R20, [R0+0x1e0] ;  /* 0x0001e00000147984 */ /* 0x000ee80000000c00 */
[----:B------:R-:W4:Y:S04]  /*15e0*/  LDS.128 R24, [R0+0x280] ;  /* 0x0002800000187984 */ /* 0x000f280000000c00 */
[----:B------:R-:W5:Y:S01]  /*15f0*/  LDS.128 R28, [R0+0x320] ;  /* 0x00032000001c7984 */ /* 0x000f620000000c00 */
[----:B-1----:R-:W-:Y:S01]  /*1600*/  FADD.FTZ R12, R8, R12 ;  /* 0x0000000c080c7221 */ /* 0x002fe20000010000 */
[----:B0-----:R-:W-:Y:S01]  /*1610*/  FADD.FTZ R8, R9, R13 ;  /* 0x0000000d09087221 */ /* 0x001fe20000010000 */
[----:B------:R-:W-:Y:S01]  /*1620*/  FADD.FTZ R9, R10, R14 ;  /* 0x0000000e0a097221 */ /* 0x000fe20000010000 */
[----:B------:R-:W-:Y:S01]  /*1630*/  FADD.FTZ R14, R11, R15 ;  /* 0x0000000f0b0e7221 */ /* 0x000fe20000010000 */
[----:B--2---:R-:W-:Y:S01]  /*1640*/  FADD.FTZ R13, R12, R16 ;  /* 0x000000100c0d7221 */ /* 0x004fe20000010000 */
[----:B------:R-:W-:Y:S01]  /*1650*/  FADD.FTZ R12, R8, R17 ;  /* 0x00000011080c7221 */ /* 0x000fe20000010000 */
[----:B------:R-:W-:Y:S01]  /*1660*/  FADD.FTZ R15, R9, R18 ;  /* 0x00000012090f7221 */ /* 0x000fe20000010000 */
[----:B------:R-:W-:Y:S01]  /*1670*/  FADD.FTZ R14, R14, R19 ;  /* 0x000000130e0e7221 */ /* 0x000fe20000010000 */
[----:B------:R-:W0:Y:S01]  /*1680*/  LDS.128 R8, [R0+0x3c0] ;  /* 0x0003c00000087984 */ /* 0x000e220000000c00 */
[----:B---3--:R-:W-:Y:S01]  /*1690*/  FADD.FTZ R13, R13, R20 ;  /* 0x000000140d0d7221 */ /* 0x008fe20000010000 */
        /* <DEDUP_REMOVED lines=10> */
[----:B------:R-:W2:Y:S01]  /*1740*/  LDS.128 R16, [R0+0x500] ;  /* 0x0005000000107984 */ /* 0x000ea20000000c00 */
[----:B------:R-:W-:Y:S01]  /*1750*/  FADD.FTZ R27, R21, R30 ;  /* 0x0000001e151b7221 */ /* 0x000fe20000010000 */
[----:B------:R-:W-:-:S02]  /*1760*/  FADD.FTZ R28, R26, R31 ;  /* 0x0000001f1a1c7221 */ /* 0x000fc40000010000 */
[----:B------:R-:W3:Y:S01]  /*1770*/  LDS.128 R20, [R0+0x5a0] ;  /* 0x0005a00000147984 */ /* 0x000ee20000000c00 */
[----:B0-----:R-:W-:Y:S01]  /*1780*/  FADD.FTZ R29, R25, R8 ;  /* 0x00000008191d7221 */ /* 0x001fe20000010000 */
[----:B------:R-:W-:Y:S01]  /*1790*/  FADD.FTZ R8, R24, R9 ;  /* 0x0000000918087221 */ /* 0x000fe20000010000 */
[----:B------:R-:W-:Y:S01]  /*17a0*/  FADD.FTZ R9, R27, R10 ;  /* 0x0000000a1b097221 */ /* 0x000fe20000010000 */
[----:B------:R-:W-:Y:S01]  /*17b0*/  FADD.FTZ R28, R28, R11 ;  /* 0x0000000b1c1c7221 */ /* 0x000fe20000010000 */
[----:B------:R-:W0:Y:S01]  /*17c0*/  LDS.128 R24, [R0+0x640] ;  /* 0x0006400000187984 */ /* 0x000e220000000c00 */
        /* <DEDUP_REMOVED lines=70> */
[----:B---3--:R-:W-:Y:S01]  /*1c30*/  FADD.FTZ R29, R29, R12 ;  /* 0x0000000c1d1d7221 */ /* 0x008fe20000010000 */
[----:B------:R-:W-:Y:S01]  /*1c40*/  FADD.FTZ R24, R24, R13 ;  /* 0x0000000d18187221 */ /* 0x000fe20000010000 */
[----:B------:R-:W-:Y:S01]  /*1c50*/  FADD.FTZ R25, R25, R14 ;  /* 0x0000000e19197221 */ /* 0x000fe20000010000 */
[----:B------:R-:W-:Y:S02]  /*1c60*/  FADD.FTZ R28, R28, R15 ;  /* 0x0000000f1c1c7221 */ /* 0x000fe40000010000 */
        /* <DEDUP_REMOVED lines=9> */
[----:B------:R-:W-:-:S02]  /*1d00*/  FADD.FTZ R28, R28, R11 ;  /* 0x0000000b1c1c7221 */ /* 0x000fc40000010000 */
[----:B------:R-:W1:Y:S01]  /*1d10*/  LDS.128 R8, [R0+0x10e0] ;  /* 0x0010e00000087984 */ /* 0x000e620000000c00 */
[----:B--2---:R-:W-:Y:S01]  /*1d20*/  FADD.FTZ R29, R29, R16 ;  /* 0x000000101d1d7221 */ /* 0x004fe20000010000 */
[----:B------:R-:W-:Y:S01]  /*1d30*/  FADD.FTZ R20, R20, R17 ;  /* 0x0000001114147221 */ /* 0x000fe20000010000 */
[----:B------:R-:W-:Y:S01]  /*1d40*/  FADD.FTZ R21, R21, R18 ;  /* 0x0000001215157221 */ /* 0x000fe20000010000 */
[----:B------:R-:W-:Y:S02]  /*1d50*/  FADD.FTZ R28, R28, R19 ;  /* 0x000000131c1c7221 */ /* 0x000fe40000010000 */
[----:B------:R-:W2:Y:S01]  /*1d60*/  LDS.128 R16, [R0+0x1180] ;  /* 0x0011800000107984 */ /* 0x000ea20000000c00 */
[----:B---3--:R-:W-:Y:S01]  /*1d70*/  FADD.FTZ R29, R29, R12 ;  /* 0x0000000c1d1d7221 */ /* 0x008fe20000010000 */
        /* <DEDUP_REMOVED lines=18> */
[----:B---3--:R-:W-:Y:S01]  /*1ea0*/  FADD.FTZ R16, R8, R21 ;  /* 0x0000001508107221 */ /* 0x008fe20000010000 */
        /* <DEDUP_REMOVED lines=88> */
[----:B------:R-:W-:Y:S02]  /*2430*/  FADD.FTZ R28, R28, R15 ;  /* 0x0000000f1c1c7221 */ /* 0x000fe40000010000 */
        /* <DEDUP_REMOVED lines=39> */
[----:B------:R-:W-:-:S02]  /*26b0*/  FADD.FTZ R28, R28, R23 ;  /* 0x000000171c1c7221 */ /* 0x000fc40000010000 */
        /* <DEDUP_REMOVED lines=14> */
[----:B------:R-:W-:-:S02]  /*27a0*/  FADD.FTZ R28, R28, R19 ;  /* 0x000000131c1c7221 */ /* 0x000fc40000010000 */
[----:B------:R-:W-:Y:S01]  /*27b0*/  LDS.128 R16, [R0+0x26c0] ;  /* 0x0026c00000107984 */ /* 0x000fe20000000c00 */
        /* <DEDUP_REMOVED lines=8> */
[----:B------:R1:W3:Y:S01]  /*2840*/  LDS.128 R20, [R0+0x2760] ;  /* 0x0027600000147984 */ /* 0x0002e20000000c00 */
[----:B------:R-:W-:Y:S01]  /*2850*/  FADD.FTZ R28, R28, R27 ;  /* 0x0000001b1c1c7221 */ /* 0x000fe20000010000 */
[----:B--2---:R-:W-:Y:S01]  /*2860*/  FADD.FTZ R24, R9, R24 ;  /* 0x0000001809187221 */ /* 0x004fe20000010000 */
[----:B------:R-:W-:Y:S01]  /*2870*/  FADD.FTZ R31, R8, R31 ;  /* 0x0000001f081f7221 */ /* 0x000fe20000010000 */
[----:B------:R-:W-:Y:S01]  /*2880*/  FADD.FTZ R9, R10, R29 ;  /* 0x0000001d0a097221 */ /* 0x000fe20000010000 */
[----:B------:R-:W-:-:S03]  /*2890*/  FADD.FTZ R8, R11, R28 ;  /* 0x0000001c0b087221 */ /* 0x000fc60000010000 */
[----:B0-----:R-:W-:Y:S01]  /*28a0*/  FADD.FTZ R9, R9, R14 ;  /* 0x0000000e09097221 */ /* 0x001fe20000010000 */
[----:B------:R-:W-:Y:S01]  /*28b0*/  FADD.FTZ R31, R31, R12 ;  /* 0x0000000c1f1f7221 */ /* 0x000fe20000010000 */
[----:B------:R-:W-:Y:S01]  /*28c0*/  FADD.FTZ R24, R24, R13 ;  /* 0x0000000d18187221 */ /* 0x000fe20000010000 */
[----:B------:R-:W-:Y:S01]  /*28d0*/  FADD.FTZ R8, R8, R15 ;  /* 0x0000000f08087221 */ /* 0x000fe20000010000 */
[----:B------:R-:W-:Y:S01]  /*28e0*/  FADD.FTZ R11, R9, R18 ;  /* 0x00000012090b7221 */ /* 0x000fe20000010000 */
[----:B------:R-:W-:Y:S01]  /*28f0*/  FADD.FTZ R31, R31, R16 ;  /* 0x000000101f1f7221 */ /* 0x000fe20000010000 */
[----:B------:R-:W-:Y:S01]  /*2900*/  FADD.FTZ R24, R24, R17 ;  /* 0x0000001118187221 */ /* 0x000fe20000010000 */
[----:B-1----:R-:W-:Y:S01]  /*2910*/  FADD.FTZ R0, R8, R19 ;  /* 0x0000001308007221 */ /* 0x002fe20000010000 */
[----:B---3--:R-:W-:Y:S01]  /*2920*/  FADD.FTZ R10, R11, R22 ;  /* 0x000000160b0a7221 */ /* 0x008fe20000010000 */
[----:B------:R-:W-:Y:S01]  /*2930*/  FADD.FTZ R8, R31, R20 ;  /* 0x000000141f087221 */ /* 0x000fe20000010000 */
[----:B------:R-:W-:Y:S01]  /*2940*/  FADD.FTZ R9, R24, R21 ;  /* 0x0000001518097221 */ /* 0x000fe20000010000 */
[----:B------:R-:W-:-:S07]  /*2950*/  FADD.FTZ R11, R0, R23 ;  /* 0x00000017000b7221 */ /* 0x000fce0000010000 */
.L_x_524:
[----:B------:R-:W-:Y:S05]  /*2960*/  BSYNC.RECONVERGENT B0 ;  /* 0x0000000000007941 */ /* 0x000fea0003800200 */
.L_x_523:
[----:B0-----:R-:W0:Y:S01]  /*2970*/  LDC R0, c[0x0][0x370] ;  /* 0x0000dc00ff007b82 */ /* 0x001e220000000800 */
[----:B------:R-:W-:Y:S01]  /*2980*/  BSSY.RECONVERGENT B0, `(.L_x_525) ;  /* 0x000001e000007945 */ /* 0x000fe20003800200 */
[----:B0-----:R-:W-:-:S03]  /*2990*/  ISETP.GE.U32.AND P0, PT, R0, 0x2, PT ;  /* 0x000000020000780c */ /* 0x001fc60003f06070 */
[----:B------:R-:W-:Y:S10]  /*29a0*/  @P3 BRA `(.L_x_526) ;  /* 0x00000000006c3947 */ /* 0x000ff40003800000 */
[----:B---3--:R-:W0:Y:S01]  /*29b0*/  LDC.64 R12, c[0x0][0x3f8] ;  /* 0x0000fe00ff0c7b82 */ /* 0x008e220000000a00 */
[----:B------:R-:W-:-:S07]  /*29c0*/  IMAD R41, R41, 0xa, R45 ;  /* 0x0000000a29297824 */ /* 0x000fce00078e022d */
[----:B-12---:R-:W1:Y:S01]  /*29d0*/  LDC.64 R14, c[0x0][0x3d8] ;  /* 0x0000f600ff0e7b82 */ /* 0x006e620000000a00 */
[----:B0-----:R-:W-:Y:S01]  /*29e0*/  IMAD.WIDE.U32 R16, R12, 0x3, RZ ;  /* 0x000000030c107825 */ /* 0x001fe200078e00ff */
        /* <DEDUP_REMOVED lines=23> */
.L_x_526:
[----:B------:R-:W-:Y:S05]  /*2b60*/  BSYNC.RECONVERGENT B0 ;  /* 0x0000000000007941 */ /* 0x000fea0003800200 */
.L_x_525:
[----:B------:R-:W-:Y:S05]  /*2b70*/  @!P0 BRA `(.L_x_527) ;  /* 0x0000000800a88947 */ /* 0x000fea0003800000 */
[----:B0-----:R-:W0:Y:S01]  /*2b80*/  LDC.64 R8, c[0x0][0x3d0] ;  /* 0x0000f400ff087b82 */ /* 0x001e220000000a00 */
[----:B------:R-:W-:Y:S02]  /*2b90*/  LOP3.LUT R10, R42, 0x1, RZ, 0xc0, !PT ;  /* 0x000000012a0a7812 */ /* 0x000fe400078ec0ff */
[----:B------:R-:W-:-:S03]  /*2ba0*/  ISETP.GE.U32.AND P2, PT, R0, 0x8, PT ;  /* 0x000000080000780c */ /* 0x000fc60003f46070 */
[----:B------:R-:W-:-:S04]  /*2bb0*/  IMAD R13, R10, UR11, RZ ;  /* 0x0000000b0a0d7c24 */ /* 0x000fc8000f8e02ff */
[----:B------:R-:W-:-:S05]  /*2bc0*/  IMAD R10, R13, R0, RZ ;  /* 0x000000000d0a7224 */ /* 0x000fca00078e02ff */
[----:B------:R-:W-:-:S05]  /*2bd0*/  SHF.L.U32 R11, R10, 0x1, RZ ;  /* 0x000000010a0b7819 */ /* 0x000fca00000006ff */
[----:B0-----:R-:W-:Y:S01]  /*2be0*/  IMAD.WIDE R8, R11, 0x4, R8 ;  /* 0x000000040b087825 */ /* 0x001fe200078e0208 */
[----:B------:R-:W-:Y:S06]  /*2bf0*/  @P1 BRA `(.L_x_528) ;  /* 0x0000000000541947 */ /* 0x000fec0003800000 */
[----:B------:R-:W0:Y:S01]  /*2c00*/  LDC.64 R10, c[0x0][0x3c8] ;  /* 0x0000f200ff0a7b82 */ /* 0x000e220000000a00 */
[----:B--2---:R-:W-:Y:S01]  /*2c10*/  LOP3.LUT P0, R14, R42, 0x2, RZ, 0xc0, !PT ;  /* 0x000000022a0e7812 */ /* 0x004fe2000780c0ff */
[----:B------:R-:W-:Y:S02]  /*2c20*/  UIMAD UR4, UR10, UR11, UR7 ;  /* 0x0000000b0a0472a4 */ /* 0x000fe4000f8e0207 */
[----:B------:R-:W-:Y:S02]  /*2c30*/  IADD3 R13, PT, PT, R13, UR7, RZ ;  /* 0x000000070d0d7c10 */ /* 0x000fe4000fffe0ff */
[----:B------:R-:W-:Y:S02]  /*2c40*/  SEL R17, R0, RZ, !P0 ;  /* 0x000000ff00117207 */ /* 0x000fe40004000000 */
[----:B-1----:R-:W-:Y:S02]  /*2c50*/  MOV R15, UR4 ;  /* 0x00000004000f7c02 */ /* 0x002fe40008000f00 */
[----:B------:R-:W-:Y:S01]  /*2c60*/  ISETP.NE.AND P0, PT, R17, -0x1, PT ;  /* 0xffffffff1100780c */ /* 0x000fe20003f05270 */
[----:B0-----:R-:W-:-:S04]  /*2c70*/  IMAD.WIDE.U32 R10, R13, 0x4, R10 ;  /* 0x000000040d0a7825 */ /* 0x001fc800078e000a */
[----:B---3--:R-:W-:Y:S01]  /*2c80*/  IMAD.WIDE.U32 R12, R15, 0x8, R8 ;  /* 0x000000080f0c7825 */ /* 0x008fe200078e0008 */
[----:B------:R-:W-:-:S04]  /*2c90*/  IADD3 R15, PT, PT, -R14, 0x1, RZ ;  /* 0x000000010e0f7810 */ /* 0x000fc80007ffe1ff */
[----:B------:R0:W-:Y:S01]  /*2ca0*/  STG.E.64 desc[UR12][R12.64], R32 ;  /* 0x000000200c007986 */ /* 0x0001e2000c101b0c */
[----:B------:R-:W-:Y:S06]  /*2cb0*/  MEMBAR.ALL.GPU ;  /* 0x0000000000007992 */ /* 0x000fec000000a000 */
[----:B------:R-:W-:-:S00]  /*2cc0*/  ERRBAR ;  /* 0x00000000000079ab */ /* 0x000fc00000000000 */
[----:B------:R-:W-:Y:S06]  /*2cd0*/  CGAERRBAR ;  /* 0x00000000000075ab */ /* 0x000fec0000000000 */
[----:B------:R0:W-:Y:S01]  /*2ce0*/  REDG.E.ADD.S32.STRONG.GPU desc[UR12][R10.64], R15 ;  /* 0x0000000f0a00798e */ /* 0x0001e2000c12e30c */
[----:B------:R-:W-:Y:S05]  /*2cf0*/  @!P0 BRA `(.L_x_528) ;  /* 0x0000000000148947 */ /* 0x000fea0003800000 */
.L_x_529:
[----:B0-----:R-:W2:Y:S04]  /*2d00*/  LDG.E.STRONG.GPU R12, desc[UR12][R10.64] ;  /* 0x0000000c0a0c7981 */ /* 0x001ea8000c1ef900 */
[----:B--2---:R-:W-:Y:S01]  /*2d10*/  CCTL.IVALL ;  /* 0x00000000ff00798f */ /* 0x004fe20002000000 */
[----:B------:R-:W-:Y:S05]  /*2d20*/  YIELD ;  /* 0x0000000000007946 */ /* 0x000fea0003800000 */
[----:B------:R-:W-:-:S13]  /*2d30*/  ISETP.NE.AND P0, PT, R12, R17, PT ;  /* 0x000000110c00720c */ /* 0x000fda0003f05270 */
[----:B------:R-:W-:Y:S05]  /*2d40*/  @P0 BRA `(.L_x_529) ;  /* 0xfffffffc00ec0947 */ /* 0x000fea000383ffff */
.L_x_528:
[----:B------:R-:W-:Y:S05]  /*2d50*/  WARPSYNC.ALL ;  /* 0x0000000000007948 */ /* 0x000fea0003800000 */
[----:B------:R-:W-:Y:S01]  /*2d60*/  BAR.SYNC.DEFER_BLOCKING 0x0 ;  /* 0x0000000000007b1d */ /* 0x000fe20000010000 */
[----:B------:R-:W-:-:S05]  /*2d70*/  HFMA2 R22, -RZ, RZ, 0, 0 ;  /* 0x00000000ff167431 */ /* 0x000fca00000001ff */
[----:B------:R-:W-:Y:S05]  /*2d80*/  @!P2 BRA `(.L_x_530) ;  /* 0x000000040010a947 */ /* 0x000fea0003800000 */
[----:B------:R-:W-:Y:S02]  /*2d90*/  MOV R23, RZ ;  /* 0x000000ff00177202 */ /* 0x000fe40000000f00 */
[----:B------:R-:W-:-:S07]  /*2da0*/  LOP3.LUT R22, R0, 0x7ffffff8, RZ, 0xc0, !PT ;  /* 0x7ffffff800167812 */ /* 0x000fce00078ec0ff */
.L_x_531:
[C---:B0-----:R-:W-:Y:S02]  /*2db0*/  IADD3 R11, PT, PT, R23.reuse, 0x1, RZ ;  /* 0x00000001170b7810 */ /* 0x041fe40007ffe0ff */
[----:B------:R-:W-:Y:S02]  /*2dc0*/  ISETP.EQ.OR P0, PT, R23, UR10, P1 ;  /* 0x0000000a17007c0c */ /* 0x000fe40008f02670 */
[----:B------:R-:W-:Y:S02]  /*2dd0*/  ISETP.EQ.OR P6, PT, R11, UR10, P1 ;  /* 0x0000000a0b007c0c */ /* 0x000fe40008fc2670 */
[----:B------:R-:W-:Y:S02]  /*2de0*/  MOV R10, UR11 ;  /* 0x0000000b000a7c02 */ /* 0x000fe40008000f00 */
[----:B---3--:R-:W-:-:S07]  /*2df0*/  MOV R12, UR11 ;  /* 0x0000000b000c7c02 */ /* 0x008fce0008000f00 */
[----:B------:R-:W-:Y:S02]  /*2e00*/  @!P0 IMAD R13, R23, R10, UR7 ;  /* 0x00000007170d8e24 */ /* 0x000fe4000f8e020a */
[----:B------:R-:W-:Y:S02]  /*2e10*/  @!P6 IMAD R11, R11, R12, UR7 ;  /* 0x000000070b0bee24 */ /* 0x000fe4000f8e020c */
[----:B------:R-:W-:-:S04]  /*2e20*/  @!P0 IMAD.WIDE.U32 R12, R13, 0x8, R8 ;  /* 0x000000080d0c8825 */ /* 0x000fc800078e0008 */
[----:B------:R-:W-:Y:S02]  /*2e30*/  @!P6 IMAD.WIDE.U32 R10, R11, 0x8, R8 ;  /* 0x000000080b0ae825 */ /* 0x000fe400078e0008 */
[----:B------:R-:W3:Y:S04]  /*2e40*/  @!P0 LDG.E.64 R12, desc[UR12][R12.64] ;  /* 0x0000000c0c0c8981 */ /* 0x000ee8000c1e1b00 */
[----:B------:R-:W4:Y:S01]  /*2e50*/  @!P6 LDG.E.64 R10, desc[UR12][R10.64] ;  /* 0x0000000c0a0ae981 */ /* 0x000f22000c1e1b00 */
[C---:B-1----:R-:W-:Y:S02]  /*2e60*/  IADD3 R15, PT, PT, R23.reuse, 0x2, RZ ;  /* 0x00000002170f7810 */ /* 0x042fe40007ffe0ff */
[----:B------:R-:W-:Y:S02]  /*2e70*/  IADD3 R17, PT, PT, R23, 0x3, RZ ;  /* 0x0000000317117810 */ /* 0x000fe40007ffe0ff */
[----:B------:R-:W-:-:S02]  /*2e80*/  ISETP.EQ.OR P5, PT, R15, UR10, P1 ;  /* 0x0000000a0f007c0c */ /* 0x000fc40008fa2670 */
[----:B--2---:R-:W-:Y:S02]  /*2e90*/  IADD3 R14, PT, PT, R23, 0x4, RZ ;  /* 0x00000004170e7810 */ /* 0x004fe40007ffe0ff */
[----:B------:R-:W-:Y:S02]  /*2ea0*/  ISETP.EQ.OR P4, PT, R17, UR10, P1 ;  /* 0x0000000a11007c0c */ /* 0x000fe40008f82670 */
[----:B------:R-:W-:Y:S02]  /*2eb0*/  MOV R16, UR11 ;  /* 0x0000000b00107c02 */ /* 0x000fe40008000f00 */
[----:B------:R-:W-:Y:S02]  /*2ec0*/  ISETP.EQ.OR P3, PT, R14, UR10, P1 ;  /* 0x0000000a0e007c0c */ /* 0x000fe40008f62670 */
[----:B------:R-:W-:Y:S02]  /*2ed0*/  IADD3 R19, PT, PT, R23, 0x5, RZ ;  /* 0x0000000517137810 */ /* 0x000fe40007ffe0ff */
[----:B------:R-:W-:Y:S01]  /*2ee0*/  MOV R18, UR11 ;  /* 0x0000000b00127c02 */ /* 0x000fe20008000f00 */
[----:B------:R-:W-:Y:S01]  /*2ef0*/  @!P5 IMAD R15, R15, R16, UR7 ;  /* 0x000000070f0fde24 */ /* 0x000fe2000f8e0210 */
[----:B------:R-:W-:-:S02]  /*2f00*/  IADD3 R16, PT, PT, R23, 0x6, RZ ;  /* 0x0000000617107810 */ /* 0x000fc40007ffe0ff */
[----:B------:R-:W-:Y:S01]  /*2f10*/  ISETP.EQ.OR P2, PT, R19, UR10, P1 ;  /* 0x0000000a13007c0c */ /* 0x000fe20008f42670 */
[----:B------:R-:W-:Y:S01]  /*2f20*/  @!P4 IMAD R17, R17, R18, UR7 ;  /* 0x000000071111ce24 */ /* 0x000fe2000f8e0212 */
[----:B------:R-:W-:Y:S02]  /*2f30*/  MOV R20, UR11 ;  /* 0x0000000b00147c02 */ /* 0x000fe40008000f00 */
[----:B------:R-:W-:Y:S02]  /*2f40*/  MOV R21, UR11 ;  /* 0x0000000b00157c02 */ /* 0x000fe40008000f00 */
[----:B------:R-:W-:Y:S01]  /*2f50*/  IADD3 R18, PT, PT, R23, 0x7, RZ ;  /* 0x0000000717127810 */ /* 0x000fe20007ffe0ff */
[----:B---3--:R-:W-:Y:S01]  /*2f60*/  @!P0 FADD.FTZ R32, R32, R12 ;  /* 0x0000000c20208221 */ /* 0x008fe20000010000 */
[----:B------:R-:W-:Y:S01]  /*2f70*/  @!P0 FADD.FTZ R33, R33, R13 ;  /* 0x0000000d21218221 */ /* 0x000fe20000010000 */
[----:B------:R-:W-:Y:S02]  /*2f80*/  MOV R13, UR11 ;  /* 0x0000000b000d7c02 */ /* 0x000fe40008000f00 */
[----:B------:R-:W-:Y:S01]  /*2f90*/  ISETP.EQ.OR P0, PT, R16, UR10, P1 ;  /* 0x0000000a10007c0c */ /* 0x000fe20008f02670 */
[----:B----4-:R-:W-:Y:S01]  /*2fa0*/  @!P6 FADD.FTZ R32, R32, R10 ;  /* 0x0000000a2020e221 */ /* 0x010fe20000010000 */
[----:B------:R-:W-:Y:S01]  /*2fb0*/  @!P6 FADD.FTZ R33, R33, R11 ;  /* 0x0000000b2121e221 */ /* 0x000fe20000010000 */
[----:B------:R-:W-:Y:S01]  /*2fc0*/  @!P5 IMAD.WIDE.U32 R10, R15, 0x8, R8 ;  /* 0x000000080f0ad825 */ /* 0x000fe200078e0008 */
[----:B------:R-:W-:-:S03]  /*2fd0*/  ISETP.EQ.OR P6, PT, R18, UR10, P1 ;  /* 0x0000000a12007c0c */ /* 0x000fc60008fc2670 */
[----:B------:R-:W-:Y:S02]  /*2fe0*/  @!P3 IMAD R15, R14, R13, UR7 ;  /* 0x000000070e0fbe24 */ /* 0x000fe4000f8e020d */
[--C-:B------:R-:W-:Y:S01]  /*2ff0*/  @!P4 IMAD.WIDE.U32 R12, R17, 0x8, R8.reuse ;  /* 0x00000008110cc825 */ /* 0x100fe200078e0008 */
[----:B------:R-:W2:Y:S03]  /*3000*/  @!P5 LDG.E.64 R10, desc[UR12][R10.64] ;  /* 0x0000000c0a0ad981 */ /* 0x000ea6000c1e1b00 */
[----:B------:R-:W-:Y:S02]  /*3010*/  @!P2 IMAD R17, R19, R20, UR7 ;  /* 0x000000071311ae24 */ /* 0x000fe4000f8e0214 */
[----:B------:R-:W-:Y:S01]  /*3020*/  @!P3 IMAD.WIDE.U32 R14, R15, 0x8, R8 ;  /* 0x000000080f0eb825 */ /* 0x000fe200078e0008 */
[----:B------:R-:W3:Y:S01]  /*3030*/  @!P4 LDG.E.64 R12, desc[UR12][R12.64] ;  /* 0x0000000c0c0cc981 */ /* 0x000ee2000c1e1b00 */
[----:B------:R-:W-:-:S02]  /*3040*/  MOV R19, UR11 ;  /* 0x0000000b00137c02 */ /* 0x000fc40008000f00 */
[----:B------:R-:W-:Y:S02]  /*3050*/  @!P0 IMAD R21, R16, R21, UR7 ;  /* 0x0000000710158e24 */ /* 0x000fe4000f8e0215 */
[--C-:B------:R-:W-:Y:S01]  /*3060*/  @!P2 IMAD.WIDE.U32 R16, R17, 0x8, R8.reuse ;  /* 0x000000081110a825 */ /* 0x100fe200078e0008 */
[----:B------:R-:W4:Y:S03]  /*3070*/  @!P3 LDG.E.64 R14, desc[UR12][R14.64] ;  /* 0x0000000c0e0eb981 */ /* 0x000f26000c1e1b00 */
[----:B------:R-:W-:Y:S02]  /*3080*/  @!P6 IMAD R19, R18, R19, UR7 ;  /* 0x000000071213ee24 */ /* 0x000fe4000f8e0213 */
[----:B------:R-:W5:Y:S01]  /*3090*/  @!P2 LDG.E.64 R16, desc[UR12][R16.64] ;  /* 0x0000000c1010a981 */ /* 0x000f62000c1e1b00 */
        /* <DEDUP_REMOVED lines=19> */
.L_x_530:
        /* <DEDUP_REMOVED lines=8> */
[C---:B------:R-:W-:Y:S02]  /*3250*/  IADD3 R17, PT, PT, R22.reuse, 0x2, RZ ;  /* 0x0000000216117810 */ /* 0x040fe40007ffe0ff */
[----:B------:R-:W-:Y:S02]  /*3260*/  ISETP.EQ.OR P2, PT, R13, UR10, P1 ;  /* 0x0000000a0d007c0c */ /* 0x000fe40008f42670 */
[----:B------:R-:W-:Y:S02]  /*3270*/  ISETP.EQ.OR P3, PT, R17, UR10, P1 ;  /* 0x0000000a11007c0c */ /* 0x000fe40008f62670 */
[----:B-1----:R-:W-:-:S02]  /*3280*/  IADD3 R15, PT, PT, R22, 0x3, RZ ;  /* 0x00000003160f7810 */ /* 0x002fc40007ffe0ff */
[----:B------:R-:W-:Y:S02]  /*3290*/  MOV R11, UR11 ;  /* 0x0000000b000b7c02 */ /* 0x000fe40008000f00 */
[----:B------:R-:W-:Y:S02]  /*32a0*/  MOV R10, UR11 ;  /* 0x0000000b000a7c02 */ /* 0x000fe40008000f00 */
[----:B------:R-:W-:Y:S01]  /*32b0*/  ISETP.EQ.OR P4, PT, R15, UR10, P1 ;  /* 0x0000000a0f007c0c */ /* 0x000fe20008f82670 */
[----:B------:R-:W-:Y:S01]  /*32c0*/  @!P0 IMAD R11, R22, R11, UR7 ;  /* 0x00000007160b8e24 */ /* 0x000fe2000f8e020b */
[----:B---3--:R-:W-:Y:S01]  /*32d0*/  MOV R12, UR11 ;  /* 0x0000000b000c7c02 */ /* 0x008fe20008000f00 */
[----:B------:R-:W-:Y:S01]  /*32e0*/  @!P2 IMAD R13, R13, R10, UR7 ;  /* 0x000000070d0dae24 */ /* 0x000fe2000f8e020a */
[----:B--2---:R-:W-:Y:S01]  /*32f0*/  MOV R14, UR11 ;  /* 0x0000000b000e7c02 */ /* 0x004fe20008000f00 */
[----:B------:R-:W-:-:S04]  /*3300*/  @!P0 IMAD.WIDE.U32 R10, R11, 0x8, R8 ;  /* 0x000000080b0a8825 */ /* 0x000fc800078e0008 */
[----:B------:R-:W-:Y:S02]  /*3310*/  @!P3 IMAD R17, R17, R12, UR7 ;  /* 0x000000071111be24 */ /* 0x000fe4000f8e020c */
[--C-:B------:R-:W-:Y:S01]  /*3320*/  @!P2 IMAD.WIDE.U32 R12, R13, 0x8, R8.reuse ;  /* 0x000000080d0ca825 */ /* 0x100fe200078e0008 */
[----:B------:R-:W2:Y:S03]  /*3330*/  @!P0 LDG.E.64 R10, desc[UR12][R10.64] ;  /* 0x0000000c0a0a8981 */ /* 0x000ea6000c1e1b00 */
[----:B------:R-:W-:Y:S02]  /*3340*/  @!P4 IMAD R15, R15, R14, UR7 ;  /* 0x000000070f0fce24 */ /* 0x000fe4000f8e020e */
[--C-:B------:R-:W-:Y:S01]  /*3350*/  @!P3 IMAD.WIDE.U32 R16, R17, 0x8, R8.reuse ;  /* 0x000000081110b825 */ /* 0x100fe200078e0008 */
        /* <DEDUP_REMOVED lines=13> */
.L_x_532:
[----:B------:R-:W-:Y:S05]  /*3430*/  @!P5 BRA `(.L_x_527) ;  /* 0x000000000078d947 */ /* 0x000fea0003800000 */
[----:B------:R-:W-:Y:S02]  /*3440*/  ISETP.NE.AND P0, PT, R18, 0x1, PT ;  /* 0x000000011200780c */ /* 0x000fe40003f05270 */
[----:B------:R-:W-:-:S11]  /*3450*/  LOP3.LUT R0, R0, 0x1, RZ, 0xc0, !PT ;  /* 0x0000000100007812 */ /* 0x000fd600078ec0ff */
[----:B------:R-:W-:Y:S05]  /*3460*/  @!P0 BRA `(.L_x_533) ;  /* 0x0000000000408947 */ /* 0x000fea0003800000 */
[C---:B------:R-:W-:Y:S02]  /*3470*/  IADD3 R11, PT, PT, R22.reuse, 0x1, RZ ;  /* 0x00000001160b7810 */ /* 0x040fe40007ffe0ff */
[----:B------:R-:W-:Y:S02]  /*3480*/  ISETP.EQ.OR P2, PT, R22, UR10, P1 ;  /* 0x0000000a16007c0c */ /* 0x000fe40008f42670 */
[----:B------:R-:W-:Y:S02]  /*3490*/  ISETP.EQ.OR P0, PT, R11, UR10, P1 ;  /* 0x0000000a0b007c0c */ /* 0x000fe40008f02670 */
[----:B------:R-:W-:Y:S02]  /*34a0*/  MOV R13, UR11 ;  /* 0x0000000b000d7c02 */ /* 0x000fe40008000f00 */
[----:B------:R-:W-:-:S07]  /*34b0*/  MOV R10, UR11 ;  /* 0x0000000b000a7c02 */ /* 0x000fce0008000f00 */
[----:B------:R-:W-:Y:S02]  /*34c0*/  @!P2 IMAD R13, R22, R13, UR7 ;  /* 0x00000007160dae24 */ /* 0x000fe4000f8e020d */
[----:B------:R-:W-:Y:S02]  /*34d0*/  @!P0 IMAD R11, R11, R10, UR7 ;  /* 0x000000070b0b8e24 */ /* 0x000fe4000f8e020a */
[----:B---3--:R-:W-:-:S04]  /*34e0*/  @!P2 IMAD.WIDE.U32 R12, R13, 0x8, R8 ;  /* 0x000000080d0ca825 */ /* 0x008fc800078e0008 */
        /* <DEDUP_REMOVED lines=8> */
.L_x_533:
[----:B------:R-:W-:Y:S01]  /*3570*/  ISETP.EQ.OR P0, PT, R22, UR10, P1 ;  /* 0x0000000a16007c0c */ /* 0x000fe20008f02670 */
[----:B------:R-:W-:Y:S03]  /*3580*/  BSSY.RECONVERGENT B0, `(.L_x_527) ;  /* 0x0000009000007945 */ /* 0x000fe60003800200 */
[----:B------:R-:W-:-:S13]  /*3590*/  ISETP.NE.U32.OR P0, PT, R0, 0x1, P0 ;  /* 0x000000010000780c */ /* 0x000fda0000705470 */
[----:B------:R-:W-:Y:S05]  /*35a0*/  @P0 BRA `(.L_x_534) ;  /* 0x0000000000180947 */ /* 0x000fea0003800000 */
[----:B------:R-:W-:-:S05]  /*35b0*/  MOV R11, UR11 ;  /* 0x0000000b000b7c02 */ /* 0x000fca0008000f00 */
[----:B------:R-:W-:-:S04]  /*35c0*/  IMAD R11, R22, R11, UR7 ;  /* 0x00000007160b7e24 */ /* 0x000fc8000f8e020b */
[----:B------:R-:W-:-:S06]  /*35d0*/  IMAD.WIDE.U32 R8, R11, 0x8, R8 ;  /* 0x000000080b087825 */ /* 0x000fcc00078e0008 */
[----:B------:R-:W3:Y:S02]  /*35e0*/  LDG.E.64 R8, desc[UR12][R8.64] ;  /* 0x0000000c08087981 */ /* 0x000ee4000c1e1b00 */
[----:B---3--:R-:W-:Y:S01]  /*35f0*/  FADD.FTZ R32, R32, R8 ;  /* 0x0000000820207221 */ /* 0x008fe20000010000 */
[----:B------:R-:W-:-:S07]  /*3600*/  FADD.FTZ R33, R33, R9 ;  /* 0x0000000921217221 */ /* 0x000fce0000010000 */
.L_x_534:
[----:B------:R-:W-:Y:S05]  /*3610*/  BSYNC.RECONVERGENT B0 ;  /* 0x0000000000007941 */ /* 0x000fea0003800200 */
.L_x_527:
[----:B------:R-:W4:Y:S01]  /*3620*/  S2UR UR5, SR_CgaCtaId ;  /* 0x00000000000579c3 */ /* 0x000f220000008800 */
[----:B------:R-:W-:Y:S01]  /*3630*/  UMOV UR4, 0x400 ;  /* 0x0000040000047882 */ /* 0x000fe20000000000 */
[----:B------:R-:W5:Y:S01]  /*3640*/  LDCU.64 UR16, c[0x0][0x400] ;  /* 0x00008000ff1077ac */ /* 0x000f620008000a00 */
[--C-:B------:R-:W-:Y:S02]  /*3650*/  HADD2.F32 R0, -RZ, R39.reuse.H0_H0 ;  /* 0x20000027ff007230 */ /* 0x100fe40000004100 */
[----:B------:R-:W-:Y:S02]  /*3660*/  HADD2.F32 R39, -RZ, R39.H1_H1 ;  /* 0x30000027ff277230 */ /* 0x000fe40000004100 */
[--C-:B0-----:R-:W-:Y:S01]  /*3670*/  HADD2.F32 R16, -RZ, R37.reuse.H0_H0 ;  /* 0x20000025ff107230 */ /* 0x101fe20000004100 */
[----:B------:R-:W0:Y:S01]  /*3680*/  LDC R11, c[0x0][0x41c] ;  /* 0x00010700ff0b7b82 */ /* 0x000e220000000800 */
[----:B------:R-:W-:Y:S01]  /*3690*/  FADD.FTZ R0, R0, -UR14 ;  /* 0x8000000e00007e21 */ /* 0x000fe20008010000 */
[----:B------:R-:W-:Y:S01]  /*36a0*/  FADD.FTZ R39, R39, -UR14 ;  /* 0x8000000e27277e21 */ /* 0x000fe20008010000 */
[----:B------:R-:W-:-:S02]  /*36b0*/  HADD2.F32 R37, -RZ, R37.H1_H1 ;  /* 0x30000025ff257230 */ /* 0x000fc40000004100 */
[----:B------:R-:W-:Y:S01]  /*36c0*/  FMUL.FTZ R19, R0, UR8 ;  /* 0x0000000800137c20 */ /* 0x000fe20008410000 */
[----:B------:R-:W-:Y:S01]  /*36d0*/  FMUL.FTZ R18, R39, UR8 ;  /* 0x0000000827127c20 */ /* 0x000fe20008410000 */
[----:B----4-:R-:W-:Y:S01]  /*36e0*/  ULEA UR4, UR5, UR4, 0x18 ;  /* 0x0000000405047291 */ /* 0x010fe2000f8ec0ff */
[----:B------:R-:W4:Y:S01]  /*36f0*/  LDCU.U8 UR5, c[0x0][0x414] ;  /* 0x00008280ff0577ac */ /* 0x000f220008000000 */
[----:B0-----:R-:W-:-:S07]  /*3700*/  IMAD R10, R11, UR10, R40 ;  /* 0x0000000a0b0a7c24 */ /* 0x001fce000f8e0228 */
[----:B------:R-:W-:Y:S01]  /*3710*/  @!P1 STS.64 [UR4+0xc0], R32 ;  /* 0x0000c020ff009988 */ /* 0x000fe20008000a04 */
[----:B------:R-:W-:Y:S01]  /*3720*/  BAR.SYNC.DEFER_BLOCKING 0x0 ;  /* 0x0000000000007b1d */ /* 0x000fe20000010000 */
[C---:B-----5:R-:W-:Y:S02]  /*3730*/  ISETP.GE.U32.AND P0, PT, R10.reuse, UR16, PT ;  /* 0x000000100a007c0c */ /* 0x060fe4000bf06070 */
[----:B------:R-:W-:Y:S02]  /*3740*/  SHF.R.S32.HI R13, RZ, 0x1f, R10 ;  /* 0x0000001fff0d7819 */ /* 0x000fe4000001140a */
[----:B------:R-:W-:Y:S01]  /*3750*/  IADD3 R0, PT, PT, R10, 0x40, RZ ;  /* 0x000000400a007810 */ /* 0x000fe20007ffe0ff */
[----:B----4-:R-:W-:Y:S01]  /*3760*/  UISETP.NE.AND UP0, UPT, UR5, URZ, UPT ;  /* 0x000000ff0500728c */ /* 0x010fe2000bf05270 */
[----:B------:R-:W-:Y:S02]  /*3770*/  ISETP.GE.AND.EX P0, PT, R13, UR17, PT, P0 ;  /* 0x000000110d007c0c */ /* 0x000fe4000bf06300 */
[----:B------:R-:W-:Y:S01]  /*3780*/  ISETP.GE.U32.AND P1, PT, R0, UR16, PT ;  /* 0x0000001000007c0c */ /* 0x000fe2000bf26070 */
[----:B------:R-:W3:Y:S01]  /*3790*/  LDS.64 R8, [UR4+0xc0] ;  /* 0x0000c004ff087984 */ /* 0x000ee20008000a00 */
[----:B------:R-:W3:Y:S02]  /*37a0*/  LDCU UR4, c[0x0][0x42c] ;  /* 0x00008580ff0477ac */ /* 0x000ee40008000800 */
[----:B---3--:R-:W-:Y:S01]  /*37b0*/  FMUL.FTZ R12, R8, UR4 ;  /* 0x00000004080c7c20 */ /* 0x008fe20008410000 */
[----:B------:R-:W-:-:S02]  /*37c0*/  HADD2.F32 R8, -RZ, R38.H0_H0 ;  /* 0x20000026ff087230 */ /* 0x000fc40000004100 */
[----:B------:R-:W-:Y:S01]  /*37d0*/  FMUL.FTZ R17, R9, UR4 ;  /* 0x0000000409117c20 */ /* 0x000fe20008410000 */
[----:B------:R-:W-:Y:S02]  /*37e0*/  HADD2.F32 R38, -RZ, R38.H1_H1 ;  /* 0x30000026ff267230 */ /* 0x000fe40000004100 */
[----:B------:R-:W-:Y:S01]  /*37f0*/  FADD.FTZ R8, R8, -UR14 ;  /* 0x8000000e08087e21 */ /* 0x000fe20008010000 */
[--C-:B-1----:R-:W-:Y:S02]  /*3800*/  FFMA.FTZ R15, R12, R19, R17.reuse ;  /* 0x000000130c0f7223 */ /* 0x102fe40000010011 */
[----:B------:R-:W-:Y:S01]  /*3810*/  FADD.FTZ R38, R38, -UR14 ;  /* 0x8000000e26267e21 */ /* 0x000fe20008010000 */
[----:B--2---:R-:W-:Y:S01]  /*3820*/  FFMA.FTZ R14, R12, R18, R17 ;  /* 0x000000120c0e7223 */ /* 0x004fe20000010011 */
[----:B------:R-:W-:Y:S02]  /*3830*/  FMUL.FTZ R9, R8, UR8 ;  /* 0x0000000808097c20 */ /* 0x000fe40008410000 */
[----:B------:R-:W-:-:S02]  /*3840*/  FMUL.FTZ R8, R38, UR8 ;  /* 0x0000000826087c20 */ /* 0x000fc40008410000 */
[C-C-:B------:R-:W-:Y:S02]  /*3850*/  FFMA.FTZ R11, R12.reuse, R9, R17.reuse ;  /* 0x000000090c0b7223 */ /* 0x140fe40000010011 */
[----:B------:R-:W-:Y:S01]  /*3860*/  FFMA.FTZ R12, R12, R8, R17 ;  /* 0x000000080c0c7223 */ /* 0x000fe20000010011 */
        /* <DEDUP_REMOVED lines=19> */
.L_x_535:
[----:B------:R-:W-:Y:S01]  /*39a0*/  BSSY.RECONVERGENT B0, `(.L_x_536) ;  /* 0x0000012000007945 */ /* 0x000fe20003800200 */
[----:B------:R-:W-:Y:S01]  /*39b0*/  FFMA.FTZ R16, R6, R16, -R15 ;  /* 0x0000001006107223 */ /* 0x000fe2000001080f */
[----:B------:R-:W-:Y:S02]  /*39c0*/  FFMA.FTZ R37, R7, R37, -R14 ;  /* 0x0000002507257223 */ /* 0x000fe4000001080e */
[----:B------:R-:W-:Y:S05]  /*39d0*/  @P0 BRA `(.L_x_537) ;  /* 0x0000000000380947 */ /* 0x000fea0003800000 */
[----:B------:R-:W0:Y:S01]  /*39e0*/  LDCU.64 UR18, c[0x0][0x3f8] ;  /* 0x00007f00ff1277ac */ /* 0x000e220008000a00 */
[----:B------:R-:W-:Y:S02]  /*39f0*/  MOV R14, R34 ;  /* 0x00000022000e7202 */ /* 0x000fe40000000f00 */
[----:B------:R-:W-:Y:S01]  /*3a00*/  MOV R15, R3 ;  /* 0x00000003000f7202 */ /* 0x000fe20000000f00 */
[----:B------:R-:W1:Y:S01]  /*3a10*/  LDCU.64 UR4, c[0x0][0x380] ;  /* 0x00007000ff0477ac */ /* 0x000e620008000a00 */
[----:B0-----:R-:W-:Y:S02]  /*3a20*/  IMAD R13, R13, UR18, RZ ;  /* 0x000000120d0d7c24 */ /* 0x001fe4000f8e02ff */
[----:B------:R-:W-:-:S04]  /*3a30*/  IMAD.WIDE.U32 R14, R10, UR18, R14 ;  /* 0x000000120a0e7c25 */ /* 0x000fc8000f8e000e */
[----:B------:R-:W-:Y:S02]  /*3a40*/  IMAD R17, R10, UR19, R13 ;  /* 0x000000130a117c24 */ /* 0x000fe4000f8e020d */
[----:B------:R-:W-:Y:S01]  /*3a50*/  FMUL.FTZ R13, R16, UR8 ;  /* 0x00000008100d7c20 */ /* 0x000fe20008410000 */
[----:B------:R-:W-:Y:S01]  /*3a60*/  FMUL.FTZ R10, R37, UR8 ;  /* 0x00000008250a7c20 */ /* 0x000fe20008410000 */
[----:B-1----:R-:W-:Y:S02]  /*3a70*/  LEA R16, P0, R14, UR4, 0x1 ;  /* 0x000000040e107c11 */ /* 0x002fe4000f8008ff */
[----:B------:R-:W-:Y:S02]  /*3a80*/  IADD3 R17, PT, PT, R15, R17, RZ ;  /* 0x000000110f117210 */ /* 0x000fe40007ffe0ff */
[----:B------:R-:W-:Y:S02]  /*3a90*/  F2FP.F16.F32.PACK_AB R13, R10, R13 ;  /* 0x0000000d0a0d723e */ /* 0x000fe400000000ff */
[----:B------:R-:W-:-:S05]  /*3aa0*/  LEA.HI.X R17, R14, UR5, R17, 0x1, P0 ;  /* 0x000000050e117c11 */ /* 0x000fca00080f0c11 */
[----:B------:R0:W-:Y:S02]  /*3ab0*/  STG.E desc[UR12][R16.64], R13 ;  /* 0x0000000d10007986 */ /* 0x0001e4000c10190c */
.L_x_537:
[----:B------:R-:W-:Y:S05]  /*3ac0*/  BSYNC.RECONVERGENT B0 ;  /* 0x0000000000007941 */ /* 0x000fea0003800200 */
.L_x_536:
[--C-:B------:R-:W-:Y:S01]  /*3ad0*/  HADD2.F32 R10, -RZ, R36.reuse.H0_H0 ;  /* 0x20000024ff0a7230 */ /* 0x100fe20000004100 */
[----:B------:R-:W-:Y:S01]  /*3ae0*/  SHF.R.S32.HI R18, RZ, 0x1f, R0 ;  /* 0x0000001fff127819 */ /* 0x000fe20000011400 */
[----:B------:R-:W-:Y:S01]  /*3af0*/  HADD2.F32 R36, -RZ, R36.H1_H1 ;  /* 0x30000024ff247230 */ /* 0x000fe20000004100 */
[----:B------:R-:W-:Y:S06]  /*3b00*/  BRA.U !UP0, `(.L_x_538) ;  /* 0x0000000108487547 */ /* 0x000fec000b800000 */
[----:B------:R-:W-:Y:S01]  /*3b10*/  FFMA.FTZ R5, R7, R8, R5 ;  /* 0x0000000807057223 */ /* 0x000fe20000010005 */
[----:B------:R-:W-:-:S03]  /*3b20*/  FFMA.FTZ R4, R6, R9, R4 ;  /* 0x0000000906047223 */ /* 0x000fc60000010004 */
[----:B------:R-:W-:Y:S01]  /*3b30*/  FMUL.FTZ R14, R5, -1.4426950216293334961 ;  /* 0xbfb8aa3b050e7820 */ /* 0x000fe20000410000 */
[----:B------:R-:W-:-:S05]  /*3b40*/  FMUL.FTZ R9, R4, -1.4426950216293334961 ;  /* 0xbfb8aa3b04097820 */ /* 0x000fca0000410000 */
[----:B------:R-:W1:Y:S08]  /*3b50*/  MUFU.EX2 R14, R14 ;  /* 0x0000000e000e7308 */ /* 0x000e700000000800 */
[----:B------:R-:W2:Y:S01]  /*3b60*/  MUFU.EX2 R9, R9 ;  /* 0x0000000900097308 */ /* 0x000ea20000000800 */
[----:B-1----:R-:W-:-:S07]  /*3b70*/  FADD.FTZ R15, R14, 1 ;  /* 0x3f8000000e0f7421 */ /* 0x002fce0000010000 */
[----:B------:R-:W1:Y:S01]  /*3b80*/  MUFU.RCP R15, R15 ;  /* 0x0000000f000f7308 */ /* 0x000e620000001000 */
[----:B--2---:R-:W-:-:S07]  /*3b90*/  FADD.FTZ R8, R9, 1 ;  /* 0x3f80000009087421 */ /* 0x004fce0000010000 */
[----:B0-----:R-:W0:Y:S01]  /*3ba0*/  MUFU.RCP R13, R8 ;  /* 0x00000008000d7308 */ /* 0x001e220000001000 */
        /* <DEDUP_REMOVED lines=8> */
.L_x_538:
[----:B------:R-:W-:Y:S01]  /*3c30*/  ISETP.GE.AND.EX P1, PT, R18, UR17, PT, P1 ;  /* 0x0000001112007c0c */ /* 0x000fe2000bf26310 */
[----:B------:R-:W-:Y:S01]  /*3c40*/  FFMA.FTZ R11, R6, R10, -R11 ;  /* 0x0000000a060b7223 */ /* 0x000fe2000001080b */
[----:B------:R-:W-:Y:S01]  /*3c50*/  FFMA.FTZ R12, R7, R36, -R12 ;  /* 0x00000024070c7223 */ /* 0x000fe2000001080c */
[----:B------:R-:W-:Y:S02]  /*3c60*/  BSSY.RECONVERGENT B0, `(.L_x_539) ;  /* 0x000000f000007945 */ /* 0x000fe40003800200 */
[----:B------:R-:W-:Y:S01]  /*3c70*/  FMUL.FTZ R11, R11, UR8 ;  /* 0x000000080b0b7c20 */ /* 0x000fe20008410000 */
[----:B------:R-:W-:-:S07]  /*3c80*/  FMUL.FTZ R12, R12, UR8 ;  /* 0x000000080c0c7c20 */ /* 0x000fce0008410000 */
[----:B------:R-:W-:Y:S05]  /*3c90*/  @P1 BRA `(.L_x_540) ;  /* 0x00000000002c1947 */ /* 0x000fea0003800000 */
[----:B------:R-:W1:Y:S01]  /*3ca0*/  LDCU.64 UR4, c[0x0][0x3f8] ;  /* 0x00007f00ff0477ac */ /* 0x000e620008000a00 */
[----:B------:R-:W-:Y:S01]  /*3cb0*/  MOV R2, R34 ;  /* 0x0000002200027202 */ /* 0x000fe20000000f00 */
[----:B------:R-:W2:Y:S01]  /*3cc0*/  LDCU.64 UR8, c[0x0][0x380] ;  /* 0x00007000ff0877ac */ /* 0x000ea20008000a00 */
[----:B-1----:R-:W-:-:S03]  /*3cd0*/  IMAD R7, R18, UR4, RZ ;  /* 0x0000000412077c24 */ /* 0x002fc6000f8e02ff */
[----:B------:R-:W-:-:S04]  /*3ce0*/  IMAD.WIDE.U32 R4, R0, UR4, R2 ;  /* 0x0000000400047c25 */ /* 0x000fc8000f8e0002 */
[----:B------:R-:W-:Y:S01]  /*3cf0*/  IMAD R7, R0, UR5, R7 ;  /* 0x0000000500077c24 */ /* 0x000fe2000f8e0207 */
[----:B--2---:R-:W-:-:S04]  /*3d00*/  LEA R2, P0, R4, UR8, 0x1 ;  /* 0x0000000804027c11 */ /* 0x004fc8000f8008ff */
[----:B------:R-:W-:Y:S02]  /*3d10*/  IADD3 R7, PT, PT, R5, R7, RZ ;  /* 0x0000000705077210 */ /* 0x000fe40007ffe0ff */
[----:B------:R-:W-:Y:S02]  /*3d20*/  F2FP.F16.F32.PACK_AB R5, R12, R11 ;  /* 0x0000000b0c05723e */ /* 0x000fe400000000ff */
[----:B------:R-:W-:-:S05]  /*3d30*/  LEA.HI.X R3, R4, UR9, R7, 0x1, P0 ;  /* 0x0000000904037c11 */ /* 0x000fca00080f0c07 */
[----:B------:R1:W-:Y:S02]  /*3d40*/  STG.E desc[UR12][R2.64], R5 ;  /* 0x0000000502007986 */ /* 0x0003e4000c10190c */
.L_x_540:
[----:B------:R-:W-:Y:S05]  /*3d50*/  BSYNC.RECONVERGENT B0 ;  /* 0x0000000000007941 */ /* 0x000fea0003800200 */
.L_x_539:
[----:B------:R-:W2:Y:S01]  /*3d60*/  LDCU UR4, c[0x0][0x410] ;  /* 0x00008200ff0477ac */ /* 0x000ea20008000800 */
[----:B------:R-:W-:Y:S01]  /*3d70*/  IADD3 R42, PT, PT, R42, 0x1, RZ ;  /* 0x000000012a2a7810 */ /* 0x000fe20007ffe0ff */
[----:B------:R-:W2:Y:S01]  /*3d80*/  LDCU UR5, c[0x0][0x3e0] ;  /* 0x00007c00ff0577ac */ /* 0x000ea20008000800 */
[----:B------:R-:W-:Y:S02]  /*3d90*/  UIADD3 UR6, UPT, UPT, UR11, UR6, URZ ;  /* 0x000000060b067290 */ /* 0x000fe4000fffe0ff */
[----:B--2---:R-:W-:-:S04]  /*3da0*/  UIMAD UR4, UR4, UR5, URZ ;  /* 0x00000005040472a4 */ /* 0x004fc8000f8e02ff */
[----:B------:R-:W-:-:S09]  /*3db0*/  UISETP.GE.AND UP0, UPT, UR6, UR4, UPT ;  /* 0x000000040600728c */ /* 0x000fd2000bf06270 */
[----:B------:R-:W-:Y:S05]  /*3dc0*/  BRA.U !UP0, `(.L_x_541) ;  /* 0xffffffc108e87547 */ /* 0x000fea000b83ffff */
.L_x_516:
[----:B------:R-:W2:Y:S01]  /*3dd0*/  LDC R4, c[0x0][0x370] ;  /* 0x0000dc00ff047b82 */ /* 0x000ea20000000800 */
[----:B------:R-:W-:Y:S01]  /*3de0*/  ISETP.NE.AND P2, PT, R45, RZ, PT ;  /* 0x000000ff2d00720c */ /* 0x000fe20003f45270 */
[----:B------:R-:W-:Y:S06]  /*3df0*/  BSSY.RECONVERGENT B0, `(.L_x_542) ;  /* 0x0000011000007945 */ /* 0x000fec0003800200 */
[----:B------:R-:W3:Y:S08]  /*3e00*/  LDC R7, c[0x0][0x374] ;  /* 0x0000dd00ff077b82 */ /* 0x000ef00000000800 */
[----:B-1----:R-:W1:Y:S01]  /*3e10*/  LDC.64 R2, c[0x0][0x3c8] ;  /* 0x0000f200ff027b82 */ /* 0x002e620000000a00 */
[----:B--2---:R-:W-:-:S02]  /*3e20*/  IADD3 R5, PT, PT, R4, -0x1, RZ ;  /* 0xffffffff04057810 */ /* 0x004fc40007ffe0ff */
[----:B------:R-:W-:Y:S02]  /*3e30*/  ISETP.NE.AND P1, PT, R4, 0x1, PT ;  /* 0x000000010400780c */ /* 0x000fe40003f25270 */
[----:B---3--:R-:W-:-:S04]  /*3e40*/  IADD3 R0, PT, PT, R7, -0x1, RZ ;  /* 0xffffffff07007810 */ /* 0x008fc80007ffe0ff */
        /* <DEDUP_REMOVED lines=11> */
.L_x_543:
[----:B------:R-:W-:Y:S05]  /*3f00*/  BSYNC.RECONVERGENT B0 ;  /* 0x0000000000007941 */ /* 0x000fea0003800200 */
.L_x_542:
[----:B------:R-:W-:Y:S05]  /*3f10*/  @P0 EXIT ;  /* 0x000000000000094d */ /* 0x000fea0003800000 */
[----:B------:R-:W-:Y:S05]  /*3f20*/  @P2 BRA `(.L_x_544) ;  /* 0x0000000000202947 */ /* 0x000fea0003800000 */
[----:B------:R-:W-:-:S05]  /*3f30*/  IMAD R0, R4, R7, RZ ;  /* 0x0000000704007224 */ /* 0x000fca00078e02ff */
[----:B------:R-:W-:-:S13]  /*3f40*/  ISETP.NE.AND P0, PT, R0, -0x1, PT ;  /* 0xffffffff0000780c */ /* 0x000fda0003f05270 */
[----:B------:R-:W-:Y:S05]  /*3f50*/  @!P0 BRA `(.L_x_544) ;  /* 0x0000000000148947 */ /* 0x000fea0003800000 */
.L_x_545:
[----:B-1----:R-:W2:Y:S04]  /*3f60*/  LDG.E.STRONG.GPU R5, desc[UR12][R2.64] ;  /* 0x0000000c02057981 */ /* 0x002ea8000c1ef900 */
[----:B--2---:R-:W-:Y:S01]  /*3f70*/  CCTL.IVALL ;  /* 0x00000000ff00798f */ /* 0x004fe20002000000 */
[----:B------:R-:W-:Y:S05]  /*3f80*/  YIELD ;  /* 0x0000000000007946 */ /* 0x000fea0003800000 */
[----:B------:R-:W-:-:S13]  /*3f90*/  ISETP.NE.AND P0, PT, R5, R0, PT ;  /* 0x000000000500720c */ /* 0x000fda0003f05270 */
[----:B------:R-:W-:Y:S05]  /*3fa0*/  @P0 BRA `(.L_x_545) ;  /* 0xfffffffc00ec0947 */ /* 0x000fea000383ffff */
.L_x_544:
[----:B------:R-:W-:Y:S05]  /*3fb0*/  WARPSYNC.ALL ;  /* 0x0000000000007948 */ /* 0x000fea0003800000 */
[----:B------:R-:W2:Y:S02]  /*3fc0*/  LDCU.64 UR10, c[0x0][0x3f8] ;  /* 0x00007f00ff0a77ac */ /* 0x000ea40008000a00 */
[----:B--2---:R-:W-:-:S04]  /*3fd0*/  ULEA.HI UR8, UP0, UR11, UR10, URZ, 0x1 ;  /* 0x0000000a0b087291 */ /* 0x004fc8000f8108ff */
        /* <DEDUP_REMOVED lines=47> */
[----:B------:R-:W1:Y:S01]  /*42d0*/  LDCU.64 UR4, c[0x0][0x3d8] ;  /* 0x00007b00ff0477ac */ /* 0x000e620008000a00 */
[----:B------:R-:W-:Y:S02]  /*42e0*/  IADD3 R9, PT, PT, R2, 0x1, RZ ;  /* 0x0000000102097810 */ /* 0x000fe40007ffe0ff */
[----:B------:R-:W-:Y:S01]  /*42f0*/  MOV R22, UR6 ;  /* 0x0000000600167c02 */ /* 0x000fe20008000f00 */
[----:B------:R-:W2:Y:S01]  /*4300*/  LDCU.64 UR14, c[0x0][0x390] ;  /* 0x00007200ff0e77ac */ /* 0x000ea20008000a00 */
        /* <DEDUP_REMOVED lines=8> */
[C---:B-1----:R-:W-:Y:S01]  /*4390*/  LEA R4, P1, R45.reuse, UR4, 0x2 ;  /* 0x000000042d047c11 */ /* 0x042fe2000f8210ff */
        /* <DEDUP_REMOVED lines=9> */
[C---:B--2---:R-:W-:Y:S02]  /*4430*/  IADD3 R20, P1, PT, R18.reuse, UR14, RZ ;  /* 0x0000000e12147c10 */ /* 0x044fe4000ff3e0ff */
[----:B---3--:R-:W-:Y:S02]  /*4440*/  IADD3 R18, P2, PT, R18, UR16, RZ ;  /* 0x0000001012127c10 */ /* 0x008fe4000ff5e0ff */
[----:B0-----:R-:W-:-:S02]  /*4450*/  IADD3 R16, P3, PT, RZ, -R9, RZ ;  /* 0x80000009ff107210 */ /* 0x001fc40007f7e0ff */
[----:B------:R-:W-:Y:S02]  /*4460*/  IADD3.X R21, PT, PT, R19, UR15, RZ, P1, !PT ;  /* 0x0000000f13157c10 */ /* 0x000fe40008ffe4ff */
[----:B------:R-:W-:Y:S02]  /*4470*/  IADD3 R0, PT, PT, R7, UR4, RZ ;  /* 0x0000000407007c10 */ /* 0x000fe4000fffe0ff */
[----:B------:R-:W-:Y:S02]  /*4480*/  MOV R45, R6 ;  /* 0x00000006002d7202 */ /* 0x000fe40000000f00 */
[----:B------:R-:W-:Y:S02]  /*4490*/  IADD3.X R19, PT, PT, R19, UR17, RZ, P2, !PT ;  /* 0x0000001113137c10 */ /* 0x000fe400097fe4ff */
[----:B------:R-:W-:Y:S02]  /*44a0*/  IADD3 R24, PT, PT, R3, UR5, RZ ;  /* 0x0000000503187c10 */ /* 0x000fe4000fffe0ff */
[----:B------:R-:W-:-:S07]  /*44b0*/  IADD3.X R17, PT, PT, RZ, -0x1, RZ, P3, !PT ;  /* 0xffffffffff117810 */ /* 0x000fce0001ffe4ff */
.L_x_548:
[----:B-1----:R-:W-:Y:S01]  /*44c0*/  MOV R7, UR8 ;  /* 0x0000000800077c02 */ /* 0x002fe20008000f00 */
[----:B------:R-:W2:Y:S01]  /*44d0*/  LDG.E R12, desc[UR12][R4.64] ;  /* 0x0000000c040c7981 */ /* 0x000ea2000c1e1900 */
[----:B------:R-:W-:Y:S02]  /*44e0*/  MOV R11, UR6 ;  /* 0x00000006000b7c02 */ /* 0x000fe40008000f00 */
[----:B------:R-:W-:Y:S02]  /*44f0*/  LEA R6, P1, R7, R4, 0x2 ;  /* 0x0000000407067211 */ /* 0x000fe400078210ff */
[----:B------:R-:W-:Y:S02]  /*4500*/  IADD3 R8, P2, PT, R4, R2, RZ ;  /* 0x0000000204087210 */ /* 0x000fe40007f5e0ff */
[----:B------:R-:W-:Y:S02]  /*4510*/  LEA R10, P3, R11, R4, 0x2 ;  /* 0x000000040b0a7211 */ /* 0x000fe400078610ff */
[----:B------:R-:W-:-:S02]  /*4520*/  IADD3.X R7, PT, PT, R5, R26, RZ, P1, !PT ;  /* 0x0000001a05077210 */ /* 0x000fc40000ffe4ff */
[C---:B------:R-:W-:Y:S02]  /*4530*/  IADD3.X R9, PT, PT, R5.reuse, R24, RZ, P2, !PT ;  /* 0x0000001805097210 */ /* 0x040fe400017fe4ff */
[----:B------:R-:W-:Y:S01]  /*4540*/  IADD3.X R11, PT, PT, R5, R22, RZ, P3, !PT ;  /* 0x00000016050b7210 */ /* 0x000fe20001ffe4ff */
[----:B------:R0:W2:Y:S04]  /*4550*/  LDG.E R13, desc[UR12][R6.64] ;  /* 0x0000000c060d7981 */ /* 0x0000a8000c1e1900 */
[----:B------:R1:W3:Y:S04]  /*4560*/  LDG.E R14, desc[UR12][R8.64] ;  /* 0x0000000c080e7981 */ /* 0x0002e8000c1e1900 */
[----:B------:R-:W3:Y:S01]  /*4570*/  LDG.E R15, desc[UR12][R10.64] ;  /* 0x0000000c0a0f7981 */ /* 0x000ee2000c1e1900 */
        /* <DEDUP_REMOVED lines=17> */
.L_x_547:
[----:B------:R-:W-:Y:S05]  /*4690*/  BSYNC.RECONVERGENT B0 ;  /* 0x0000000000007941 */ /* 0x000fea0003800200 */
.L_x_546:
        /* <DEDUP_REMOVED lines=11> */
.L_x_550:
[C---:B-1----:R-:W-:Y:S02]  /*4750*/  SHF.L.U32 R11, R45.reuse, 0x2, RZ ;  /* 0x000000022d0b7819 */ /* 0x042fe400000006ff */
[----:B01----:R-:W-:Y:S02]  /*4760*/  SHF.L.U64.HI R13, R45, 0x2, R0 ;  /* 0x000000022d0d7819 */ /* 0x003fe40000010200 */
[----:B--2---:R-:W-:-:S04]  /*4770*/  IADD3 R2, P0, PT, R11, UR14, RZ ;  /* 0x0000000e0b027c10 */ /* 0x004fc8000ff1e0ff */
        /* <DEDUP_REMOVED lines=80> */
.L_x_549:
[----:B------:R-:W-:Y:S05]  /*4c80*/  EXIT ;  /* 0x000000000000794d */ /* 0x000fea0003800000 */
.L_x_551:
        /* <DEDUP_REMOVED lines=15> */
.L_x_2478:


//--------------------- .text._Z35group_norm_nhwc_bwd_one_pass_kernelI11Fp16IOFp32WLi256ELi20ELi640EEv26Group_norm_nhwc_bwd_params --------------------------
	.section	.text._Z35group_norm_nhwc_bwd_one_pass_kernelI11Fp16IOFp32WLi256ELi20ELi640EEv26Group_norm_nhwc_bwd_params,"ax",@progbits
	.align	128
        .global         _Z35group_norm_nhwc_bwd_one_pass_kernelI11Fp16IOFp32WLi256ELi20ELi640EEv26Group_norm_nhwc_bwd_params
        .type           _Z35group_norm_nhwc_bwd_one_pass_kernelI11Fp16IOFp32WLi256ELi20ELi640EEv26Group_norm_nhwc_bwd_params,@function
        .size           _Z35group_norm_nhwc_bwd_one_pass_kernelI11Fp16IOFp32WLi256ELi20ELi640EEv26Group_norm_nhwc_bwd_params,(.L_x_2479 - _Z35group_norm_nhwc_bwd_one_pass_kernelI11Fp16IOFp32WLi256ELi20ELi640EEv26Group_norm_nhwc_bwd_params)
        .other          _Z35group_norm_nhwc_bwd_one_pass_kernelI11Fp16IOFp32WLi256ELi20ELi640EEv26Group_norm_nhwc_bwd_params,@"STO_CUDA_ENTRY STV_DEFAULT"
_Z35group_norm_nhwc_bwd_one_pass_kernelI11Fp16IOFp32WLi256ELi20ELi640EEv26Group_norm_nhwc_bwd_params:
.text._Z35group_norm_nhwc_bwd_one_pass_kernelI11Fp16IOFp32WLi256ELi20ELi640EEv26Group_norm_nhwc_bwd_params:
        /* <DEDUP_REMOVED lines=10> */
[----:B------:R-:W1:Y:S01]  /*00a0*/  S2R R30, SR_LANEID ;  /* 0x00000000001e7919 */ /* 0x000e620000000000 */
[----:B0-----:R-:W-:-:S05]  /*00b0*/  LOP3.LUT R0, R2, 0xffff, RZ, 0xc0, !PT ;  /* 0x0000ffff02007812 */ /* 0x001fca00078ec0ff */
[----:B------:R-:W-:-:S05]  /*00c0*/  IMAD R0, R0, 0x199a, RZ ;  /* 0x0000199a00007824 */ /* 0x000fca00078e02ff */
[----:B------:R-:W-:-:S04]  /*00d0*/  SHF.R.U32.HI R40, RZ, 0x10, R0 ;  /* 0x00000010ff287819 */ /* 0x000fc80000011600 */
[----:B------:R-:W-:-:S05]  /*00e0*/  PRMT R0, R40, 0x9910, RZ ;  /* 0x0000991028007816 */ /* 0x000fca00000000ff */
[----:B------:R-:W-:-:S05]  /*00f0*/  IMAD R0, R0, 0xa, RZ ;  /* 0x0000000a00007824 */ /* 0x000fca00078e02ff */
[----:B------:R-:W-:-:S04]  /*0100*/  IADD3 R0, PT, PT, RZ, -R0, RZ ;  /* 0x80000000ff007210 */ /* 0x000fc80007ffe0ff */
[----:B------:R-:W-:-:S04]  /*0110*/  PRMT R39, R0, 0x7710, RZ ;  /* 0x0000771000277816 */ /* 0x000fc800000000ff */
[----:B------:R-:W-:-:S04]  /*0120*/  IADD3 R39, PT, PT, R39, R2, RZ ;  /* 0x0000000227277210 */ /* 0x000fc80007ffe0ff */
[----:B------:R-:W-:-:S04]  /*0130*/  SHF.L.U32 R39, R39, 0x1, RZ ;  /* 0x0000000127277819 */ /* 0x000fc800000006ff */
[----:B-1----:R-:W-:-:S07]  /*0140*/  LOP3.LUT R0, R39, 0xffff, RZ, 0xc0, !PT ;  /* 0x0000ffff27007812 */ /* 0x002fce00078ec0ff */
.L_x_583:
[----:B012---:R-:W0:Y:S01]  /*0150*/  LDC R8, c[0x0][0x410] ;  /* 0x00010400ff087b82 */ /* 0x007e220000000800 */
[----:B------:R-:W1:Y:S01]  /*0160*/  LDCU.128 UR16, c[0x0][0x400] ;  /* 0x00008000ff1077ac */ /* 0x000e620008000c00 */
[----:B------:R-:W-:Y:S01]  /*0170*/  ISETP.LE.AND P3, PT, RZ, UR5, PT ;  /* 0x00000005ff007c0c */ /* 0x000fe2000bf63270 */
[----:B------:R-:W2:Y:S05]  /*0180*/  LDCU.64 UR6, c[0x0][0x3b8] ;  /* 0x00007700ff0677ac */ /* 0x000eaa0008000a00 */
[----:B---3--:R-:W3:Y:S01]  /*0190*/  S2UR UR8, SR_CTAID.X ;  /* 0x00000000000879c3 */ /* 0x008ee20000002500 */
[----:B------:R-:W4:Y:S07]  /*01a0*/  LDCU.U8 UR9, c[0x0][0x414] ;  /* 0x00008280ff0977ac */ /* 0x000f2e0008000000 */
[----:B------:R-:W3:Y:S01]  /*01b0*/  LDC R21, c[0x0][0x41c] ;  /* 0x00010700ff157b82 */ /* 0x000ee20000000800 */
[----:B--2---:R-:W-:Y:S01]  /*01c0*/  UIMAD.WIDE UR6, UR5, 0x8, UR6 ;  /* 0x00000008050678a5 */ /* 0x004fe2000f8e0206 */
[----:B0-----:R-:W-:-:S04]  /*01d0*/  IABS R5, R8 ;  /* 0x0000000800057213 */ /* 0x001fc80000000000 */
[----:B------:R-:W0:Y:S01]  /*01e0*/  I2F.RP R4, R5 ;  /* 0x0000000500047306 */ /* 0x000e220000209400 */
[----:B---3--:R-:W-:-:S07]  /*01f0*/  IMAD R21, R21, UR8, R40 ;  /* 0x0000000815157c24 */ /* 0x008fce000f8e0228 */
[----:B0-----:R-:W0:Y:S01]  /*0200*/  MUFU.RCP R4, R4 ;  /* 0x0000000400047308 */ /* 0x001e220000001000 */
[C---:B-1----:R-:W-:Y:S02]  /*0210*/  ISETP.GE.U32.AND P0, PT, R21.reuse, UR16, PT ;  /* 0x0000001015007c0c */ /* 0x042fe4000bf06070 */
[----:B------:R-:W-:Y:S02]  /*0220*/  SHF.R.S32.HI R11, RZ, 0x1f, R21 ;  /* 0x0000001fff0b7819 */ /* 0x000fe40000011415 */
[----:B------:R-:W-:Y:S02]  /*0230*/  IADD3 R35, PT, PT, R21, 0x80, RZ ;  /* 0x0000008015237810 */ /* 0x000fe40007ffe0ff */
[----:B------:R-:W-:Y:S02]  /*0240*/  ISETP.GE.AND.EX P0, PT, R11, UR17, PT, P0 ;  /* 0x000000110b007c0c */ /* 0x000fe4000bf06300 */
[----:B0-----:R-:W-:-:S04]  /*0250*/  IADD3 R2, PT, PT, R4, 0xffffffe, RZ ;  /* 0x0ffffffe04027810 */ /* 0x001fc80007ffe0ff */
[----:B------:R0:W1:Y:S07]  /*0260*/  F2I.FTZ.U32.TRUNC.NTZ R3, R2 ;  /* 0x0000000200037305 */ /* 0x00006e000021f000 */
[----:B------:R-:W2:Y:S01]  /*0270*/  @!P0 LDC.64 R32, c[0x0][0x3a0] ;  /* 0x0000e800ff208b82 */ /* 0x000ea20000000a00 */
[----:B0-----:R-:W-:-:S07]  /*0280*/  HFMA2 R2, -RZ, RZ, 0, 0 ;  /* 0x00000000ff027431 */ /* 0x001fce00000001ff */
[----:B------:R-:W0:Y:S01]  /*0290*/  @!P0 LDC.64 R12, c[0x0][0x398] ;  /* 0x0000e600ff0c8b82 */ /* 0x000e220000000a00 */
[----:B-1----:R-:W-:-:S05]  /*02a0*/  IADD3 R6, PT, PT, RZ, -R3, RZ ;  /* 0x80000003ff067210 */ /* 0x002fca0007ffe0ff */
[----:B------:R-:W-:Y:S01]  /*02b0*/  IMAD R7, R6, R5, RZ ;  /* 0x0000000506077224 */ /* 0x000fe200078e02ff */
[----:B------:R-:W-:-:S03]  /*02c0*/  IABS R6, UR5 ;  /* 0x0000000500067c13 */ /* 0x000fc60008000000 */
[----:B------:R-:W-:Y:S01]  /*02d0*/  IMAD.HI.U32 R3, R3, R7, R2 ;  /* 0x0000000703037227 */ /* 0x000fe200078e0002 */
[----:B------:R-:W-:-:S05]  /*02e0*/  LOP3.LUT R7, RZ, R8, RZ, 0x33, !PT ;  /* 0x00000008ff077212 */ /* 0x000fca00078e33ff */
[----:B------:R-:W-:-:S05]  /*02f0*/  IMAD.HI.U32 R3, R3, R6, RZ ;  /* 0x0000000603037227 */ /* 0x000fca00078e00ff */
[----:B------:R-:W-:-:S05]  /*0300*/  IADD3 R4, PT, PT, -R3, RZ, RZ ;  /* 0x000000ff03047210 */ /* 0x000fca0007ffe1ff */
[----:B------:R-:W-:Y:S01]  /*0310*/  IMAD R2, R5, R4, R6 ;  /* 0x0000000405027224 */ /* 0x000fe200078e0206 */
[----:B------:R-:W-:-:S04]  /*0320*/  LOP3.LUT R4, R8, UR5, RZ, 0x3c, !PT ;  /* 0x0000000508047c12 */ /* 0x000fc8000f8e3cff */
[----:B------:R-:W-:Y:S02]  /*0330*/  ISETP.GT.U32.AND P4, PT, R5, R2, PT ;  /* 0x000000020500720c */ /* 0x000fe40003f84070 */
[----:B------:R-:W-:-:S11]  /*0340*/  ISETP.GE.AND P2, PT, R4, RZ, PT ;  /* 0x000000ff0400720c */ /* 0x000fd60003f46270 */
[-C--:B------:R-:W-:Y:S02]  /*0350*/  @!P4 IADD3 R2, PT, PT, R2, -R5.reuse, RZ ;  /* 0x800000050202c210 */ /* 0x080fe40007ffe0ff */
[----:B------:R-:W-:Y:S02]  /*0360*/  @!P4 IADD3 R3, PT, PT, R3, 0x1, RZ ;  /* 0x000000010303c810 */ /* 0x000fe40007ffe0ff */
[CC--:B------:R-:W-:Y:S02]  /*0370*/  ISETP.GE.U32.AND P1, PT, R2.reuse, R5.reuse, PT ;  /* 0x000000050200720c */ /* 0x0c0fe40003f26070 */
[----:B------:R-:W-:Y:S02]  /*0380*/  ISETP.GT.U32.AND P5, PT, R5, R2, PT ;  /* 0x000000020500720c */ /* 0x000fe40003fa4070 */
[----:B------:R-:W-:Y:S02]  /*0390*/  IADD3 R5, PT, PT, R2, -R5, RZ ;  /* 0x8000000502057210 */ /* 0x000fe40007ffe0ff */
[----:B------:R-:W-:-:S02]  /*03a0*/  ISETP.NE.AND P4, PT, R8, RZ, PT ;  /* 0x000000ff0800720c */ /* 0x000fc40003f85270 */
[----:B------:R-:W-:Y:S02]  /*03b0*/  SEL R2, R5, R2, !P5 ;  /* 0x0000000205027207 */ /* 0x000fe40006800000 */
[----:B------:R-:W1:Y:S01]  /*03c0*/  @!P0 LDC.64 R4, c[0x0][0x3f8] ;  /* 0x0000fe00ff048b82 */ /* 0x000e620000000a00 */
[----:B------:R-:W-:Y:S02]  /*03d0*/  MOV R8, UR6 ;  /* 0x0000000600087c02 */ /* 0x000fe40008000f00 */
[----:B------:R-:W-:Y:S02]  /*03e0*/  @P1 IADD3 R3, PT, PT, R3, 0x1, RZ ;  /* 0x0000000103031810 */ /* 0x000fe40007ffe0ff */
[----:B------:R-:W-:Y:S02]  /*03f0*/  @!P3 IADD3 R2, PT, PT, -R2, RZ, RZ ;  /* 0x000000ff0202b210 */ /* 0x000fe40007ffe1ff */
[----:B------:R-:W-:Y:S02]  /*0400*/  MOV R6, R3 ;  /* 0x0000000300067202 */ /* 0x000fe40000000f00 */
[----:B------:R-:W-:-:S02]  /*0410*/  SEL R3, R7, R2, !P4 ;  /* 0x0000000207037207 */ /* 0x000fc40006000000 */
[----:B------:R-:W-:Y:S02]  /*0420*/  @!P2 IADD3 R6, PT, PT, -R6, RZ, RZ ;  /* 0x000000ff0606a210 */ /* 0x000fe40007ffe1ff */
[----:B------:R-:W-:Y:S01]  /*0430*/  IADD3 R2, PT, PT, R21, 0x40, RZ ;  /* 0x0000004015027810 */ /* 0x000fe20007ffe0ff */
[----:B------:R-:W-:Y:S01]  /*0440*/  IMAD R9, R3, 0x14, RZ ;  /* 0x0000001403097824 */ /* 0x000fe200078e02ff */
[----:B------:R-:W-:Y:S02]  /*0450*/  SEL R7, R7, R6, !P4 ;  /* 0x0000000607077207 */ /* 0x000fe40006000000 */
[----:B------:R-:W-:Y:S02]  /*0460*/  ISETP.GE.U32.AND P1, PT, R2, UR16, PT ;  /* 0x0000001002007c0c */ /* 0x000fe4000bf26070 */
[----:B------:R-:W-:Y:S02]  /*0470*/  IADD3 R42, P2, PT, R9, R0, RZ ;  /* 0x00000000092a7210 */ /* 0x000fe40007f5e0ff */
[----:B------:R-:W-:-:S02]  /*0480*/  SHF.R.S32.HI R19, RZ, 0x1f, R2 ;  /* 0x0000001fff137819 */ /* 0x000fc40000011402 */
[----:B------:R-:W-:Y:S02]  /*0490*/  LEA.HI.X.SX32 R43, R9, RZ, 0x1, P2 ;  /* 0x000000ff092b7211 */ /* 0x000fe400010f0eff */
[----:B------:R-:W-:Y:S02]  /*04a0*/  MOV R9, UR7 ;  /* 0x0000000700097c02 */ /* 0x000fe40008000f00 */
[----:B----4-:R-:W-:Y:S01]  /*04b0*/  ISETP.NE.AND P4, PT, RZ, UR9, PT ;  /* 0x00000009ff007c0c */ /* 0x010fe2000bf85270 */
[----:B------:R-:W-:Y:S01]  /*04c0*/  IMAD.WIDE.U32 R42, R7, UR18, R42 ;  /* 0x00000012072a7c25 */ /* 0x000fe2000f8e002a */
[----:B------:R-:W-:Y:S02]  /*04d0*/  ISETP.GE.AND.EX P1, PT, R19, UR17, PT, P1 ;  /* 0x0000001113007c0c */ /* 0x000fe4000bf26310 */
[----:B------:R-:W-:Y:S01]  /*04e0*/  SHF.R.S32.HI R0, RZ, 0x1f, R7 ;  /* 0x0000001fff007819 */ /* 0x000fe20000011407 */
[----:B------:R-:W3:Y:S01]  /*04f0*/  LDG.E.64 R8, desc[UR12][R8.64] ;  /* 0x0000000c08087981 */ /* 0x000ee2000c1e1b00 */
[----:B------:R-:W-:-:S03]  /*0500*/  ISETP.GE.U32.AND P2, PT, R35, UR16, PT ;  /* 0x0000001023007c0c */ /* 0x000fc6000bf46070 */
[----:B------:R-:W-:Y:S01]  /*0510*/  IMAD R0, R0, UR18, RZ ;  /* 0x0000001200007c24 */ /* 0x000fe2000f8e02ff */
[----:B------:R-:W-:-:S03]  /*0520*/  SHF.R.S32.HI R17, RZ, 0x1f, R35 ;  /* 0x0000001fff117819 */ /* 0x000fc60000011423 */
[----:B------:R-:W-:Y:S01]  /*0530*/  IMAD R45, R7, UR19, R0 ;  /* 0x00000013072d7c24 */ /* 0x000fe2000f8e0200 */
[----:B------:R-:W4:Y:S01]  /*0540*/  @P4 LDC.64 R14, c[0x0][0x3b0] ;  /* 0x0000ec00ff0e4b82 */ /* 0x000f220000000a00 */
[----:B-1----:R-:W-:Y:S01]  /*0550*/  @!P0 IMAD R0, R11, R4, RZ ;  /* 0x000000040b008224 */ /* 0x002fe200078e02ff */
[----:B------:R-:W-:-:S06]  /*0560*/  ISETP.GE.AND.EX P2, PT, R17, UR17, PT, P2 ;  /* 0x0000001111007c0c */ /* 0x000fcc000bf46320 */
[----:B------:R-:W1:Y:S01]  /*0570*/  LDC.64 R6, c[0x0][0x3a8] ;  /* 0x0000ea00ff067b82 */ /* 0x000e620000000a00 */
[----:B------:R-:W-:Y:S02]  /*0580*/  IADD3 R45, PT, PT, R43, R45, RZ ;  /* 0x0000002d2b2d7210 */ /* 0x000fe40007ffe0ff */
[----:B------:R-:W-:-:S05]  /*0590*/  @!P0 MOV R44, R42 ;  /* 0x0000002a002c8202 */ /* 0x000fca0000000f00 */
[----:B------:R-:W4:Y:S01]  /*05a0*/  @!P1 LDC.64 R10, c[0x0][0x3f8] ;  /* 0x0000fe00ff0a9b82 */ /* 0x000f220000000a00 */
[C---:B------:R-:W-:Y:S02]  /*05b0*/  @!P0 IMAD R23, R21.reuse, R5, R0 ;  /* 0x0000000515178224 */ /* 0x040fe400078e0200 */
[C---:B------:R-:W-:Y:S01]  /*05c0*/  @!P0 IMAD.WIDE.U32 R4, R21.reuse, R4, R44 ;  /* 0x0000000415048225 */ /* 0x040fe200078e002c */
[----:B------:R-:W-:Y:S02]  /*05d0*/  IADD3 R25, PT, PT, R21, 0xc0, RZ ;  /* 0x000000c015197810 */ /* 0x000fe40007ffe0ff */
[----:B------:R-:W-:Y:S02]  /*05e0*/  LOP3.LUT R0, R39, 0xffff, RZ, 0xc0, !PT ;  /* 0x0000ffff27007812 */ /* 0x000fe400078ec0ff */
[----:B------:R-:W-:Y:S01]  /*05f0*/  @!P0 IADD3 R5, PT, PT, R5, R23, RZ ;  /* 0x0000001705058210 */ /* 0x000fe20007ffe0ff */
[----:B------:R-:W4:Y:S01]  /*0600*/  @!P1 LDC.64 R28, c[0x0][0x3a0] ;  /* 0x0000e800ff1c9b82 */ /* 0x000f220000000a00 */
[----:B------:R-:W-:-:S02]  /*0610*/  @!P0 SHF.L.U32 R21, R4, 0x1, RZ ;  /* 0x0000000104158819 */ /* 0x000fc400000006ff */
[----:B------:R-:W-:Y:S02]  /*0620*/  ISETP.GE.U32.AND P3, PT, R25, UR16, PT ;  /* 0x0000001019007c0c */ /* 0x000fe4000bf66070 */
[----:B------:R-:W-:-:S03]  /*0630*/  SHF.R.S32.HI R27, RZ, 0x1f, R25 ;  /* 0x0000001fff1b7819 */ /* 0x000fc60000011419 */
[----:B------:R-:W4:Y:S01]  /*0640*/  @!P2 LDC.64 R22, c[0x0][0x3f8] ;  /* 0x0000fe00ff16ab82 */ /* 0x000f220000000a00 */
[----:B------:R-:W-:Y:S01]  /*0650*/  @!P0 SHF.L.U64.HI R4, R4, 0x1, R5 ;  /* 0x0000000104048819 */ /* 0x000fe20000010205 */
[----:B------:R-:W-:Y:S01]  /*0660*/  IMAD R5, R3, 0x14, R0 ;  /* 0x0000001403057824 */ /* 0x000fe200078e0200 */
[C---:B--2---:R-:W-:Y:S02]  /*0670*/  @!P0 IADD3 R32, P5, PT, R21.reuse, R32, RZ ;  /* 0x0000002015208210 */ /* 0x044fe40007fbe0ff */
[----:B0-----:R-:W-:Y:S02]  /*0680*/  @!P0 IADD3 R12, P6, PT, R21, R12, RZ ;  /* 0x0000000c150c8210 */ /* 0x001fe40007fde0ff */
[----:B------:R-:W-:Y:S01]  /*0690*/  ISETP.GE.AND.EX P3, PT, R27, UR17, PT, P3 ;  /* 0x000000111b007c0c */ /* 0x000fe2000bf66330 */
[C---:B-1----:R-:W-:Y:S01]  /*06a0*/  IMAD.WIDE R6, R5.reuse, 0x4, R6 ;  /* 0x0000000405067825 */ /* 0x042fe200078e0206 */
[C---:B------:R-:W-:Y:S01]  /*06b0*/  @!P0 IADD3.X R33, PT, PT, R4.reuse, R33, RZ, P5, !PT ;  /* 0x0000002104218210 */ /* 0x040fe20002ffe4ff */
[----:B------:R-:W0:Y:S01]  /*06c0*/  @!P1 LDC.64 R20, c[0x0][0x398] ;  /* 0x0000e600ff149b82 */ /* 0x000e220000000a00 */
[----:B------:R-:W-:Y:S01]  /*06d0*/  @!P0 IADD3.X R13, PT, PT, R4, R13, RZ, P6, !PT ;  /* 0x0000000d040d8210 */ /* 0x000fe200037fe4ff */
[----:B----4-:R-:W-:Y:S01]  /*06e0*/  @P4 IMAD.WIDE R14, R5, 0x4, R14 ;  /* 0x00000004050e4825 */ /* 0x010fe200078e020e */
[----:B------:R-:W-:-:S03]  /*06f0*/  @!P1 MOV R4, R42 ;  /* 0x0000002a00049202 */ /* 0x000fc60000000f00 */
[----:B------:R-:W-:Y:S01]  /*0700*/  HFMA2 R38, -RZ, RZ, 0, 0 ;  /* 0x00000000ff267431 */ /* 0x000fe200000001ff */
[----:B------:R-:W-:Y:S01]  /*0710*/  @!P1 MOV R5, R45 ;  /* 0x0000002d00059202 */ /* 0x000fe20000000f00 */
[-C--:B------:R-:W-:Y:S01]  /*0720*/  @!P1 IMAD R19, R19, R10.reuse, RZ ;  /* 0x0000000a13139224 */ /* 0x080fe200078e02ff */
[----:B------:R-:W-:Y:S01]  /*0730*/  CS2R R36, SRZ ;  /* 0x0000000000247805 */ /* 0x000fe2000001ff00 */
[----:B------:R-:W5:Y:S02]  /*0740*/  LDG.E.64 R6, desc[UR12][R6.64] ;  /* 0x0000000c06067981 */ /* 0x000f64000c1e1b00 */
[C---:B------:R-:W-:Y:S02]  /*0750*/  @!P1 IMAD R31, R2.reuse, R11, R19 ;  /* 0x0000000b021f9224 */ /* 0x040fe400078e0213 */
[----:B------:R-:W-:Y:S01]  /*0760*/  @!P1 IMAD.WIDE.U32 R10, R2, R10, R4 ;  /* 0x0000000a020a9225 */ /* 0x000fe200078e0004 */
[----:B------:R-:W1:Y:S01]  /*0770*/  @!P2 LDC.64 R18, c[0x0][0x3a0] ;  /* 0x0000e800ff12ab82 */ /* 0x000e620000000a00 */
[----:B------:R2:W5:Y:S03]  /*0780*/  @!P0 LDG.E R37, desc[UR12][R12.64] ;  /* 0x0000000c0c258981 */ /* 0x000566000c1e1900 */
[----:B------:R-:W-:Y:S01]  /*0790*/  @!P1 IADD3 R11, PT, PT, R11, R31, RZ ;  /* 0x0000001f0b0b9210 */ /* 0x000fe20007ffe0ff */
[----:B------:R4:W5:Y:S03]  /*07a0*/  @!P0 LDG.E R38, desc[UR12][R32.64] ;  /* 0x0000000c20268981 */ /* 0x000966000c1e1900 */
[----:B------:R-:W4:Y:S01]  /*07b0*/  @!P3 LDC.64 R4, c[0x0][0x3f8] ;  /* 0x0000fe00ff04bb82 */ /* 0x000f220000000a00 */
[----:B------:R-:W-:-:S02]  /*07c0*/  @!P1 SHF.L.U32 R31, R10, 0x1, RZ ;  /* 0x000000010a1f9819 */ /* 0x000fc400000006ff */
[----:B------:R-:W-:Y:S01]  /*07d0*/  @!P1 SHF.L.U64.HI R2, R10, 0x1, R11 ;  /* 0x000000010a029819 */ /* 0x000fe2000001020b */
[----:B------:R-:W-:Y:S01]  /*07e0*/  @!P2 IMAD R10, R17, R22, RZ ;  /* 0x00000016110aa224 */ /* 0x000fe200078e02ff */
[----:B------:R-:W-:-:S03]  /*07f0*/  @!P2 MOV R11, R45 ;  /* 0x0000002d000ba202 */ /* 0x000fc60000000f00 */
[C---:B------:R-:W-:Y:S01]  /*0800*/  @!P2 IMAD R41, R35.reuse, R23, R10 ;  /* 0x000000172329a224 */ /* 0x040fe200078e020a */
[----:B------:R-:W-:Y:S01]  /*0810*/  @!P2 MOV R10, R42 ;  /* 0x0000002a000aa202 */ /* 0x000fe20000000f00 */
[----:B------:R-:W1:Y:S04]  /*0820*/  @!P2 LDC.64 R16, c[0x0][0x398] ;  /* 0x0000e600ff10ab82 */ /* 0x000e680000000a00 */
[----:B------:R-:W-:Y:S01]  /*0830*/  @!P2 IMAD.WIDE.U32 R22, R35, R22, R10 ;  /* 0x000000162316a225 */ /* 0x000fe200078e000a */
[----:B------:R-:W-:-:S03]  /*0840*/  @!P1 IADD3 R28, P5, PT, R31, R28, RZ ;  /* 0x0000001c1f1c9210 */ /* 0x000fc60007fbe0ff */
[----:B------:R-:W1:Y:S01]  /*0850*/  @!P3 LDC.64 R10, c[0x0][0x3a0] ;  /* 0x0000e800ff0abb82 */ /* 0x000e620000000a00 */
[----:B0-----:R-:W-:Y:S02]  /*0860*/  @!P1 IADD3 R20, P0, PT, R31, R20, RZ ;  /* 0x000000141f149210 */ /* 0x001fe40007f1e0ff */
[----:B------:R-:W-:-:S05]  /*0870*/  @!P2 IADD3 R23, PT, PT, R23, R41, RZ ;  /* 0x000000291717a210 */ /* 0x000fca0007ffe0ff */
[----:B--2---:R-:W0:Y:S01]  /*0880*/  @!P3 LDC.64 R12, c[0x0][0x398] ;  /* 0x0000e600ff0cbb82 */ /* 0x004e220000000a00 */
[C---:B------:R-:W-:Y:S01]  /*0890*/  @!P1 IADD3.X R29, PT, PT, R2.reuse, R29, RZ, P5, !PT ;  /* 0x0000001d021d9210 */ /* 0x040fe20002ffe4ff */
[----:B----4-:R-:W-:Y:S01]  /*08a0*/  @!P3 IMAD R24, R27, R4, RZ ;  /* 0x000000041b18b224 */ /* 0x010fe200078e02ff */
[----:B------:R-:W-:Y:S02]  /*08b0*/  @!P1 IADD3.X R21, PT, PT, R2, R21, RZ, P0, !PT ;  /* 0x0000001502159210 */ /* 0x000fe400007fe4ff */
[C---:B------:R-:W-:Y:S02]  /*08c0*/  @!P2 SHF.L.U32 R27, R22.reuse, 0x1, RZ ;  /* 0x00000001161ba819 */ /* 0x040fe400000006ff */
[----:B------:R-:W-:Y:S02]  /*08d0*/  CS2R R34, SRZ ;  /* 0x0000000000227805 */ /* 0x000fe4000001ff00 */
[----:B------:R-:W-:Y:S01]  /*08e0*/  @!P2 SHF.L.U64.HI R2, R22, 0x1, R23 ;  /* 0x000000011602a819 */ /* 0x000fe20000010217 */
[----:B------:R2:W5:Y:S01]  /*08f0*/  @!P1 LDG.E R36, desc[UR12][R28.64] ;  /* 0x0000000c1c249981 */ /* 0x000562000c1e1900 */
[----:B------:R-:W-:-:S02]  /*0900*/  @!P3 MOV R22, R42 ;  /* 0x0000002a0016b202 */ /* 0x000fc40000000f00 */
[----:B------:R-:W-:Y:S01]  /*0910*/  @!P3 MOV R23, R45 ;  /* 0x0000002d0017b202 */ /* 0x000fe20000000f00 */
[----:B------:R-:W-:Y:S01]  /*0920*/  @!P3 IMAD R31, R25, R5, R24 ;  /* 0x00000005191fb224 */ /* 0x000fe200078e0218 */
[----:B-1----:R-:W-:Y:S01]  /*0930*/  @!P2 IADD3 R18, P0, PT, R27, R18, RZ ;  /* 0x000000121b12a210 */ /* 0x002fe20007f1e0ff */
[----:B------:R2:W5:Y:S01]  /*0940*/  @!P1 LDG.E R35, desc[UR12][R20.64] ;  /* 0x0000000c14239981 */ /* 0x000562000c1e1900 */
[----:B------:R-:W-:Y:S02]  /*0950*/  @!P3 IMAD.WIDE.U32 R4, R25, R4, R22 ;  /* 0x000000041904b225 */ /* 0x000fe400078e0016 */
[----:B------:R-:W-:Y:S02]  /*0960*/  @!P2 IADD3.X R19, PT, PT, R2, R19, RZ, P0, !PT ;  /* 0x000000130213a210 */ /* 0x000fe400007fe4ff */
[----:B------:R-:W-:Y:S02]  /*0970*/  @!P2 IADD3 R16, P0, PT, R27, R16, RZ ;  /* 0x000000101b10a210 */ /* 0x000fe40007f1e0ff */
[----:B------:R-:W-:-:S02]  /*0980*/  @!P3 IADD3 R23, PT, PT, R5, R31, RZ ;  /* 0x0000001f0517b210 */ /* 0x000fc40007ffe0ff */
[----:B------:R-:W-:Y:S02]  /*0990*/  CS2R R32, SRZ ;  /* 0x0000000000207805 */ /* 0x000fe4000001ff00 */
[----:B------:R-:W-:Y:S01]  /*09a0*/  @!P3 SHF.L.U32 R5, R4, 0x1, RZ ;  /* 0x000000010405b819 */ /* 0x000fe200000006ff */
[----:B------:R2:W5:Y:S01]  /*09b0*/  @!P2 LDG.E R34, desc[UR12][R18.64] ;  /* 0x0000000c1222a981 */ /* 0x000562000c1e1900 */
[----:B------:R-:W-:Y:S01]  /*09c0*/  @!P2 IADD3.X R17, PT, PT, R2, R17, RZ, P0, !PT ;  /* 0x000000110211a210 */ /* 0x000fe200007fe4ff */
[----:B------:R-:W-:Y:S01]  /*09d0*/  HFMA2 R31, -RZ, RZ, 0, 0 ;  /* 0x00000000ff1f7431 */ /* 0x000fe200000001ff */
[----:B------:R-:W-:Y:S02]  /*09e0*/  @!P3 SHF.L.U64.HI R4, R4, 0x1, R23 ;  /* 0x000000010404b819 */ /* 0x000fe40000010217 */
[C---:B------:R-:W-:Y:S01]  /*09f0*/  @!P3 IADD3 R10, P0, PT, R5.reuse, R10, RZ ;  /* 0x0000000a050ab210 */ /* 0x040fe20007f1e0ff */
[----:B------:R2:W5:Y:S01]  /*0a00*/  @!P2 LDG.E R33, desc[UR12][R16.64] ;  /* 0x0000000c1021a981 */ /* 0x000562000c1e1900 */
[----:B0-----:R-:W-:-:S02]  /*0a10*/  @!P3 IADD3 R12, P1, PT, R5, R12, RZ ;  /* 0x0000000c050cb210 */ /* 0x001fc40007f3e0ff */
[C---:B------:R-:W-:Y:S02]  /*0a20*/  @!P3 IADD3.X R11, PT, PT, R4.reuse, R11, RZ, P0, !PT ;  /* 0x0000000b040bb210 */ /* 0x040fe400007fe4ff */
[----:B------:R-:W-:Y:S02]  /*0a30*/  @!P3 IADD3.X R13, PT, PT, R4, R13, RZ, P1, !PT ;  /* 0x0000000d040db210 */ /* 0x000fe40000ffe4ff */
[----:B------:R-:W-:Y:S01]  /*0a40*/  CS2R R4, SRZ ;  /* 0x0000000000047805 */ /* 0x000fe2000001ff00 */
[----:B------:R2:W5:Y:S04]  /*0a50*/  @!P3 LDG.E R32, desc[UR12][R10.64] ;  /* 0x0000000c0a20b981 */ /* 0x000568000c1e1900 */
[----:B------:R2:W5:Y:S04]  /*0a60*/  @!P3 LDG.E R31, desc[UR12][R12.64] ;  /* 0x0000000c0c1fb981 */ /* 0x000568000c1e1900 */
[----:B------:R2:W5:Y:S01]  /*0a70*/  @P4 LDG.E.64 R4, desc[UR12][R14.64] ;  /* 0x0000000c0e044981 */ /* 0x000562000c1e1b00 */
[----:B------:R-:W-:-:S03]  /*0a80*/  UISETP.NE.AND UP1, UPT, UR9, URZ, UPT ;  /* 0x000000ff0900728c */ /* 0x000fc6000bf25270 */
[----:B------:R-:W-:Y:S01]  /*0a90*/  UMOV UR9, 0x3f800000 ;  /* 0x3f80000000097882 */ /* 0x000fe20000000000 */
[----:B---3--:R-:W-:-:S13]  /*0aa0*/  R2UR UR11, R8 ;  /* 0x00000000080b72ca */ /* 0x008fda00000e0000 */
[----:B------:R-:W-:-:S05]  /*0ab0*/  MOV R2, UR11 ;  /* 0x0000000b00027c02 */ /* 0x000fca0008000f00 */
[----:B------:R-:W-:-:S05]  /*0ac0*/  FFMA.FTZ R9, -R2, UR11, R9 ;  /* 0x0000000b02097c23 */ /* 0x000fca0008010109 */
        /* <DEDUP_REMOVED lines=8> */
[----:B--2---:R-:W-:Y:S05]  /*0b50*/  BRA.U UP1, `(.L_x_553) ;  /* 0x0000000501247547 */ /* 0x004fea000b800000 */
        /* <DEDUP_REMOVED lines=13> */
[--C-:B------:R-:W-:Y:S02]  /*0c30*/  HADD2.F32 R15, -RZ, R35.reuse.H0_H0 ;  /* 0x20000023ff0f7230 */ /* 0x100fe40000004100 */
[----:B------:R-:W-:Y:S01]  /*0c40*/  FADD.FTZ R16, R14, -UR11 ;  /* 0x8000000b0e107e21 */ /* 0x000fe20008010000 */
[----:B------:R-:W-:Y:S02]  /*0c50*/  HADD2.F32 R14, -RZ, R36.H1_H1 ;  /* 0x30000024ff0e7230 */ /* 0x000fe40000004100 */
[----:B------:R-:W-:Y:S01]  /*0c60*/  FADD.FTZ R17, R12, R17 ;  /* 0x000000110c117221 */ /* 0x000fe20000010000 */
[----:B------:R-:W-:Y:S01]  /*0c70*/  FFMA.FTZ R11, R13, R12, R10 ;  /* 0x0000000c0d0b7223 */ /* 0x000fe2000001000a */
[----:B------:R-:W-:Y:S01]  /*0c80*/  FMUL.FTZ R18, R6, R15 ;  /* 0x0000000f06127220 */ /* 0x000fe20000410000 */
[----:B------:R-:W-:Y:S01]  /*0c90*/  FMUL.FTZ R12, R16, UR9 ;  /* 0x00000009100c7c20 */ /* 0x000fe20008410000 */
[----:B------:R-:W-:-:S02]  /*0ca0*/  HADD2.F32 R10, -RZ, R35.H1_H1 ;  /* 0x30000023ff0a7230 */ /* 0x000fc40000004100 */
[----:B------:R-:W-:Y:S01]  /*0cb0*/  FADD.FTZ R14, R14, -UR11 ;  /* 0x8000000b0e0e7e21 */ /* 0x000fe20008010000 */
[--C-:B------:R-:W-:Y:S02]  /*0cc0*/  HADD2.F32 R21, -RZ, R34.reuse.H0_H0 ;  /* 0x20000022ff157230 */ /* 0x100fe40000004100 */
[----:B------:R-:W-:Y:S01]  /*0cd0*/  FADD.FTZ R19, R17, R18 ;  /* 0x0000001211137221 */ /* 0x000fe20000010000 */
[----:B------:R-:W-:Y:S01]  /*0ce0*/  FFMA.FTZ R20, R12, R18, R11 ;  /* 0x000000120c147223 */ /* 0x000fe2000001000b */
[----:B------:R-:W-:Y:S02]  /*0cf0*/  HADD2.F32 R11, -RZ, R33.H0_H0 ;  /* 0x20000021ff0b7230 */ /* 0x000fe40000004100 */
[----:B------:R-:W-:Y:S01]  /*0d00*/  FMUL.FTZ R18, R7, R10 ;  /* 0x0000000a07127220 */ /* 0x000fe20000410000 */
[----:B------:R-:W-:Y:S01]  /*0d10*/  FMUL.FTZ R17, R14, UR9 ;  /* 0x000000090e117c20 */ /* 0x000fe20008410000 */
[----:B------:R-:W-:Y:S01]  /*0d20*/  FFMA.FTZ R16, R9, R8, RZ ;  /* 0x0000000809107223 */ /* 0x000fe200000100ff */
[----:B------:R-:W-:Y:S01]  /*0d30*/  FADD.FTZ R8, R21, -UR11 ;  /* 0x8000000b15087e21 */ /* 0x000fe20008010000 */
[----:B------:R-:W-:Y:S01]  /*0d40*/  FADD.FTZ R14, RZ, R9 ;  /* 0x00000009ff0e7221 */ /* 0x000fe20000010000 */
[----:B------:R-:W-:Y:S01]  /*0d50*/  FFMA.FTZ R9, R17, R18, R20 ;  /* 0x0000001211097223 */ /* 0x000fe20000010014 */
[----:B------:R-:W-:Y:S01]  /*0d60*/  FADD.FTZ R19, R18, R19 ;  /* 0x0000001312137221 */ /* 0x000fe20000010000 */
[----:B------:R-:W-:Y:S01]  /*0d70*/  FMUL.FTZ R20, R6, R11 ;  /* 0x0000000b06147220 */ /* 0x000fe20000410000 */
[----:B------:R-:W-:Y:S01]  /*0d80*/  FMUL.FTZ R8, R8, UR9 ;  /* 0x0000000908087c20 */ /* 0x000fe20008410000 */
[----:B------:R-:W-:-:S02]  /*0d90*/  HADD2.F32 R18, -RZ, R34.H1_H1 ;  /* 0x30000022ff127230 */ /* 0x000fc40000004100 */
[----:B------:R-:W-:Y:S01]  /*0da0*/  FFMA.FTZ R12, R15, R12, R16 ;  /* 0x0000000c0f0c7223 */ /* 0x000fe20000010010 */
[----:B------:R-:W-:Y:S01]  /*0db0*/  FADD.FTZ R19, R19, R20 ;  /* 0x0000001413137221 */ /* 0x000fe20000010000 */
[----:B------:R-:W-:Y:S02]  /*0dc0*/  HADD2.F32 R16, -RZ, R33.H1_H1 ;  /* 0x30000021ff107230 */ /* 0x000fe40000004100 */
[----:B------:R-:W-:Y:S01]  /*0dd0*/  FFMA.FTZ R20, R8, R20, R9 ;  /* 0x0000001408147223 */ /* 0x000fe20000010009 */
[----:B------:R-:W-:Y:S01]  /*0de0*/  FADD.FTZ R14, R15, R14 ;  /* 0x0000000e0f0e7221 */ /* 0x000fe20000010000 */
[----:B------:R-:W-:Y:S01]  /*0df0*/  FADD.FTZ R9, R18, -UR11 ;  /* 0x8000000b12097e21 */ /* 0x000fe20008010000 */
[----:B------:R-:W-:Y:S01]  /*0e00*/  FFMA.FTZ R15, R2, R13, RZ ;  /* 0x0000000d020f7223 */ /* 0x000fe200000100ff */
[----:B------:R-:W-:Y:S01]  /*0e10*/  FADD.FTZ R13, RZ, R2 ;  /* 0x00000002ff0d7221 */ /* 0x000fe20000010000 */
[----:B------:R-:W-:Y:S01]  /*0e20*/  FMUL.FTZ R2, R7, R16 ;  /* 0x0000001007027220 */ /* 0x000fe20000410000 */
[----:B------:R-:W-:Y:S01]  /*0e30*/  FMUL.FTZ R9, R9, UR9 ;  /* 0x0000000909097c20 */ /* 0x000fe20008410000 */
[----:B------:R-:W-:-:S02]  /*0e40*/  HADD2.F32 R18, -RZ, R32.H0_H0 ;  /* 0x20000020ff127230 */ /* 0x000fc40000004100 */
[C---:B------:R-:W-:Y:S01]  /*0e50*/  FADD.FTZ R13, R10.reuse, R13 ;  /* 0x0000000d0a0d7221 */ /* 0x040fe20000010000 */
[----:B------:R-:W-:Y:S01]  /*0e60*/  FFMA.FTZ R17, R10, R17, R15 ;  /* 0x000000110a117223 */ /* 0x000fe2000001000f */
[----:B------:R-:W-:Y:S01]  /*0e70*/  FADD.FTZ R10, R2, R19 ;  /* 0x00000013020a7221 */ /* 0x000fe20000010000 */
[----:B------:R-:W-:Y:S01]  /*0e80*/  FFMA.FTZ R19, R9, R2, R20 ;  /* 0x0000000209137223 */ /* 0x000fe20000010014 */
[--C-:B------:R-:W-:Y:S02]  /*0e90*/  HADD2.F32 R15, -RZ, R31.reuse.H0_H0 ;  /* 0x2000001fff0f7230 */ /* 0x100fe40000004100 */
[----:B------:R-:W-:Y:S01]  /*0ea0*/  FADD.FTZ R18, R18, -UR11 ;  /* 0x8000000b12127e21 */ /* 0x000fe20008010000 */
[----:B------:R-:W-:Y:S02]  /*0eb0*/  HADD2.F32 R20, -RZ, R32.H1_H1 ;  /* 0x30000020ff147230 */ /* 0x000fe40000004100 */
[----:B------:R-:W-:Y:S01]  /*0ec0*/  FADD.FTZ R14, R14, R11 ;  /* 0x0000000b0e0e7221 */ /* 0x000fe20000010000 */
[----:B------:R-:W-:-:S02]  /*0ed0*/  HADD2.F32 R2, -RZ, R31.H1_H1 ;  /* 0x3000001fff027230 */ /* 0x000fc40000004100 */
[----:B------:R-:W-:Y:S01]  /*0ee0*/  FMUL.FTZ R21, R6, R15 ;  /* 0x0000000f06157220 */ /* 0x000fe20000410000 */
[----:B------:R-:W-:Y:S01]  /*0ef0*/  FMUL.FTZ R18, R18, UR9 ;  /* 0x0000000912127c20 */ /* 0x000fe20008410000 */
[----:B------:R-:W-:Y:S01]  /*0f00*/  FADD.FTZ R20, R20, -UR11 ;  /* 0x8000000b14147e21 */ /* 0x000fe20008010000 */
[----:B------:R-:W-:Y:S01]  /*0f10*/  FFMA.FTZ R8, R11, R8, R12 ;  /* 0x000000080b087223 */ /* 0x000fe2000001000c */
[----:B------:R-:W-:Y:S01]  /*0f20*/  FADD.FTZ R10, R10, R21 ;  /* 0x000000150a0a7221 */ /* 0x000fe20000010000 */
[----:B------:R-:W-:Y:S01]  /*0f30*/  FFMA.FTZ R19, R18, R21, R19 ;  /* 0x0000001512137223 */ /* 0x000fe20000010013 */
[----:B------:R-:W-:Y:S01]  /*0f40*/  FMUL.FTZ R11, R7, R2 ;  /* 0x00000002070b7220 */ /* 0x000fe20000410000 */
        /* <DEDUP_REMOVED lines=10> */
.L_x_553:
[----:B-----5:R-:W-:Y:S02]  /*0ff0*/  HADD2.F32 R2, -RZ, R38.H0_H0 ;  /* 0x20000026ff027230 */ /* 0x020fe40000004100 */
        /* <DEDUP_REMOVED lines=17> */
[----:B------:R-:W-:Y:S01]  /*1110*/  FMUL.FTZ R14, R16, -1.4426950216293334961 ;  /* 0xbfb8aa3b100e7820 */ /* 0x000fe20000410000 */
[----:B------:R-:W-:-:S02]  /*1120*/  HADD2.F32 R15, -RZ, R34.H0_H0 ;  /* 0x20000022ff0f7230 */ /* 0x000fc40000004100 */
[----:B------:R-:W-:Y:S01]  /*1130*/  FMUL.FTZ R19, R21, -1.4426950216293334961 ;  /* 0xbfb8aa3b15137820 */ /* 0x000fe20000410000 */
[----:B------:R-:W-:Y:S01]  /*1140*/  FMUL.FTZ R13, R8, -1.4426950216293334961 ;  /* 0xbfb8aa3b080d7820 */ /* 0x000fe20000410000 */
[----:B------:R-:W0:Y:S01]  /*1150*/  MUFU.EX2 R10, R10 ;  /* 0x0000000a000a7308 */ /* 0x000e220000000800 */
[----:B------:R-:W-:Y:S02]  /*1160*/  HADD2.F32 R29, -RZ, R32.H0_H0 ;  /* 0x20000020ff1d7230 */ /* 0x000fe40000004100 */
[----:B------:R-:W-:Y:S01]  /*1170*/  FADD.FTZ R15, R15, -UR11 ;  /* 0x8000000b0f0f7e21 */ /* 0x000fe20008010000 */
[--C-:B------:R-:W-:Y:S02]  /*1180*/  HADD2.F32 R24, -RZ, R37.reuse.H0_H0 ;  /* 0x20000025ff187230 */ /* 0x100fe40000004100 */
[----:B------:R-:W-:Y:S02]  /*1190*/  HADD2.F32 R27, -RZ, R37.H1_H1 ;  /* 0x30000025ff1b7230 */ /* 0x000fe40000004100 */
[----:B------:R-:W-:Y:S01]  /*11a0*/  FMUL.FTZ R15, R15, UR9 ;  /* 0x000000090f0f7c20 */ /* 0x000fe20008410000 */
[----:B------:R-:W-:Y:S01]  /*11b0*/  FADD.FTZ R29, R29, -UR11 ;  /* 0x8000000b1d1d7e21 */ /* 0x000fe20008010000 */
[----:B------:R-:W1:Y:S02]  /*11c0*/  MUFU.EX2 R13, R13 ;  /* 0x0000000d000d7308 */ /* 0x000e640000000800 */
[----:B------:R-:W-:-:S04]  /*11d0*/  FFMA.FTZ R20, R6, R15, R4 ;  /* 0x0000000f06147223 */ /* 0x000fc80000010004 */
[----:B------:R-:W-:Y:S02]  /*11e0*/  FMUL.FTZ R28, R20, -1.4426950216293334961 ;  /* 0xbfb8aa3b141c7820 */ /* 0x000fe40000410000 */
[----:B------:R-:W2:Y:S01]  /*11f0*/  MUFU.EX2 R14, R14 ;  /* 0x0000000e000e7308 */ /* 0x000ea20000000800 */
[----:B0-----:R-:W-:-:S07]  /*1200*/  FADD.FTZ R23, R10, 1 ;  /* 0x3f8000000a177421 */ /* 0x001fce0000010000 */
[----:B------:R-:W0:Y:S01]  /*1210*/  MUFU.RCP R23, R23 ;  /* 0x0000001700177308 */ /* 0x000e220000001000 */
[----:B-1----:R-:W-:-:S07]  /*1220*/  FADD.FTZ R10, R13, 1 ;  /* 0x3f8000000d0a7421 */ /* 0x002fce0000010000 */
[----:B------:R-:W1:Y:S01]  /*1230*/  MUFU.RCP R13, R10 ;  /* 0x0000000a000d7308 */ /* 0x000e620000001000 */
[----:B--2---:R-:W-:Y:S01]  /*1240*/  FADD.FTZ R22, R14, 1 ;  /* 0x3f8000000e167421 */ /* 0x004fe20000010000 */
[----:B------:R-:W-:-:S04]  /*1250*/  FADD.FTZ R14, R17, -UR11 ;  /* 0x8000000b110e7e21 */ /* 0x000fc80008010000 */
[----:B------:R-:W-:Y:S02]  /*1260*/  FMUL.FTZ R14, R14, UR9 ;  /* 0x000000090e0e7c20 */ /* 0x000fe40008410000 */
[----:B------:R2:W3:Y:S01]  /*1270*/  MUFU.RCP R10, R22 ;  /* 0x00000016000a7308 */ /* 0x0004e20000001000 */
[----:B0-----:R-:W-:Y:S01]  /*1280*/  FADD.FTZ R17, -R23, 1 ;  /* 0x3f80000017117421 */ /* 0x001fe20000010100 */
[----:B------:R-:W-:-:S03]  /*1290*/  FMUL.FTZ R23, R24, R23 ;  /* 0x0000001718177220 */ /* 0x000fc60000410000 */
[----:B------:R-:W-:Y:S01]  /*12a0*/  FFMA.FTZ R26, R12, R17, 1 ;  /* 0x3f8000000c1a7423 */ /* 0x000fe20000010011 */
[----:B------:R-:W-:Y:S02]  /*12b0*/  FFMA.FTZ R17, R7, R14, R5 ;  /* 0x0000000e07117223 */ /* 0x000fe40000010005 */
[----:B------:R-:W0:Y:S01]  /*12c0*/  MUFU.EX2 R19, R19 ;  /* 0x0000001300137308 */ /* 0x000e220000000800 */
[----:B-1----:R-:W-:Y:S01]  /*12d0*/  FADD.FTZ R25, -R13, 1 ;  /* 0x3f8000000d197421 */ /* 0x002fe20000010100 */
[----:B--2---:R-:W-:-:S03]  /*12e0*/  FMUL.FTZ R22, R17, -1.4426950216293334961 ;  /* 0xbfb8aa3b11167820 */ /* 0x004fc60000410000 */
[----:B------:R-:W-:Y:S01]  /*12f0*/  FFMA.FTZ R24, R8, R25, 1 ;  /* 0x3f80000008187423 */ /* 0x000fe20000010019 */
[----:B------:R-:W-:Y:S01]  /*1300*/  FMUL.FTZ R25, R27, R13 ;  /* 0x0000000d1b197220 */ /* 0x000fe20000410000 */
[----:B------:R-:W-:Y:S01]  /*1310*/  FMUL.FTZ R13, R29, UR9 ;  /* 0x000000091d0d7c20 */ /* 0x000fe20008410000 */
[----:B------:R-:W1:Y:S01]  /*1320*/  MUFU.EX2 R12, R28 ;  /* 0x0000001c000c7308 */ /* 0x000e620000000800 */
[----:B---3--:R-:W-:Y:S01]  /*1330*/  FADD.FTZ R27, -R10, 1 ;  /* 0x3f8000000a1b7421 */ /* 0x008fe20000010100 */
[----:B------:R-:W-:Y:S02]  /*1340*/  HADD2.F32 R29, -RZ, R35.H0_H0 ;  /* 0x20000023ff1d7230 */ /* 0x000fe40000004100 */
[----:B------:R-:W-:Y:S01]  /*1350*/  FMUL.FTZ R8, R23, R26 ;  /* 0x0000001a17087220 */ /* 0x000fe20000410000 */
[----:B------:R-:W-:Y:S02]  /*1360*/  FFMA.FTZ R16, R16, R27, 1 ;  /* 0x3f80000010107423 */ /* 0x000fe4000001001b */
[----:B------:R-:W-:Y:S01]  /*1370*/  FMUL.FTZ R27, R29, R10 ;  /* 0x0000000a1d1b7220 */ /* 0x000fe20000410000 */
[----:B------:R-:W-:Y:S01]  /*1380*/  FMUL.FTZ R10, R25, R24 ;  /* 0x00000018190a7220 */ /* 0x000fe20000410000 */
[----:B0-----:R-:W-:Y:S01]  /*1390*/  FADD.FTZ R23, R19, 1 ;  /* 0x3f80000013177421 */ /* 0x001fe20000010000 */
[----:B------:R-:W-:-:S02]  /*13a0*/  HADD2.F32 R24, -RZ, R32.H1_H1 ;  /* 0x30000020ff187230 */ /* 0x000fc40000004100 */
[----:B------:R-:W-:Y:S01]  /*13b0*/  FFMA.FTZ R19, R6, R13, R4 ;  /* 0x0000000d06137223 */ /* 0x000fe20000010004 */
[----:B------:R-:W-:Y:S01]  /*13c0*/  MUFU.EX2 R22, R22 ;  /* 0x0000001600167308 */ /* 0x000fe20000000800 */
[----:B------:R-:W-:Y:S01]  /*13d0*/  FMUL.FTZ R16, R27, R16 ;  /* 0x000000101b107220 */ /* 0x000fe20000410000 */
[----:B------:R-:W-:Y:S01]  /*13e0*/  FADD.FTZ R24, R24, -UR11 ;  /* 0x8000000b18187e21 */ /* 0x000fe20008010000 */
[----:B------:R-:W-:Y:S01]  /*13f0*/  FMUL.FTZ R26, R19, -1.4426950216293334961 ;  /* 0xbfb8aa3b131a7820 */ /* 0x000fe20000410000 */
[----:B-1----:R-:W-:Y:S02]  /*1400*/  FADD.FTZ R25, R12, 1 ;  /* 0x3f8000000c197421 */ /* 0x002fe40000010000 */
[----:B------:R-:W-:Y:S02]  /*1410*/  FMUL.FTZ R12, R24, UR9 ;  /* 0x00000009180c7c20 */ /* 0x000fe40008410000 */
[----:B------:R-:W0:Y:S02]  /*1420*/  MUFU.RCP R23, R23 ;  /* 0x0000001700177308 */ /* 0x000e240000001000 */
[----:B------:R-:W-:-:S04]  /*1430*/  FFMA.FTZ R24, R7, R12, R5 ;  /* 0x0000000c07187223 */ /* 0x000fc80000010005 */
[----:B------:R-:W-:Y:S02]  /*1440*/  FMUL.FTZ R27, R24, -1.4426950216293334961 ;  /* 0xbfb8aa3b181b7820 */ /* 0x000fe40000410000 */
[----:B------:R-:W1:Y:S08]  /*1450*/  MUFU.EX2 R26, R26 ;  /* 0x0000001a001a7308 */ /* 0x000e700000000800 */
[----:B------:R-:W2:Y:S01]  /*1460*/  MUFU.RCP R25, R25 ;  /* 0x0000001900197308 */ /* 0x000ea20000001000 */
[----:B0-----:R-:W-:-:S04]  /*1470*/  FADD.FTZ R28, -R23, 1 ;  /* 0x3f800000171c7421 */ /* 0x001fc80000010100 */
[----:B------:R-:W-:Y:S01]  /*1480*/  FFMA.FTZ R21, R21, R28, 1 ;  /* 0x3f80000015157423 */ /* 0x000fe2000001001c */
[----:B------:R-:W-:Y:S02]  /*1490*/  HADD2.F32 R28, -RZ, R35.H1_H1 ;  /* 0x30000023ff1c7230 */ /* 0x000fe40000004100 */
[----:B------:R-:W0:Y:S03]  /*14a0*/  MUFU.EX2 R27, R27 ;  /* 0x0000001b001b7308 */ /* 0x000e260000000800 */
[----:B------:R-:W-:Y:S01]  /*14b0*/  FMUL.FTZ R28, R28, R23 ;  /* 0x000000171c1c7220 */ /* 0x000fe20000410000 */
[----:B------:R-:W-:Y:S01]  /*14c0*/  FADD.FTZ R23, R22, 1 ;  /* 0x3f80000016177421 */ /* 0x000fe20000010000 */
[----:B-1----:R-:W-:Y:S01]  /*14d0*/  FADD.FTZ R22, R26, 1 ;  /* 0x3f8000001a167421 */ /* 0x002fe20000010000 */
[--C-:B------:R-:W-:Y:S02]  /*14e0*/  HADD2.F32 R26, -RZ, R33.reuse.H0_H0 ;  /* 0x20000021ff1a7230 */ /* 0x100fe40000004100 */
[----:B------:R-:W-:Y:S01]  /*14f0*/  FMUL.FTZ R21, R28, R21 ;  /* 0x000000151c157220 */ /* 0x000fe20000410000 */
[----:B------:R-:W-:-:S02]  /*1500*/  HADD2.F32 R28, -RZ, R33.H1_H1 ;  /* 0x30000021ff1c7230 */ /* 0x000fc40000004100 */
[----:B--2---:R-:W-:Y:S01]  /*1510*/  FADD.FTZ R29, -R25, 1 ;  /* 0x3f800000191d7421 */ /* 0x004fe20000010100 */
[----:B------:R-:W1:Y:S03]  /*1520*/  MUFU.RCP R23, R23 ;  /* 0x0000001700177308 */ /* 0x000e660000001000 */
[----:B------:R-:W-:Y:S01]  /*1530*/  FFMA.FTZ R29, R20, R29, 1 ;  /* 0x3f800000141d7423 */ /* 0x000fe2000001001d */
[----:B------:R-:W-:Y:S01]  /*1540*/  FMUL.FTZ R20, R26, R25 ;  /* 0x000000191a147220 */ /* 0x000fe20000410000 */
[----:B0-----:R-:W-:-:S03]  /*1550*/  FADD.FTZ R25, R27, 1 ;  /* 0x3f8000001b197421 */ /* 0x001fc60000010000 */
[----:B------:R-:W0:Y:S01]  /*1560*/  MUFU.RCP R22, R22 ;  /* 0x0000001600167308 */ /* 0x000e220000001000 */
[----:B------:R-:W-:Y:S02]  /*1570*/  HADD2.F32 R27, -RZ, R31.H0_H0 ;  /* 0x2000001fff1b7230 */ /* 0x000fe40000004100 */
[----:B------:R-:W-:-:S05]  /*1580*/  FMUL.FTZ R20, R20, R29 ;  /* 0x0000001d14147220 */ /* 0x000fca0000410000 */
[----:B------:R-:W2:Y:S01]  /*1590*/  MUFU.RCP R25, R25 ;  /* 0x0000001900197308 */ /* 0x000ea20000001000 */
[----:B-1----:R-:W-:-:S04]  /*15a0*/  FADD.FTZ R26, -R23, 1 ;  /* 0x3f800000171a7421 */ /* 0x002fc80000010100 */
[----:B------:R-:W-:Y:S01]  /*15b0*/  FFMA.FTZ R17, R17, R26, 1 ;  /* 0x3f80000011117423 */ /* 0x000fe2000001001a */
[----:B------:R-:W-:Y:S01]  /*15c0*/  FMUL.FTZ R26, R28, R23 ;  /* 0x000000171c1a7220 */ /* 0x000fe20000410000 */
[----:B0-----:R-:W-:Y:S01]  /*15d0*/  FADD.FTZ R28, -R22, 1 ;  /* 0x3f800000161c7421 */ /* 0x001fe20000010100 */
[----:B------:R-:W-:Y:S01]  /*15e0*/  FMUL.FTZ R22, R27, R22 ;  /* 0x000000161b167220 */ /* 0x000fe20000410000 */
[----:B------:R-:W-:Y:S02]  /*15f0*/  HADD2.F32 R27, -RZ, R31.H1_H1 ;  /* 0x3000001fff1b7230 */ /* 0x000fe40000004100 */
[----:B------:R-:W-:Y:S01]  /*1600*/  FFMA.FTZ R23, R19, R28, 1 ;  /* 0x3f80000013177423 */ /* 0x000fe2000001001c */
[----:B--2---:R-:W-:Y:S02]  /*1610*/  FADD.FTZ R19, -R25, 1 ;  /* 0x3f80000019137421 */ /* 0x004fe40000010100 */
[----:B------:R-:W-:Y:S01]  /*1620*/  FMUL.FTZ R25, R27, R25 ;  /* 0x000000191b197220 */ /* 0x000fe20000410000 */
[----:B------:R-:W-:Y:S01]  /*1630*/  FMUL.FTZ R22, R22, R23 ;  /* 0x0000001716167220 */ /* 0x000fe20000410000 */
[----:B------:R-:W-:Y:S01]  /*1640*/  FMUL.FTZ R23, R7, R10 ;  /* 0x0000000a07177220 */ /* 0x000fe20000410000 */
[----:B------:R-:W-:Y:S01]  /*1650*/  FFMA.FTZ R28, R24, R19, 1 ;  /* 0x3f800000181c7423 */ /* 0x000fe20000010013 */
[-C--:B------:R-:W-:Y:S01]  /*1660*/  FMUL.FTZ R24, R6, R8.reuse ;  /* 0x0000000806187220 */ /* 0x080fe20000410000 */
[----:B------:R-:W-:Y:S01]  /*1670*/  FMUL.FTZ R19, R26, R17 ;  /* 0x000000111a137220 */ /* 0x000fe20000410000 */
[----:B------:R-:W-:Y:S01]  /*1680*/  FFMA.FTZ R26, R9, R8, RZ ;  /* 0x00000008091a7223 */ /* 0x000fe200000100ff */
[----:B------:R-:W-:Y:S01]  /*1690*/  FMUL.FTZ R17, R25, R28 ;  /* 0x0000001c19117220 */ /* 0x000fe20000410000 */
[----:B------:R-:W-:Y:S01]  /*16a0*/  FFMA.FTZ R25, R9, R24, RZ ;  /* 0x0000001809197223 */ /* 0x000fe200000100ff */
[----:B------:R-:W-:Y:S01]  /*16b0*/  FADD.FTZ R24, RZ, R24 ;  /* 0x00000018ff187221 */ /* 0x000fe20000010000 */
[----:B------:R-:W-:Y:S01]  /*16c0*/  FADD.FTZ R9, RZ, R8 ;  /* 0x00000008ff097221 */ /* 0x000fe20000010000 */
[-C--:B------:R-:W-:Y:S01]  /*16d0*/  FMUL.FTZ R8, R6, R16.reuse ;  /* 0x0000001006087220 */ /* 0x080fe20000410000 */
[C---:B------:R-:W-:Y:S01]  /*16e0*/  FFMA.FTZ R27, R2.reuse, R23, R25 ;  /* 0x00000017021b7223 */ /* 0x040fe20000010019 */
[----:B------:R-:W-:Y:S01]  /*16f0*/  FADD.FTZ R23, R23, R24 ;  /* 0x0000001817177221 */ /* 0x000fe20000010000 */
[----:B------:R-:W-:Y:S01]  /*1700*/  FADD.FTZ R9, R9, R16 ;  /* 0x0000001009097221 */ /* 0x000fe20000010000 */
[C---:B------:R-:W-:Y:S01]  /*1710*/  FFMA.FTZ R25, R11.reuse, R16, R26 ;  /* 0x000000100b197223 */ /* 0x040fe2000001001a */
[----:B------:R-:W-:Y:S01]  /*1720*/  FFMA.FTZ R16, R11, R8, R27 ;  /* 0x000000080b107223 */ /* 0x000fe2000001001b */
[----:B------:R-:W-:Y:S01]  /*1730*/  FMUL.FTZ R27, R7, R21 ;  /* 0x00000015071b7220 */ /* 0x000fe20000410000 */
[----:B------:R-:W-:Y:S01]  /*1740*/  FADD.FTZ R8, R23, R8 ;  /* 0x0000000817087221 */ /* 0x000fe20000010000 */
[----:B------:R-:W-:Y:S01]  /*1750*/  FFMA.FTZ R11, R2, R10, RZ ;  /* 0x0000000a020b7223 */ /* 0x000fe200000100ff */
[----:B------:R-:W-:Y:S01]  /*1760*/  FADD.FTZ R2, RZ, R10 ;  /* 0x0000000aff027221 */ /* 0x000fe20000010000 */
[----:B------:R-:W-:Y:S01]  /*1770*/  FFMA.FTZ R16, R18, R27, R16 ;  /* 0x0000001b12107223 */ /* 0x000fe20000010010 */
[-C--:B------:R-:W-:Y:S01]  /*1780*/  FMUL.FTZ R23, R6, R20.reuse ;  /* 0x0000001406177220 */ /* 0x080fe20000410000 */
[----:B------:R-:W-:Y:S01]  /*1790*/  FADD.FTZ R8, R27, R8 ;  /* 0x000000081b087221 */ /* 0x000fe20000010000 */
[----:B------:R-:W-:Y:S01]  /*17a0*/  FFMA.FTZ R11, R18, R21, R11 ;  /* 0x00000015120b7223 */ /* 0x000fe2000001000b */
[----:B------:R-:W-:Y:S01]  /*17b0*/  FADD.FTZ R2, R2, R21 ;  /* 0x0000001502027221 */ /* 0x000fe20000010000 */
[----:B------:R-:W-:Y:S01]  /*17c0*/  FFMA.FTZ R27, R15, R23, R16 ;  /* 0x000000170f1b7223 */ /* 0x000fe20000010010 */
[----:B------:R-:W-:Y:S01]  /*17d0*/  FMUL.FTZ R21, R7, R19 ;  /* 0x0000001307157220 */ /* 0x000fe20000410000 */
[----:B------:R-:W-:Y:S01]  /*17e0*/  FADD.FTZ R16, R8, R23 ;  /* 0x0000001708107221 */ /* 0x000fe20000010000 */
[----:B------:R-:W-:Y:S01]  /*17f0*/  FFMA.FTZ R8, R15, R20, R25 ;  /* 0x000000140f087223 */ /* 0x000fe20000010019 */
[-C--:B------:R-:W-:Y:S01]  /*1800*/  FMUL.FTZ R15, R6, R22.reuse ;  /* 0x00000016060f7220 */ /* 0x080fe20000410000 */
[C---:B------:R-:W-:Y:S01]  /*1810*/  FFMA.FTZ R10, R14.reuse, R21, R27 ;  /* 0x000000150e0a7223 */ /* 0x040fe2000001001b */
[----:B------:R-:W-:Y:S01]  /*1820*/  FADD.FTZ R16, R21, R16 ;  /* 0x0000001015107221 */ /* 0x000fe20000010000 */
[----:B------:R-:W-:Y:S01]  /*1830*/  FADD.FTZ R9, R9, R20 ;  /* 0x0000001409097221 */ /* 0x000fe20000010000 */
[----:B------:R-:W-:Y:S01]  /*1840*/  FFMA.FTZ R11, R14, R19, R11 ;  /* 0x000000130e0b7223 */ /* 0x000fe2000001000b */
[----:B------:R-:W-:Y:S01]  /*1850*/  FMUL.FTZ R21, R7, R17 ;  /* 0x0000001107157220 */ /* 0x000fe20000410000 */
[----:B------:R-:W-:Y:S01]  /*1860*/  FFMA.FTZ R23, R13, R15, R10 ;  /* 0x0000000f0d177223 */ /* 0x000fe2000001000a */
[----:B------:R-:W-:Y:S01]  /*1870*/  FADD.FTZ R16, R16, R15 ;  /* 0x0000000f10107221 */ /* 0x000fe20000010000 */
[----:B------:R-:W-:Y:S01]  /*1880*/  FADD.FTZ R2, R2, R19 ;  /* 0x0000001302027221 */ /* 0x000fe20000010000 */
[----:B------:R-:W-:Y:S01]  /*1890*/  FADD.FTZ R10, R9, R22 ;  /* 0x00000016090a7221 */ /* 0x000fe20000010000 */
[C---:B------:R-:W-:Y:S01]  /*18a0*/  FFMA.FTZ R9, R12.reuse, R17, R11 ;  /* 0x000000110c097223 */ /* 0x040fe2000001000b */
[----:B------:R-:W-:Y:S01]  /*18b0*/  FFMA.FTZ R19, R12, R21, R23 ;  /* 0x000000150c137223 */ /* 0x000fe20000010017 */
[----:B------:R-:W-:Y:S01]  /*18c0*/  FADD.FTZ R16, R21, R16 ;  /* 0x0000001015107221 */ /* 0x000fe20000010000 */
[----:B------:R-:W-:Y:S01]  /*18d0*/  FFMA.FTZ R8, R13, R22, R8 ;  /* 0x000000160d087223 */ /* 0x000fe20000010008 */
[----:B------:R-:W-:-:S07]  /*18e0*/  FADD.FTZ R11, R2, R17 ;  /* 0x00000011020b7221 */ /* 0x000fce0000010000 */
.L_x_554:
        /* <DEDUP_REMOVED lines=44> */
.L_x_556:
[----:B------:R-:W-:Y:S05]  /*1bb0*/  BSYNC.RECONVERGENT B0 ;  /* 0x0000000000007941 */ /* 0x000fea0003800200 */
.L_x_555:
[----:B------:R-:W-:Y:S06]  /*1bc0*/  BAR.SYNC.DEFER_BLOCKING 0x0 ;  /* 0x0000000000007b1d */ /* 0x000fec0000010000 */
[----:B------:R-:W-:Y:S04]  /*1bd0*/  BSSY.RECONVERGENT B0, `(.L_x_557) ;  /* 0x0000033000007945 */ /* 0x000fe80003800200 */
[----:B------:R-:W-:Y:S05]  /*1be0*/  @P0 BRA `(.L_x_558) ;  /* 0x0000000000c40947 */ /* 0x000fea0003800000 */
[----:B------:R-:W-:-:S09]  /*1bf0*/  ULEA UR6, UR10, UR7, 0x18 ;  /* 0x000000070a067291 */ /* 0x000fd2000f8ec0ff */
[----:B------:R-:W4:Y:S04]  /*1c00*/  LDS.128 R20, [UR6+0x20] ;  /* 0x00002006ff147984 */ /* 0x000f280008000c00 */
[----:B-1----:R-:W2:Y:S04]  /*1c10*/  LDS.128 R16, [UR6+0x30] ;  /* 0x00003006ff107984 */ /* 0x002ea80008000c00 */
[----:B0--3--:R-:W0:Y:S01]  /*1c20*/  LDS.128 R12, [UR6+0x40] ;  /* 0x00004006ff0c7984 */ /* 0x009e220008000c00 */
[----:B----4-:R-:W-:Y:S01]  /*1c30*/  FADD.FTZ R25, R28, R20 ;  /* 0x000000141c197221 */ /* 0x010fe20000010000 */
[----:B------:R-:W-:-:S03]  /*1c40*/  FADD.FTZ R20, R29, R21 ;  /* 0x000000151d147221 */ /* 0x000fc60000010000 */
[----:B------:R-:W-:Y:S01]  /*1c50*/  FADD.FTZ R21, R25, R22 ;  /* 0x0000001619157221 */ /* 0x000fe20000010000 */
[----:B------:R-:W-:Y:S01]  /*1c60*/  FADD.FTZ R20, R20, R23 ;  /* 0x0000001714147221 */ /* 0x000fe20000010000 */
[----:B------:R-:W1:Y:S02]  /*1c70*/  LDS.128 R24, [UR6+0x50] ;  /* 0x00005006ff187984 */ /* 0x000e640008000c00 */
[----:B--2---:R-:W-:Y:S01]  /*1c80*/  FADD.FTZ R29, R21, R16 ;  /* 0x00000010151d7221 */ /* 0x004fe20000010000 */
[----:B------:R-:W-:Y:S02]  /*1c90*/  FADD.FTZ R16, R20, R17 ;  /* 0x0000001114107221 */ /* 0x000fe40000010000 */
[----:B------:R-:W2:Y:S01]  /*1ca0*/  LDS.128 R20, [UR6+0x60] ;  /* 0x00006006ff147984 */ /* 0x000ea20008000c00 */
[----:B------:R-:W-:Y:S01]  /*1cb0*/  FADD.FTZ R29, R29, R18 ;  /* 0x000000121d1d7221 */ /* 0x000fe20000010000 */
[----:B------:R-:W-:-:S03]  /*1cc0*/  FADD.FTZ R16, R16, R19 ;  /* 0x0000001310107221 */ /* 0x000fc60000010000 */
[----:B0-----:R-:W-:Y:S01]  /*1cd0*/  FADD.FTZ R29, R29, R12 ;  /* 0x0000000c1d1d7221 */ /* 0x001fe20000010000 */
[----:B------:R-:W-:Y:S02]  /*1ce0*/  FADD.FTZ R12, R16, R13 ;  /* 0x0000000d100c7221 */ /* 0x000fe40000010000 */
[----:B------:R-:W0:Y:S01]  /*1cf0*/  LDS.128 R16, [UR6+0x70] ;  /* 0x00007006ff107984 */ /* 0x000e220008000c00 */
[----:B------:R-:W-:Y:S01]  /*1d00*/  FADD.FTZ R29, R29, R14 ;  /* 0x0000000e1d1d7221 */ /* 0x000fe20000010000 */
[----:B------:R-:W-:-:S04]  /*1d10*/  FADD.FTZ R12, R12, R15 ;  /* 0x0000000f0c0c7221 */ /* 0x000fc80000010000 */
[----:B-1----:R-:W-:Y:S01]  /*1d20*/  FADD.FTZ R12, R12, R25 ;  /* 0x000000190c0c7221 */ /* 0x002fe20000010000 */
[----:B------:R-:W-:-:S03]  /*1d30*/  FADD.FTZ R29, R29, R24 ;  /* 0x000000181d1d7221 */ /* 0x000fc60000010000 */
[----:B------:R-:W-:Y:S01]  /*1d40*/  FADD.FTZ R24, R12, R27 ;  /* 0x0000001b0c187221 */ /* 0x000fe20000010000 */
[----:B------:R-:W-:Y:S01]  /*1d50*/  FADD.FTZ R29, R29, R26 ;  /* 0x0000001a1d1d7221 */ /* 0x000fe20000010000 */
[----:B------:R-:W1:Y:S02]  /*1d60*/  LDS.128 R12, [UR6+0x80] ;  /* 0x00008006ff0c7984 */ /* 0x000e640008000c00 */
[----:B--2---:R-:W-:Y:S01]  /*1d70*/  FADD.FTZ R24, R24, R21 ;  /* 0x0000001518187221 */ /* 0x004fe20000010000 */
[----:B------:R-:W-:-:S03]  /*1d80*/  FADD.FTZ R29, R29, R20 ;  /* 0x000000141d1d7221 */ /* 0x000fc60000010000 */
[----:B------:R-:W-:Y:S01]  /*1d90*/  FADD.FTZ R24, R24, R23 ;  /* 0x0000001718187221 */ /* 0x000fe20000010000 */
[----:B------:R-:W-:Y:S02]  /*1da0*/  FADD.FTZ R29, R29, R22 ;  /* 0x000000161d1d7221 */ /* 0x000fe40000010000 */
[----:B------:R-:W2:Y:S02]  /*1db0*/  LDS.128 R20, [UR6+0x90] ;  /* 0x00009006ff147984 */ /* 0x000ea40008000c00 */
[----:B0-----:R-:W-:Y:S01]  /*1dc0*/  FADD.FTZ R29, R29, R16 ;  /* 0x000000101d1d7221 */ /* 0x001fe20000010000 */
[----:B------:R-:W-:Y:S02]  /*1dd0*/  FADD.FTZ R16, R24, R17 ;  /* 0x0000001118107221 */ /* 0x000fe40000010000 */
[----:B------:R-:W0:Y:S01]  /*1de0*/  LDS.128 R24, [UR6+0xa0] ;  /* 0x0000a006ff187984 */ /* 0x000e220008000c00 */
[----:B------:R-:W-:Y:S01]  /*1df0*/  FADD.FTZ R17, R29, R18 ;  /* 0x000000121d117221 */ /* 0x000fe20000010000 */
[----:B------:R-:W-:-:S02]  /*1e00*/  FADD.FTZ R16, R16, R19 ;  /* 0x0000001310107221 */ /* 0x000fc40000010000 */
[----:B------:R-:W3:Y:S01]  /*1e10*/  LDS.64 R28, [UR6+0xb0] ;  /* 0x0000b006ff1c7984 */ /* 0x000ee20008000a00 */
        /* <DEDUP_REMOVED lines=9> */
[----:B------:R-:W-:-:S03]  /*1eb0*/  FADD.FTZ R16, R16, R25 ;  /* 0x0000001910107221 */ /* 0x000fc60000010000 */
[----:B------:R-:W-:Y:S01]  /*1ec0*/  FADD.FTZ R17, R17, R26 ;  /* 0x0000001a11117221 */ /* 0x000fe20000010000 */
[----:B------:R-:W-:-:S03]  /*1ed0*/  FADD.FTZ R16, R16, R27 ;  /* 0x0000001b10107221 */ /* 0x000fc60000010000 */
[----:B---3--:R-:W-:Y:S01]  /*1ee0*/  FADD.FTZ R28, R17, R28 ;  /* 0x0000001c111c7221 */ /* 0x008fe20000010000 */
[----:B------:R-:W-:-:S07]  /*1ef0*/  FADD.FTZ R29, R16, R29 ;  /* 0x0000001d101d7221 */ /* 0x000fce0000010000 */
.L_x_558:
[----:B------:R-:W-:Y:S05]  /*1f00*/  BSYNC.RECONVERGENT B0 ;  /* 0x0000000000007941 */ /* 0x000fea0003800200 */
.L_x_557:
[----:B------:R-:W-:Y:S06]  /*1f10*/  BAR.SYNC.DEFER_BLOCKING 0x0 ;  /* 0x0000000000007b1d */ /* 0x000fec0000010000 */
[----:B------:R-:W-:Y:S04]  /*1f20*/  BSSY.RECONVERGENT B0, `(.L_x_559) ;  /* 0x000013d000007945 */ /* 0x000fe80003800200 */
[----:B------:R-:W-:Y:S05]  /*1f30*/  @P3 BRA `(.L_x_560) ;  /* 0x0000001000ec3947 */ /* 0x000fea0003800000 */
[----:B0--3--:R-:W0:Y:S04]  /*1f40*/  LDS.128 R12, [R41+0xa0] ;  /* 0x0000a000290c7984 */ /* 0x009e280000000c00 */
[----:B-1----:R-:W1:Y:S04]  /*1f50*/  LDS.128 R16, [R41+0x140] ;  /* 0x0001400029107984 */ /* 0x002e680000000c00 */
[----:B------:R-:W3:Y:S04]  /*1f60*/  LDS.128 R20, [R41+0x1e0] ;  /* 0x0001e00029147984 */ /* 0x000ee80000000c00 */
[----:B------:R-:W4:Y:S01]  /*1f70*/  LDS.128 R24, [R41+0x280] ;  /* 0x0002800029187984 */ /* 0x000f220000000c00 */
        /* <DEDUP_REMOVED lines=14> */
[----:B----4-:R-:W-:Y:S01]  /*2060*/  FADD.FTZ R23, R19, R24 ;  /* 0x0000001813177221 */ /* 0x010fe20000010000 */
[----:B------:R-:W-:Y:S01]  /*2070*/  FADD.FTZ R22, R18, R25 ;  /* 0x0000001912167221 */ /* 0x000fe20000010000 */
[----:B------:R-:W-:Y:S01]  /*2080*/  FADD.FTZ R25, R21, R26 ;  /* 0x0000001a15197221 */ /* 0x000fe20000010000 */
[----:B------:R-:W2:Y:S01]  /*2090*/  LDS.128 R16, [R41+0x460] ;  /* 0x0004600029107984 */ /* 0x000ea20000000c00 */
        /* <DEDUP_REMOVED lines=11> */
[----:B--2---:R-:W-:Y:S01]  /*2150*/  FADD.FTZ R27, R27, R16 ;  /* 0x000000101b1b7221 */ /* 0x004fe20000010000 */
        /* <DEDUP_REMOVED lines=227> */
[----:B------:R-:W-:-:S02]  /*2f90*/  FADD.FTZ R24, R24, R23 ;  /* 0x0000001718187221 */ /* 0x000fc40000010000 */
[----:B------:R-:W2:Y:S01]  /*2fa0*/  LDS.128 R20, [R41+0x2260] ;  /* 0x0022600029147984 */ /* 0x000ea20000000c00 */
        /* <DEDUP_REMOVED lines=29> */
[----:B------:R-:W2:Y:S04]  /*3180*/  LDS.128 R8, [R41+0x2620] ;  /* 0x0026200029087984 */ /* 0x000ea80000000c00 */
[----:B------:R-:W-:Y:S01]  /*3190*/  LDS.128 R20, [R41+0x2760] ;  /* 0x0027600029147984 */ /* 0x000fe20000000c00 */
        /* <DEDUP_REMOVED lines=13> */
[----:B0-----:R-:W-:Y:S01]  /*3270*/  FADD.FTZ R27, R27, R12 ;  /* 0x0000000c1b1b7221 */ /* 0x001fe20000010000 */
[----:B------:R-:W-:Y:S01]  /*3280*/  FADD.FTZ R24, R24, R13 ;  /* 0x0000000d18187221 */ /* 0x000fe20000010000 */
[----:B------:R-:W-:Y:S01]  /*3290*/  FADD.FTZ R25, R25, R14 ;  /* 0x0000000e19197221 */ /* 0x000fe20000010000 */
[----:B------:R-:W-:Y:S01]  /*32a0*/  FADD.FTZ R26, R26, R15 ;  /* 0x0000000f1a1a7221 */ /* 0x000fe20000010000 */
[----:B------:R-:W-:Y:S01]  /*32b0*/  FADD.FTZ R8, R27, R20 ;  /* 0x000000141b087221 */ /* 0x000fe20000010000 */
[----:B------:R-:W-:Y:S01]  /*32c0*/  FADD.FTZ R9, R24, R21 ;  /* 0x0000001518097221 */ /* 0x000fe20000010000 */
[----:B------:R-:W-:Y:S01]  /*32d0*/  FADD.FTZ R10, R25, R22 ;  /* 0x00000016190a7221 */ /* 0x000fe20000010000 */
[----:B------:R-:W-:-:S07]  /*32e0*/  FADD.FTZ R11, R26, R23 ;  /* 0x000000171a0b7221 */ /* 0x000fce0000010000 */
.L_x_560:
[----:B------:R-:W-:Y:S05]  /*32f0*/  BSYNC.RECONVERGENT B0 ;  /* 0x0000000000007941 */ /* 0x000fea0003800200 */
.L_x_559:
[----:B------:R-:W-:Y:S04]  /*3300*/  BSSY.RECONVERGENT B0, `(.L_x_561) ;  /* 0x000001d000007945 */ /* 0x000fe80003800200 */
[----:B------:R-:W-:Y:S05]  /*3310*/  @P3 BRA `(.L_x_562) ;  /* 0x00000000006c3947 */ /* 0x000fea0003800000 */
[----:B---3--:R-:W1:Y:S01]  /*3320*/  LDC.64 R12, c[0x0][0x3f8] ;  /* 0x0000fe00ff0c7b82 */ /* 0x008e620000000a00 */
[----:B------:R-:W-:-:S07]  /*3330*/  IMAD R21, R3, 0xa, R2 ;  /* 0x0000000a03157824 */ /* 0x000fce00078e0202 */
[----:B0-----:R-:W0:Y:S01]  /*3340*/  LDC.64 R14, c[0x0][0x3d8] ;  /* 0x0000f600ff0e7b82 */ /* 0x001e220000000a00 */
        /* <DEDUP_REMOVED lines=24> */
.L_x_562:
[----:B------:R-:W-:Y:S05]  /*34d0*/  BSYNC.RECONVERGENT B0 ;  /* 0x0000000000007941 */ /* 0x000fea0003800200 */
.L_x_561:
        /* <DEDUP_REMOVED lines=31> */
.L_x_565:
[----:B0-----:R-:W2:Y:S04]  /*36d0*/  LDG.E.STRONG.GPU R10, desc[UR12][R8.64] ;  /* 0x0000000c080a7981 */ /* 0x001ea8000c1ef900 */
[----:B--2---:R-:W-:Y:S01]  /*36e0*/  CCTL.IVALL ;  /* 0x00000000ff00798f */ /* 0x004fe20002000000 */
[----:B------:R-:W-:Y:S05]  /*36f0*/  YIELD ;  /* 0x0000000000007946 */ /* 0x000fea0003800000 */
[----:B------:R-:W-:-:S13]  /*3700*/  ISETP.NE.AND P1, PT, R10, R13, PT ;  /* 0x0000000d0a00720c */ /* 0x000fda0003f25270 */
[----:B------:R-:W-:Y:S05]  /*3710*/  @P1 BRA `(.L_x_565) ;  /* 0xfffffffc00ec1947 */ /* 0x000fea000383ffff */
.L_x_564:
        /* <DEDUP_REMOVED lines=8> */
.L_x_567:
[C---:B------:R-:W-:Y:S02]  /*37a0*/  IADD3 R8, PT, PT, R24.reuse, 0x1, RZ ;  /* 0x0000000118087810 */ /* 0x040fe40007ffe0ff */
[----:B------:R-:W-:Y:S01]  /*37b0*/  ISETP.EQ.OR P1, PT, R24, UR8, P0 ;  /* 0x0000000818007c0c */ /* 0x000fe20008722670 */
[----:B0-----:R-:W-:Y:S02]  /*37c0*/  UMOV UR8, UR6 ;  /* 0x0000000600087c82 */ /* 0x001fe40008000000 */
[----:B------:R-:W-:-:S10]  /*37d0*/  ISETP.EQ.OR P6, PT, R8, UR8, P0 ;  /* 0x0000000808007c0c */ /* 0x000fd400087c2670 */
[----:B------:R-:W-:-:S03]  /*37e0*/  @!P1 IMAD R9, R3, R24, R20 ;  /* 0x0000001803099224 */ /* 0x000fc600078e0214 */
[----:B------:R-:W-:Y:S02]  /*37f0*/  @!P6 IMAD R11, R3, R24, R3 ;  /* 0x00000018030be224 */ /* 0x000fe400078e0203 */
[----:B------:R-:W-:-:S03]  /*3800*/  @!P1 IMAD.WIDE.U32 R8, R9, 0x8, R22 ;  /* 0x0000000809089825 */ /* 0x000fc600078e0016 */
[----:B------:R-:W-:-:S03]  /*3810*/  @!P6 IADD3 R11, PT, PT, R11, R20, RZ ;  /* 0x000000140b0be210 */ /* 0x000fc60007ffe0ff */
[----:B------:R-:W2:Y:S02]  /*3820*/  @!P1 LDG.E.64 R8, desc[UR12][R8.64] ;  /* 0x0000000c08089981 */ /* 0x000ea4000c1e1b00 */
[----:B------:R-:W-:-:S06]  /*3830*/  @!P6 IMAD.WIDE.U32 R10, R11, 0x8, R22 ;  /* 0x000000080b0ae825 */ /* 0x000fcc00078e0016 */
[----:B------:R-:W4:Y:S01]  /*3840*/  @!P6 LDG.E.64 R10, desc[UR12][R10.64] ;  /* 0x0000000c0a0ae981 */ /* 0x000f22000c1e1b00 */
[C---:B------:R-:W-:Y:S02]  /*3850*/  IADD3 R13, PT, PT, R24.reuse, 0x2, RZ ;  /* 0x00000002180d7810 */ /* 0x040fe40007ffe0ff */
[C---:B------:R-:W-:Y:S02]  /*3860*/  IADD3 R15, PT, PT, R24.reuse, 0x3, RZ ;  /* 0x00000003180f7810 */ /* 0x040fe40007ffe0ff */
[----:B------:R-:W-:Y:S02]  /*3870*/  ISETP.EQ.OR P5, PT, R13, UR8, P0 ;  /* 0x000000080d007c0c */ /* 0x000fe400087a2670 */
[C---:B------:R-:W-:Y:S02]  /*3880*/  IADD3 R17, PT, PT, R24.reuse, 0x4, RZ ;  /* 0x0000000418117810 */ /* 0x040fe40007ffe0ff */
[----:B------:R-:W-:Y:S02]  /*3890*/  ISETP.EQ.OR P4, PT, R15, UR8, P0 ;  /* 0x000000080f007c0c */ /* 0x000fe40008782670 */
[----:B---3--:R-:W-:-:S02]  /*38a0*/  IADD3 R12, PT, PT, R24, 0x5, RZ ;  /* 0x00000005180c7810 */ /* 0x008fc40007ffe0ff */
[----:B------:R-:W-:Y:S02]  /*38b0*/  ISETP.EQ.OR P3, PT, R17, UR8, P0 ;  /* 0x0000000811007c0c */ /* 0x000fe40008762670 */
[----:B------:R-:W-:Y:S02]  /*38c0*/  IADD3 R14, PT, PT, R24, 0x6, RZ ;  /* 0x00000006180e7810 */ /* 0x000fe40007ffe0ff */
[----:B------:R-:W-:-:S05]  /*38d0*/  ISETP.EQ.OR P2, PT, R12, UR8, P0 ;  /* 0x000000080c007c0c */ /* 0x000fca0008742670 */
[-CC-:B------:R-:W-:Y:S01]  /*38e0*/  @!P4 IMAD R15, R15, R3.reuse, R20.reuse ;  /* 0x000000030f0fc224 */ /* 0x180fe200078e0214 */
[----:B------:R-:W-:Y:S01]  /*38f0*/  IADD3 R16, PT, PT, R24, 0x7, RZ ;  /* 0x0000000718107810 */ /* 0x000fe20007ffe0ff */
[----:B--2---:R-:W-:Y:S01]  /*3900*/  @!P1 FADD.FTZ R29, R29, R9 ;  /* 0x000000091d1d9221 */ /* 0x004fe20000010000 */
[----:B------:R-:W-:Y:S02]  /*3910*/  @!P5 IMAD R9, R13, R3, R20 ;  /* 0x000000030d09d224 */ /* 0x000fe400078e0214 */
[----:B------:R-:W-:Y:S01]  /*3920*/  @!P1 FADD.FTZ R28, R28, R8 ;  /* 0x000000081c1c9221 */ /* 0x000fe20000010000 */
[----:B------:R-:W-:Y:S01]  /*3930*/  ISETP.EQ.OR P1, PT, R14, UR8, P0 ;  /* 0x000000080e007c0c */ /* 0x000fe20008722670 */
[----:B------:R-:W-:-:S04]  /*3940*/  @!P5 IMAD.WIDE.U32 R8, R9, 0x8, R22 ;  /* 0x000000080908d825 */ /* 0x000fc800078e0016 */
[----:B----4-:R-:W-:Y:S01]  /*3950*/  @!P6 FADD.FTZ R28, R28, R10 ;  /* 0x0000000a1c1ce221 */ /* 0x010fe20000010000 */
[----:B------:R-:W-:Y:S01]  /*3960*/  @!P6 FADD.FTZ R29, R29, R11 ;  /* 0x0000000b1d1de221 */ /* 0x000fe20000010000 */
[----:B------:R-:W-:Y:S01]  /*3970*/  @!P3 IMAD R13, R17, R3, R20 ;  /* 0x00000003110db224 */ /* 0x000fe200078e0214 */
[----:B------:R-:W2:Y:S01]  /*3980*/  @!P5 LDG.E.64 R8, desc[UR12][R8.64] ;  /* 0x0000000c0808d981 */ /* 0x000ea2000c1e1b00 */
[----:B------:R-:W-:Y:S01]  /*3990*/  @!P4 IMAD.WIDE.U32 R10, R15, 0x8, R22 ;  /* 0x000000080f0ac825 */ /* 0x000fe200078e0016 */
[----:B------:R-:W-:-:S03]  /*39a0*/  ISETP.EQ.OR P6, PT, R16, UR8, P0 ;  /* 0x0000000810007c0c */ /* 0x000fc600087c2670 */
[-C--:B------:R-:W-:Y:S02]  /*39b0*/  @!P2 IMAD R15, R12, R3.reuse, R20 ;  /* 0x000000030c0fa224 */ /* 0x080fe400078e0214 */
[----:B------:R-:W-:Y:S01]  /*39c0*/  @!P3 IMAD.WIDE.U32 R12, R13, 0x8, R22 ;  /* 0x000000080d0cb825 */ /* 0x000fe200078e0016 */
[----:B------:R-:W3:Y:S03]  /*39d0*/  @!P4 LDG.E.64 R10, desc[UR12][R10.64] ;  /* 0x0000000c0a0ac981 */ /* 0x000ee6000c1e1b00 */
[-C--:B------:R-:W-:Y:S02]  /*39e0*/  @!P1 IMAD R17, R14, R3.reuse, R20 ;  /* 0x000000030e119224 */ /* 0x080fe400078e0214 */
[----:B------:R-:W-:Y:S01]  /*39f0*/  @!P2 IMAD.WIDE.U32 R14, R15, 0x8, R22 ;  /* 0x000000080f0ea825 */ /* 0x000fe200078e0016 */
[----:B------:R-:W4:Y:S05]  /*3a00*/  @!P3 LDG.E.64 R12, desc[UR12][R12.64] ;  /* 0x0000000c0c0cb981 */ /* 0x000f2a000c1e1b00 */
[----:B------:R-:W5:Y:S01]  /*3a10*/  @!P2 LDG.E.64 R14, desc[UR12][R14.64] ;  /* 0x0000000c0e0ea981 */ /* 0x000f62000c1e1b00 */
[----:B------:R-:W-:-:S02]  /*3a20*/  @!P6 IMAD R19, R16, R3, R20 ;  /* 0x000000031013e224 */ /* 0x000fc400078e0214 */
[----:B------:R-:W-:-:S04]  /*3a30*/  @!P1 IMAD.WIDE.U32 R16, R17, 0x8, R22 ;  /* 0x0000000811109825 */ /* 0x000fc800078e0016 */
[----:B------:R-:W-:Y:S02]  /*3a40*/  @!P6 IMAD.WIDE.U32 R18, R19, 0x8, R22 ;  /* 0x000000081312e825 */ /* 0x000fe400078e0016 */
[----:B------:R-:W5:Y:S04]  /*3a50*/  @!P1 LDG.E.64 R16, desc[UR12][R16.64] ;  /* 0x0000000c10109981 */ /* 0x000f68000c1e1b00 */
[----:B------:R-:W5:Y:S01]  /*3a60*/  @!P6 LDG.E.64 R18, desc[UR12][R18.64] ;  /* 0x0000000c1212e981 */ /* 0x000f62000c1e1b00 */
[----:B------:R-:W0:Y:S01]  /*3a70*/  LDC R21, c[0x0][0x370] ;  /* 0x0000dc00ff157b82 */ /* 0x000e220000000800 */
[----:B------:R-:W-:Y:S01]  /*3a80*/  IADD3 R24, PT, PT, R24, 0x8, RZ ;  /* 0x0000000818187810 */ /* 0x000fe20007ffe0ff */
[----:B--2---:R-:W-:Y:S01]  /*3a90*/  @!P5 FADD.FTZ R28, R28, R8 ;  /* 0x000000081c1cd221 */ /* 0x004fe20000010000 */
[----:B------:R-:W-:Y:S01]  /*3aa0*/  @!P5 FADD.FTZ R29, R29, R9 ;  /* 0x000000091d1dd221 */ /* 0x000fe20000010000 */
[----:B0-----:R-:W-:-:S02]  /*3ab0*/  LOP3.LUT R9, R21, 0x7ffffff8, RZ, 0xc0, !PT ;  /* 0x7ffffff815097812 */ /* 0x001fc400078ec0ff */
        /* <DEDUP_REMOVED lines=12> */
[----:B------:R-:W-:-:S07]  /*3b80*/  MOV R16, R9 ;  /* 0x0000000900107202 */ /* 0x000fce0000000f00 */
.L_x_566:
        /* <DEDUP_REMOVED lines=39> */
.L_x_568:
        /* <DEDUP_REMOVED lines=20> */
.L_x_569:
        /* <DEDUP_REMOVED lines=9> */
.L_x_570:
[----:B------:R-:W-:Y:S05]  /*3fd0*/  BSYNC.RECONVERGENT B0 ;  /* 0x0000000000007941 */ /* 0x000fea0003800200 */
.L_x_563:
[----:B------:R-:W5:Y:S01]  /*3fe0*/  S2UR UR7, SR_CgaCtaId ;  /* 0x00000000000779c3 */ /* 0x000f620000008800 */
[----:B------:R-:W-:Y:S01]  /*3ff0*/  ISETP.NE.AND P0, PT, R2, RZ, PT ;  /* 0x000000ff0200720c */ /* 0x000fe20003f05270 */
[----:B------:R-:W-:Y:S01]  /*4000*/  UMOV UR6, 0x400 ;  /* 0x0000040000067882 */ /* 0x000fe20000000000 */
[----:B------:R-:W0:Y:S01]  /*4010*/  LDCU.64 UR14, c[0x0][0x400] ;  /* 0x00008000ff0e77ac */ /* 0x000e220008000a00 */
[----:B------:R-:W-:Y:S02]  /*4020*/  HADD2.F32 R2, -RZ, R38.H0_H0 ;  /* 0x20000026ff027230 */ /* 0x000fe40000004100 */
[----:B------:R-:W-:Y:S02]  /*4030*/  HADD2.F32 R3, -RZ, R36.H0_H0 ;  /* 0x20000024ff037230 */ /* 0x000fe40000004100 */
[----:B--2-4-:R-:W2:Y:S01]  /*4040*/  LDC R9, c[0x0][0x41c] ;  /* 0x00010700ff097b82 */ /* 0x014ea20000000800 */
[----:B------:R-:W-:Y:S02]  /*4050*/  HADD2.F32 R8, -RZ, R34.H0_H0 ;  /* 0x20000022ff087230 */ /* 0x000fe40000004100 */
[----:B------:R-:W-:Y:S01]  /*4060*/  FADD.FTZ R2, R2, -UR11 ;  /* 0x8000000b02027e21 */ /* 0x000fe20008010000 */
[----:B------:R-:W-:-:S02]  /*4070*/  HADD2.F32 R38, -RZ, R38.H1_H1 ;  /* 0x30000026ff267230 */ /* 0x000fc40000004100 */
[----:B------:R-:W-:Y:S01]  /*4080*/  FADD.FTZ R3, R3, -UR11 ;  /* 0x8000000b03037e21 */ /* 0x000fe20008010000 */
[----:B------:R-:W-:Y:S02]  /*4090*/  HADD2.F32 R36, -RZ, R36.H1_H1 ;  /* 0x30000024ff247230 */ /* 0x000fe40000004100 */
[----:B------:R-:W-:Y:S01]  /*40a0*/  FADD.FTZ R8, R8, -UR11 ;  /* 0x8000000b08087e21 */ /* 0x000fe20008010000 */
[----:B------:R-:W-:Y:S02]  /*40b0*/  HADD2.F32 R34, -RZ, R34.H1_H1 ;  /* 0x30000022ff227230 */ /* 0x000fe40000004100 */
[----:B------:R-:W-:Y:S01]  /*40c0*/  FMUL.FTZ R23, R3, UR9 ;  /* 0x0000000903177c20 */ /* 0x000fe20008410000 */
[--C-:B------:R-:W-:Y:S02]  /*40d0*/  HADD2.F32 R11, -RZ, R32.reuse.H0_H0 ;  /* 0x20000020ff0b7230 */ /* 0x100fe40000004100 */
[----:B------:R-:W-:Y:S01]  /*40e0*/  FADD.FTZ R22, R36, -UR11 ;  /* 0x8000000b24167e21 */ /* 0x000fe20008010000 */
[----:B---3--:R-:W-:-:S02]  /*40f0*/  HADD2.F32 R12, -RZ, R32.H1_H1 ;  /* 0x30000020ff0c7230 */ /* 0x008fc40000004100 */
[----:B------:R-:W-:Y:S01]  /*4100*/  FADD.FTZ R32, R38, -UR11 ;  /* 0x8000000b26207e21 */ /* 0x000fe20008010000 */
[----:B------:R-:W-:Y:S01]  /*4110*/  FADD.FTZ R10, R34, -UR11 ;  /* 0x8000000b220a7e21 */ /* 0x000fe20008010000 */
[----:B------:R-:W-:Y:S01]  /*4120*/  FADD.FTZ R13, R11, -UR11 ;  /* 0x8000000b0b0d7e21 */ /* 0x000fe20008010000 */
[----:B------:R-:W-:Y:S01]  /*4130*/  FMUL.FTZ R22, R22, UR9 ;  /* 0x0000000916167c20 */ /* 0x000fe20008410000 */
[----:B-----5:R-:W-:Y:S01]  /*4140*/  ULEA UR6, UR7, UR6, 0x18 ;  /* 0x0000000607067291 */ /* 0x020fe2000f8ec0ff */
[----:B------:R-:W-:Y:S01]  /*4150*/  FADD.FTZ R12, R12, -UR11 ;  /* 0x8000000b0c0c7e21 */ /* 0x000fe20008010000 */
[----:B------:R-:W3:Y:S01]  /*4160*/  LDCU.U8 UR7, c[0x0][0x414] ;  /* 0x00008280ff0777ac */ /* 0x000ee20008000000 */
[----:B------:R-:W-:Y:S01]  /*4170*/  FMUL.FTZ R32, R32, UR9 ;  /* 0x0000000920207c20 */ /* 0x000fe20008410000 */
[----:B------:R-:W-:Y:S01]  /*4180*/  FMUL.FTZ R11, R8, UR9 ;  /* 0x00000009080b7c20 */ /* 0x000fe20008410000 */
[----:B------:R-:W-:Y:S01]  /*4190*/  FMUL.FTZ R10, R10, UR9 ;  /* 0x000000090a0a7c20 */ /* 0x000fe20008410000 */
[----:B------:R-:W-:Y:S01]  /*41a0*/  FMUL.FTZ R13, R13, UR9 ;  /* 0x000000090d0d7c20 */ /* 0x000fe20008410000 */
[----:B------:R-:W-:Y:S01]  /*41b0*/  FMUL.FTZ R12, R12, UR9 ;  /* 0x000000090c0c7c20 */ /* 0x000fe20008410000 */
[----:B--2---:R-:W-:Y:S01]  /*41c0*/  IMAD R9, R9, UR8, R40 ;  /* 0x0000000809097c24 */ /* 0x004fe2000f8e0228 */
[----:B------:R2:W-:Y:S01]  /*41d0*/  @!P0 STS.64 [UR6+0xc0], R28 ;  /* 0x0000c01cff008988 */ /* 0x0005e20008000a06 */
[----:B------:R-:W-:Y:S03]  /*41e0*/  BAR.SYNC.DEFER_BLOCKING 0x0 ;  /* 0x0000000000007b1d */ /* 0x000fe60000010000 */
[----:B------:R-:W-:-:S02]  /*41f0*/  IADD3 R14, PT, PT, R9, 0x80, RZ ;  /* 0x00000080090e7810 */ /* 0x000fc40007ffe0ff */
[C---:B0-----:R-:W-:Y:S02]  /*4200*/  ISETP.GE.U32.AND P0, PT, R9.reuse, UR14, PT ;  /* 0x0000000e09007c0c */ /* 0x041fe4000bf06070 */
[----:B------:R-:W-:Y:S01]  /*4210*/  IADD3 R15, PT, PT, R9, 0xc0, RZ ;  /* 0x000000c0090f7810 */ /* 0x000fe20007ffe0ff */
[----:B--2---:R-:W-:Y:S01]  /*4220*/  FMUL.FTZ R29, R2, UR9 ;  /* 0x00000009021d7c20 */ /* 0x004fe20008410000 */
[----:B---3--:R-:W-:Y:S01]  /*4230*/  UISETP.NE.AND UP0, UPT, UR7, URZ, UPT ;  /* 0x000000ff0700728c */ /* 0x008fe2000bf05270 */
[----:B------:R-:W-:Y:S02]  /*4240*/  SHF.R.S32.HI R2, RZ, 0x1f, R9 ;  /* 0x0000001fff027819 */ /* 0x000fe40000011409 */
[----:B------:R-:W-:Y:S02]  /*4250*/  ISETP.GE.U32.AND P3, PT, R14, UR14, PT ;  /* 0x0000000e0e007c0c */ /* 0x000fe4000bf66070 */
[----:B-1----:R-:W-:Y:S02]  /*4260*/  SHF.R.S32.HI R16, RZ, 0x1f, R14 ;  /* 0x0000001fff107819 */ /* 0x002fe4000001140e */
[----:B------:R-:W-:-:S02]  /*4270*/  ISETP.GE.AND.EX P1, PT, R2, UR15, PT, P0 ;  /* 0x0000000f02007c0c */ /* 0x000fc4000bf26300 */
[----:B------:R-:W-:Y:S02]  /*4280*/  ISETP.GE.U32.AND P0, PT, R15, UR14, PT ;  /* 0x0000000e0f007c0c */ /* 0x000fe4000bf06070 */
[----:B------:R-:W-:Y:S01]  /*4290*/  ISETP.GE.AND.EX P3, PT, R16, UR15, PT, P3 ;  /* 0x0000000f10007c0c */ /* 0x000fe2000bf66330 */
[----:B------:R-:W0:Y:S01]  /*42a0*/  LDS.64 R20, [UR6+0xc0] ;  /* 0x0000c006ff147984 */ /* 0x000e220008000a00 */
[----:B------:R-:W0:Y:S02]  /*42b0*/  LDCU UR6, c[0x0][0x42c] ;  /* 0x00008580ff0677ac */ /* 0x000e240008000800 */
[----:B0-----:R-:W-:Y:S01]  /*42c0*/  FMUL.FTZ R27, R21, UR6 ;  /* 0x00000006151b7c20 */ /* 0x001fe20008410000 */
[----:B------:R-:W-:Y:S01]  /*42d0*/  IADD3 R21, PT, PT, R9, 0x40, RZ ;  /* 0x0000004009157810 */ /* 0x000fe20007ffe0ff */
[----:B------:R-:W-:-:S03]  /*42e0*/  FMUL.FTZ R20, R20, UR6 ;  /* 0x0000000614147c20 */ /* 0x000fc60008410000 */
[----:B------:R-:W-:Y:S01]  /*42f0*/  ISETP.GE.U32.AND P2, PT, R21, UR14, PT ;  /* 0x0000000e15007c0c */ /* 0x000fe2000bf46070 */
[C---:B------:R-:W-:Y:S01]  /*4300*/  FFMA.FTZ R3, R20.reuse, R29, R27 ;  /* 0x0000001d14037223 */ /* 0x040fe2000001001b */
[----:B------:R-:W-:Y:S01]  /*4310*/  SHF.R.S32.HI R24, RZ, 0x1f, R21 ;  /* 0x0000001fff187819 */ /* 0x000fe20000011415 */
[C-C-:B------:R-:W-:Y:S01]  /*4320*/  FFMA.FTZ R8, R20.reuse, R32, R27.reuse ;  /* 0x0000002014087223 */ /* 0x140fe2000001001b */
[C-C-:B------:R-:W-:Y:S01]  /*4330*/  FFMA.FTZ R25, R20.reuse, R23, R27.reuse ;  /* 0x0000001714197223 */ /* 0x140fe2000001001b */
[C-C-:B------:R-:W-:Y:S01]  /*4340*/  FFMA.FTZ R26, R20.reuse, R22, R27.reuse ;  /* 0x00000016141a7223 */ /* 0x140fe2000001001b */
[C-C-:B------:R-:W-:Y:S01]  /*4350*/  FFMA.FTZ R17, R20.reuse, R11, R27.reuse ;  /* 0x0000000b14117223 */ /* 0x140fe2000001001b */
[C-C-:B------:R-:W-:Y:S01]  /*4360*/  FFMA.FTZ R18, R20.reuse, R10, R27.reuse ;  /* 0x0000000a14127223 */ /* 0x140fe2000001001b */
[C-C-:B------:R-:W-:Y:S01]  /*4370*/  FFMA.FTZ R19, R20.reuse, R13, R27.reuse ;  /* 0x0000000d14137223 */ /* 0x140fe2000001001b */
[----:B------:R-:W-:Y:S01]  /*4380*/  FFMA.FTZ R20, R20, R12, R27 ;  /* 0x0000000c14147223 */ /* 0x000fe2000001001b */
[--C-:B------:R-:W-:Y:S01]  /*4390*/  HADD2.F32 R27, -RZ, R37.reuse.H0_H0 ;  /* 0x20000025ff1b7230 */ /* 0x100fe20000004100 */
[----:B------:R-:W-:Y:S01]  /*43a0*/  ISETP.GE.AND.EX P2, PT, R24, UR15, PT, P2 ;  /* 0x0000000f18007c0c */ /* 0x000fe2000bf46320 */
[----:B------:R-:W-:Y:S01]  /*43b0*/  HADD2.F32 R37, -RZ, R37.H1_H1 ;  /* 0x30000025ff257230 */ /* 0x000fe20000004100 */
        /* <DEDUP_REMOVED lines=14> */
[----:B-1----:R-:W-:Y:S01]  /*44a0*/  FMUL.FTZ R37, R37, R38 ;  /* 0x0000002625257220 */ /* 0x002fe20000410000 */
[----:B------:R-:W-:Y:S02]  /*44b0*/  FADD.FTZ R38, -R38, 1 ;  /* 0x3f80000026267421 */ /* 0x000fe40000010100 */
[----:B------:R-:W-:Y:S02]  /*44c0*/  FMUL.FTZ R27, R27, R28 ;  /* 0x0000001c1b1b7220 */ /* 0x000fe40000410000 */
[----:B------:R-:W-:-:S04]  /*44d0*/  FFMA.FTZ R34, R29, R38, 1 ;  /* 0x3f8000001d227423 */ /* 0x000fc80000010026 */
[----:B------:R-:W-:-:S07]  /*44e0*/  FMUL.FTZ R37, R37, R34 ;  /* 0x0000002225257220 */ /* 0x000fce0000410000 */
.L_x_571:
[----:B------:R-:W-:Y:S01]  /*44f0*/  BSSY.RECONVERGENT B0, `(.L_x_572) ;  /* 0x0000012000007945 */ /* 0x000fe20003800200 */
[----:B------:R-:W-:Y:S01]  /*4500*/  FFMA.FTZ R27, R6, R27, -R3 ;  /* 0x0000001b061b7223 */ /* 0x000fe20000010803 */
[----:B------:R-:W-:Y:S02]  /*4510*/  FFMA.FTZ R8, R7, R37, -R8 ;  /* 0x0000002507087223 */ /* 0x000fe40000010808 */
[----:B------:R-:W-:Y:S05]  /*4520*/  @P1 BRA `(.L_x_573) ;  /* 0x0000000000381947 */ /* 0x000fea0003800000 */
[----:B------:R-:W0:Y:S01]  /*4530*/  LDCU.64 UR16, c[0x0][0x3f8] ;  /* 0x00007f00ff1077ac */ /* 0x000e220008000a00 */
[----:B------:R-:W-:Y:S01]  /*4540*/  MOV R3, R45 ;  /* 0x0000002d00037202 */ /* 0x000fe20000000f00 */
[----:B------:R-:W1:Y:S01]  /*4550*/  LDCU.64 UR6, c[0x0][0x380] ;  /* 0x00007000ff0677ac */ /* 0x000e620008000a00 */
[----:B0-----:R-:W-:Y:S01]  /*4560*/  IMAD R28, R2, UR16, RZ ;  /* 0x00000010021c7c24 */ /* 0x001fe2000f8e02ff */
[----:B------:R-:W-:-:S05]  /*4570*/  MOV R2, R42 ;  /* 0x0000002a00027202 */ /* 0x000fca0000000f00 */
[----:B------:R-:W-:-:S04]  /*4580*/  IMAD.WIDE.U32 R2, R9, UR16, R2 ;  /* 0x0000001009027c25 */ /* 0x000fc8000f8e0002 */
[----:B------:R-:W-:Y:S02]  /*4590*/  IMAD R9, R9, UR17, R28 ;  /* 0x0000001109097c24 */ /* 0x000fe4000f8e021c */
[----:B------:R-:W-:Y:S01]  /*45a0*/  FMUL.FTZ R28, R27, UR9 ;  /* 0x000000091b1c7c20 */ /* 0x000fe20008410000 */
[----:B------:R-:W-:Y:S01]  /*45b0*/  FMUL.FTZ R27, R8, UR9 ;  /* 0x00000009081b7c20 */ /* 0x000fe20008410000 */
[C---:B-1----:R-:W-:Y:S02]  /*45c0*/  LEA R8, P1, R2.reuse, UR6, 0x1 ;  /* 0x0000000602087c11 */ /* 0x042fe4000f8208ff */
[----:B------:R-:W-:Y:S02]  /*45d0*/  IADD3 R9, PT, PT, R3, R9, RZ ;  /* 0x0000000903097210 */ /* 0x000fe40007ffe0ff */
[----:B------:R-:W-:Y:S02]  /*45e0*/  F2FP.F16.F32.PACK_AB R27, R27, R28 ;  /* 0x0000001c1b1b723e */ /* 0x000fe400000000ff */
[----:B------:R-:W-:-:S05]  /*45f0*/  LEA.HI.X R9, R2, UR7, R9, 0x1, P1 ;  /* 0x0000000702097c11 */ /* 0x000fca00088f0c09 */
[----:B------:R0:W-:Y:S02]  /*4600*/  STG.E desc[UR12][R8.64], R27 ;  /* 0x0000001b08007986 */ /* 0x0001e4000c10190c */
.L_x_573:
[----:B------:R-:W-:Y:S05]  /*4610*/  BSYNC.RECONVERGENT B0 ;  /* 0x0000000000007941 */ /* 0x000fea0003800200 */
.L_x_572:
[--C-:B------:R-:W-:Y:S02]  /*4620*/  HADD2.F32 R2, -RZ, R35.reuse.H0_H0 ;  /* 0x20000023ff027230 */ /* 0x100fe40000004100 */
[----:B------:R-:W-:Y:S01]  /*4630*/  HADD2.F32 R35, -RZ, R35.H1_H1 ;  /* 0x30000023ff237230 */ /* 0x000fe20000004100 */
        /* <DEDUP_REMOVED lines=19> */
.L_x_574:
[----:B------:R-:W-:Y:S01]  /*4770*/  BSSY.RECONVERGENT B0, `(.L_x_575) ;  /* 0x0000012000007945 */ /* 0x000fe20003800200 */
[----:B------:R-:W-:Y:S01]  /*4780*/  FFMA.FTZ R25, R6, R2, -R25 ;  /* 0x0000000206197223 */ /* 0x000fe20000010819 */
[----:B------:R-:W-:Y:S02]  /*4790*/  FFMA.FTZ R26, R7, R35, -R26 ;  /* 0x00000023071a7223 */ /* 0x000fe4000001081a */
[----:B------:R-:W-:Y:S05]  /*47a0*/  @P2 BRA `(.L_x_576) ;  /* 0x0000000000382947 */ /* 0x000fea0003800000 */
[----:B------:R-:W1:Y:S01]  /*47b0*/  LDCU.64 UR6, c[0x0][0x3f8] ;  /* 0x00007f00ff0677ac */ /* 0x000e620008000a00 */
[----:B------:R-:W-:Y:S01]  /*47c0*/  MOV R2, R42 ;  /* 0x0000002a00027202 */ /* 0x000fe20000000f00 */
[----:B------:R-:W-:Y:S01]  /*47d0*/  FMUL.FTZ R22, R25, UR9 ;  /* 0x0000000919167c20 */ /* 0x000fe20008410000 */
[----:B------:R-:W-:Y:S01]  /*47e0*/  MOV R3, R45 ;  /* 0x0000002d00037202 */ /* 0x000fe20000000f00 */
[----:B------:R-:W2:Y:S01]  /*47f0*/  LDCU.64 UR16, c[0x0][0x380] ;  /* 0x00007000ff1077ac */ /* 0x000ea20008000a00 */
[----:B-1----:R-:W-:Y:S02]  /*4800*/  IMAD R24, R24, UR6, RZ ;  /* 0x0000000618187c24 */ /* 0x002fe4000f8e02ff */
[----:B------:R-:W-:-:S04]  /*4810*/  IMAD.WIDE.U32 R2, R21, UR6, R2 ;  /* 0x0000000615027c25 */ /* 0x000fc8000f8e0002 */
[----:B0-----:R-:W-:Y:S02]  /*4820*/  IMAD R9, R21, UR7, R24 ;  /* 0x0000000715097c24 */ /* 0x001fe4000f8e0218 */
[----:B------:R-:W-:Y:S01]  /*4830*/  FMUL.FTZ R21, R26, UR9 ;  /* 0x000000091a157c20 */ /* 0x000fe20008410000 */
[C---:B--2---:R-:W-:Y:S02]  /*4840*/  LEA R8, P1, R2.reuse, UR16, 0x1 ;  /* 0x0000001002087c11 */ /* 0x044fe4000f8208ff */
[----:B------:R-:W-:Y:S02]  /*4850*/  IADD3 R9, PT, PT, R3, R9, RZ ;  /* 0x0000000903097210 */ /* 0x000fe40007ffe0ff */
[----:B------:R-:W-:Y:S02]  /*4860*/  F2FP.F16.F32.PACK_AB R21, R21, R22 ;  /* 0x000000161515723e */ /* 0x000fe400000000ff */
[----:B------:R-:W-:-:S05]  /*4870*/  LEA.HI.X R9, R2, UR17, R9, 0x1, P1 ;  /* 0x0000001102097c11 */ /* 0x000fca00088f0c09 */
[----:B------:R1:W-:Y:S02]  /*4880*/  STG.E desc[UR12][R8.64], R21 ;  /* 0x0000001508007986 */ /* 0x0003e4000c10190c */
.L_x_576:
[----:B------:R-:W-:Y:S05]  /*4890*/  BSYNC.RECONVERGENT B0 ;  /* 0x0000000000007941 */ /* 0x000fea0003800200 */
.L_x_575:
[--C-:B------:R-:W-:Y:S02]  /*48a0*/  HADD2.F32 R2, -RZ, R33.reuse.H0_H0 ;  /* 0x20000021ff027230 */ /* 0x100fe40000004100 */
[----:B------:R-:W-:Y:S01]  /*48b0*/  HADD2.F32 R33, -RZ, R33.H1_H1 ;  /* 0x30000021ff217230 */ /* 0x000fe20000004100 */
[----:B------:R-:W-:Y:S06]  /*48c0*/  BRA.U !UP0, `(.L_x_577) ;  /* 0x0000000108487547 */ /* 0x000fec000b800000 */
[----:B------:R-:W-:Y:S01]  /*48d0*/  FFMA.FTZ R10, R7, R10, R5 ;  /* 0x0000000a070a7223 */ /* 0x000fe20000010005 */
[----:B------:R-:W-:-:S03]  /*48e0*/  FFMA.FTZ R11, R6, R11, R4 ;  /* 0x0000000b060b7223 */ /* 0x000fc60000010004 */
[----:B-1----:R-:W-:Y:S01]  /*48f0*/  FMUL.FTZ R21, R10, -1.4426950216293334961 ;  /* 0xbfb8aa3b0a157820 */ /* 0x002fe20000410000 */
[----:B------:R-:W-:-:S05]  /*4900*/  FMUL.FTZ R3, R11, -1.4426950216293334961 ;  /* 0xbfb8aa3b0b037820 */ /* 0x000fca0000410000 */
[----:B------:R-:W1:Y:S08]  /*4910*/  MUFU.EX2 R21, R21 ;  /* 0x0000001500157308 */ /* 0x000e700000000800 */
[----:B------:R-:W0:Y:S01]  /*4920*/  MUFU.EX2 R3, R3 ;  /* 0x0000000300037308 */ /* 0x000e220000000800 */
[----:B-1----:R-:W-:-:S07]  /*4930*/  FADD.FTZ R22, R21, 1 ;  /* 0x3f80000015167421 */ /* 0x002fce0000010000 */
[----:B------:R-:W1:Y:S01]  /*4940*/  MUFU.RCP R22, R22 ;  /* 0x0000001600167308 */ /* 0x000e620000001000 */
[----:B0-----:R-:W-:-:S07]  /*4950*/  FADD.FTZ R8, R3, 1 ;  /* 0x3f80000003087421 */ /* 0x001fce0000010000 */
        /* <DEDUP_REMOVED lines=9> */
.L_x_577:
        /* <DEDUP_REMOVED lines=9> */
[----:B------:R-:W-:Y:S01]  /*4a80*/  FMUL.FTZ R10, R10, UR9 ;  /* 0x000000090a0a7c20 */ /* 0x000fe20008410000 */
[----:B01----:R-:W-:Y:S02]  /*4a90*/  IMAD R9, R16, UR6, RZ ;  /* 0x0000000610097c24 */ /* 0x003fe4000f8e02ff */
[----:B------:R-:W-:-:S04]  /*4aa0*/  IMAD.WIDE.U32 R2, R14, UR6, R2 ;  /* 0x000000060e027c25 */ /* 0x000fc8000f8e0002 */
[----:B------:R-:W-:Y:S01]  /*4ab0*/  IMAD R9, R14, UR7, R9 ;  /* 0x000000070e097c24 */ /* 0x000fe2000f8e0209 */
[----:B--2---:R-:W-:-:S04]  /*4ac0*/  LEA R8, P1, R2, UR16, 0x1 ;  /* 0x0000001002087c11 */ /* 0x004fc8000f8208ff */
[----:B------:R-:W-:Y:S02]  /*4ad0*/  IADD3 R9, PT, PT, R3, R9, RZ ;  /* 0x0000000903097210 */ /* 0x000fe40007ffe0ff */
[----:B------:R-:W-:Y:S02]  /*4ae0*/  F2FP.F16.F32.PACK_AB R3, R10, R17 ;  /* 0x000000110a03723e */ /* 0x000fe400000000ff */
[----:B------:R-:W-:-:S05]  /*4af0*/  LEA.HI.X R9, R2, UR17, R9, 0x1, P1 ;  /* 0x0000001102097c11 */ /* 0x000fca00088f0c09 */
[----:B------:R2:W-:Y:S02]  /*4b00*/  STG.E desc[UR12][R8.64], R3 ;  /* 0x0000000308007986 */ /* 0x0005e4000c10190c */
.L_x_579:
[----:B------:R-:W-:Y:S05]  /*4b10*/  BSYNC.RECONVERGENT B0 ;  /* 0x0000000000007941 */ /* 0x000fea0003800200 */
.L_x_578:
[--C-:B------:R-:W-:Y:S01]  /*4b20*/  HADD2.F32 R2, -RZ, R31.reuse.H0_H0 ;  /* 0x2000001fff027230 */ /* 0x100fe20000004100 */
[----:B------:R-:W-:Y:S01]  /*4b30*/  SHF.R.S32.HI R16, RZ, 0x1f, R15 ;  /* 0x0000001fff107819 */ /* 0x000fe2000001140f */
[----:B------:R-:W-:Y:S01]  /*4b40*/  HADD2.F32 R31, -RZ, R31.H1_H1 ;  /* 0x3000001fff1f7230 */ /* 0x000fe20000004100 */
[----:B------:R-:W-:Y:S06]  /*4b50*/  BRA.U !UP0, `(.L_x_580) ;  /* 0x0000000108487547 */ /* 0x000fec000b800000 */
[----:B------:R-:W-:Y:S01]  /*4b60*/  FFMA.FTZ R4, R6, R13, R4 ;  /* 0x0000000d06047223 */ /* 0x000fe20000010004 */
[----:B------:R-:W-:-:S03]  /*4b70*/  FFMA.FTZ R5, R7, R12, R5 ;  /* 0x0000000c07057223 */ /* 0x000fc60000010005 */
[----:B--2---:R-:W-:Y:S01]  /*4b80*/  FMUL.FTZ R3, R4, -1.4426950216293334961 ;  /* 0xbfb8aa3b04037820 */ /* 0x004fe20000410000 */
[----:B------:R-:W-:-:S05]  /*4b90*/  FMUL.FTZ R10, R5, -1.4426950216293334961 ;  /* 0xbfb8aa3b050a7820 */ /* 0x000fca0000410000 */
        /* <DEDUP_REMOVED lines=14> */
.L_x_580:
        /* <DEDUP_REMOVED lines=9> */
[----:B------:R-:W-:Y:S01]  /*4d10*/  F2FP.F16.F32.PACK_AB R5, R20, R5 ;  /* 0x000000051405723e */ /* 0x000fe200000000ff */
[----:B------:R-:W4:Y:S01]  /*4d20*/  LDCU.64 UR8, c[0x0][0x380] ;  /* 0x00007000ff0877ac */ /* 0x000f220008000a00 */
[----:B---3--:R-:W-:Y:S02]  /*4d30*/  IMAD R16, R16, UR6, RZ ;  /* 0x0000000610107c24 */ /* 0x008fe4000f8e02ff */
[----:B------:R-:W-:-:S04]  /*4d40*/  IMAD.WIDE.U32 R42, R15, UR6, R42 ;  /* 0x000000060f2a7c25 */ /* 0x000fc8000f8e002a */
[----:B------:R-:W-:Y:S01]  /*4d50*/  IMAD R15, R15, UR7, R16 ;  /* 0x000000070f0f7c24 */ /* 0x000fe2000f8e0210 */
[----:B----4-:R-:W-:-:S04]  /*4d60*/  LEA R2, P0, R42, UR8, 0x1 ;  /* 0x000000082a027c11 */ /* 0x010fc8000f8008ff */
[----:B------:R-:W-:-:S04]  /*4d70*/  IADD3 R15, PT, PT, R43, R15, RZ ;  /* 0x0000000f2b0f7210 */ /* 0x000fc80007ffe0ff */
[----:B--2---:R-:W-:-:S05]  /*4d80*/  LEA.HI.X R3, R42, UR9, R15, 0x1, P0 ;  /* 0x000000092a037c11 */ /* 0x004fca00080f0c0f */
[----:B------:R3:W-:Y:S02]  /*4d90*/  STG.E desc[UR12][R2.64], R5 ;  /* 0x0000000502007986 */ /* 0x0007e4000c10190c */
.L_x_582:
[----:B------:R-:W-:Y:S05]  /*4da0*/  BSYNC.RECONVERGENT B0 ;  /* 0x0000000000007941 */ /* 0x000fea0003800200 */
.L_x_581:
        /* <DEDUP_REMOVED lines=8> */
.L_x_552:
[----:B------:R-:W4:Y:S01]  /*4e30*/  S2R R6, SR_TID.X ;  /* 0x0000000000067919 */ /* 0x000f220000002100 */
[----:B------:R-:W5:Y:S01]  /*4e40*/  LDC R4, c[0x0][0x370] ;  /* 0x0000dc00ff047b82 */ /* 0x000f620000000800 */
[----:B------:R-:W-:Y:S07]  /*4e50*/  BSSY.RECONVERGENT B0, `(.L_x_584) ;  /* 0x000000e000007945 */ /* 0x000fee0003800200 */
[----:B------:R-:W0:Y:S08]  /*4e60*/  LDC R7, c[0x0][0x374] ;  /* 0x0000dd00ff077b82 */ /* 0x000e300000000800 */
[----:B--23--:R-:W2:Y:S01]  /*4e70*/  LDC.64 R2, c[0x0][0x3c8] ;  /* 0x0000f200ff027b82 */ /* 0x00cea20000000a00 */
[----:B-----5:R-:W-:-:S02]  /*4e80*/  ISETP.NE.AND P0, PT, R4, 0x1, PT ;  /* 0x000000010400780c */ /* 0x020fc40003f05270 */
[----:B----4-:R-:W-:Y:S02]  /*4e90*/  ISETP.NE.AND P1, PT, R6, RZ, PT ;  /* 0x000000ff0600720c */ /* 0x010fe40003f25270 */
[----:B0-----:R-:W-:-:S04]  /*4ea0*/  SHF.L.U32 R0, R7, 0x1, RZ ;  /* 0x0000000107007819 */ /* 0x001fc800000006ff */
[----:B------:R-:W-:-:S05]  /*4eb0*/  SEL R5, R0, RZ, P0 ;  /* 0x000000ff00057207 */ /* 0x000fca0000000000 */
[----:B--2---:R-:W-:Y:S02]  /*4ec0*/  IMAD.WIDE.U32 R2, R5, 0x4, R2 ;  /* 0x0000000405027825 */ /* 0x004fe400078e0002 */
[----:B------:R-:W-:Y:S05]  /*4ed0*/  @P1 BRA `(.L_x_585) ;  /* 0x0000000000141947 */ /* 0x000fea0003800000 */
[----:B------:R-:W-:Y:S01]  /*4ee0*/  HFMA2 R5, -RZ, RZ, 0, 5.9604644775390625e-08 ;  /* 0x00000001ff057431 */ /* 0x000fe200000001ff */
[----:B------:R-:W-:Y:S06]  /*4ef0*/  MEMBAR.ALL.GPU ;  /* 0x0000000000007992 */ /* 0x000fec000000a000 */
[----:B------:R-:W-:-:S00]  /*4f00*/  ERRBAR ;  /* 0x00000000000079ab */ /* 0x000fc00000000000 */
[----:B------:R-:W-:Y:S06]  /*4f10*/  CGAERRBAR ;  /* 0x00000000000075ab */ /* 0x000fec0000000000 */
[----:B------:R0:W-:Y:S02]  /*4f20*/  REDG.E.ADD.S32.STRONG.GPU desc[UR12][R2.64], R5 ;  /* 0x000000050200798e */ /* 0x0001e4000c12e30c */
.L_x_585:
[----:B------:R-:W-:Y:S05]  /*4f30*/  BSYNC.RECONVERGENT B0 ;  /* 0x0000000000007941 */ /* 0x000fea0003800200 */
.L_x_584:
[----:B------:R-:W2:Y:S01]  /*4f40*/  S2UR UR5, SR_CTAID.Y ;  /* 0x00000000000579c3 */ /* 0x000ea20000002600 */
[----:B0-----:R-:W-:Y:S02]  /*4f50*/  IADD3 R5, PT, PT, R7, -0x1, RZ ;  /* 0xffffffff07057810 */ /* 0x001fe40007ffe0ff */
[----:B------:R-:W-:-:S05]  /*4f60*/  IADD3 R0, PT, PT, R4, -0x1, RZ ;  /* 0xffffffff04007810 */ /* 0x000fca0007ffe0ff */
[----:B------:R-:W0:Y:S01]  /*4f70*/  S2UR UR4, SR_CTAID.X ;  /* 0x00000000000479c3 */ /* 0x000e220000002500 */
[----:B--2---:R-:W-:-:S04]  /*4f80*/  ISETP.NE.AND P0, PT, R5, UR5, PT ;  /* 0x0000000505007c0c */ /* 0x004fc8000bf05270 */
[----:B0-----:R-:W-:-:S13]  /*4f90*/  ISETP.NE.OR P0, PT, R0, UR4, P0 ;  /* 0x0000000400007c0c */ /* 0x001fda0008705670 */
[----:B------:R-:W-:Y:S05]  /*4fa0*/  @P0 EXIT ;  /* 0x000000000000094d */ /* 0x000fea0003800000 */
[----:B------:R-:W-:Y:S05]  /*4fb0*/  @P1 BRA `(.L_x_586) ;  /* 0x0000000000201947 */ /* 0x000fea0003800000 */
[----:B------:R-:W-:-:S05]  /*4fc0*/  IMAD R0, R4, R7, RZ ;  /* 0x0000000704007224 */ /* 0x000fca00078e02ff */
[----:B------:R-:W-:-:S13]  /*4fd0*/  ISETP.NE.AND P0, PT, R0, -0x1, PT ;  /* 0xffffffff0000780c */ /* 0x000fda0003f05270 */
[----:B------:R-:W-:Y:S05]  /*4fe0*/  @!P0 BRA `(.L_x_586) ;  /* 0x0000000000148947 */ /* 0x000fea0003800000 */
.L_x_587:
[----:B------:R-:W2:Y:S04]  /*4ff0*/  LDG.E.STRONG.GPU R5, desc[UR12][R2.64] ;  /* 0x0000000c02057981 */ /* 0x000ea8000c1ef900 */
[----:B--2---:R-:W-:Y:S01]  /*5000*/  CCTL.IVALL ;  /* 0x00000000ff00798f */ /* 0x004fe20002000000 */
[----:B------:R-:W-:Y:S05]  /*5010*/  YIELD ;  /* 0x0000000000007946 */ /* 0x000fea0003800000 */
[----:B------:R-:W-:-:S13]  /*5020*/  ISETP.NE.AND P0, PT, R5, R0, PT ;  /* 0x000000000500720c */ /* 0x000fda0003f05270 */
[----:B------:R-:W-:Y:S05]  /*5030*/  @P0 BRA `(.L_x_587) ;  /* 0xfffffffc00ec0947 */ /* 0x000fea000383ffff */
.L_x_586:
[----:B------:R-:W-:Y:S05]  /*5040*/  WARPSYNC.ALL ;  /* 0x0000000000007948 */ /* 0x000fea0003800000 */
[----:B------:R-:W0:Y:S02]  /*5050*/  LDCU.64 UR10, c[0x0][0x3f8] ;  /* 0x00007f00ff0a77ac */ /* 0x000e240008000a00 */
[----:B0-----:R-:W-:-:S04]  /*5060*/  ULEA.HI UR8, UP0, UR11, UR10, URZ, 0x1 ;  /* 0x0000000a0b087291 */ /* 0x001fc8000f8108ff */
        /* <DEDUP_REMOVED lines=8> */
[----:B------:R-:W-:Y:S01]  /*50f0*/  HFMA2 R3, -RZ, RZ, 0, 0 ;  /* 0x00000000ff037431 */ /* 0x000fe200000001ff */
[----:B------:R-:W-:Y:S01]  /*5100*/  MOV R0, R6 ;  /* 0x0000000600007202 */ /* 0x000fe20000000f00 */
[----:B------:R-:W-:Y:S01]  /*5110*/  UIMAD.WIDE.U32 UR4, UR10, 0x3, URZ ;  /* 0x000000030a0478a5 */ /* 0x000fe2000f8e00ff */
[----:B------:R-:W-:Y:S01]  /*5120*/  MOV R5, UR9 ;  /* 0x0000000900057c02 */ /* 0x000fe20008000f00 */
[----:B------:R-:W-:Y:S01]  /*5130*/  UIMAD UR6, UR11, 0x3, URZ ;  /* 0x000000030b0678a4 */ /* 0x000fe2000f8e02ff */
[----:B-1----:R-:W-:Y:S01]  /*5140*/  IADD3 R9, P1, PT, R0, 0x280, RZ ;  /* 0x0000028000097810 */ /* 0x002fe20007f3e0ff */
[----:B------:R-:W-:Y:S02]  /*5150*/  BSSY.RECONVERGENT B0, `(.L_x_588) ;  /* 0x0000060000007945 */ /* 0x000fe40003800200 */
[----:B------:R-:W-:Y:S01]  /*5160*/  UIADD3 UR6, UPT, UPT, UR5, UR6, URZ ;  /* 0x0000000605067290 */ /* 0x000fe2000fffe0ff */
[----:B------:R-:W-:Y:S02]  /*5170*/  ISETP.LT.U32.AND P0, PT, R9, UR8, PT ;  /* 0x0000000809007c0c */ /* 0x000fe4000bf01070 */
[----:B------:R-:W-:Y:S01]  /*5180*/  IADD3.X R2, PT, PT, RZ, R3, RZ, P1, !PT ;  /* 0x00000003ff027210 */ /* 0x000fe20000ffe4ff */
[----:B------:R-:W-:-:S03]  /*5190*/  ULEA.HI UR4, UP0, UR6, UR4, URZ, 0x1 ;  /* 0x0000000406047291 */ /* 0x000fc6000f8108ff */
[----:B------:R-:W-:Y:S01]  /*51a0*/  ISETP.GT.AND.EX P0, PT, R5, R2, PT, P0 ;  /* 0x000000020500720c */ /* 0x000fe20003f04300 */
[----:B------:R-:W-:-:S03]  /*51b0*/  UIADD3.X UR7, UPT, UPT, URZ, UR6, URZ, UP0, !UPT ;  /* 0x00000006ff077290 */ /* 0x000fc600087fe4ff */
[----:B------:R-:W-:Y:S01]  /*51c0*/  SEL R9, R9, UR8, !P0 ;  /* 0x0000000809097c07 */ /* 0x000fe2000c000000 */
[----:B------:R-:W-:Y:S01]  /*51d0*/  USHF.R.S64 UR6, UR4, 0x1, UR7 ;  /* 0x0000000104067899 */ /* 0x000fe20008001007 */
[----:B------:R-:W-:Y:S01]  /*51e0*/  SEL R2, R2, UR9, !P0 ;  /* 0x0000000902027c07 */ /* 0x000fe2000c000000 */
[----:B------:R-:W-:Y:S01]  /*51f0*/  USHF.R.S32.HI UR7, URZ, 0x1, UR7 ;  /* 0x00000001ff077899 */ /* 0x000fe20008011407 */
        /* <DEDUP_REMOVED lines=26> */
[----:B------:R-:W1:Y:S01]  /*53a0*/  LDCU.64 UR14, c[0x0][0x390] ;  /* 0x00007200ff0e77ac */ /* 0x000e620008000a00 */
[----:B------:R-:W-:Y:S02]  /*53b0*/  IADD3 R9, PT, PT, R9, 0x1, RZ ;  /* 0x0000000109097810 */ /* 0x000fe40007ffe0ff */
[----:B------:R-:W-:Y:S01]  /*53c0*/  SHF.L.U64.HI R24, R24, 0x2, R7 ;  /* 0x0000000218187819 */ /* 0x000fe20000010207 */
[----:B------:R-:W2:Y:S01]  /*53d0*/  LDCU.64 UR16, c[0x0][0x388] ;  /* 0x00007100ff1077ac */ /* 0x000ea20008000a00 */
[----:B------:R-:W-:Y:S02]  /*53e0*/  MOV R28, UR8 ;  /* 0x00000008001c7c02 */ /* 0x000fe40008000f00 */
[----:B------:R-:W-:-:S02]  /*53f0*/  MOV R5, UR9 ;  /* 0x0000000900057c02 */ /* 0x000fc40008000f00 */
[----:B------:R-:W-:Y:S02]  /*5400*/  LOP3.LUT R9, R9, 0x3, RZ, 0xc0, !PT ;  /* 0x0000000309097812 */ /* 0x000fe400078ec0ff */
[----:B------:R-:W-:Y:S02]  /*5410*/  MOV R4, UR10 ;  /* 0x0000000a00047c02 */ /* 0x000fe40008000f00 */
[----:B------:R-:W-:Y:S02]  /*5420*/  MOV R6, R0 ;  /* 0x0000000000067202 */ /* 0x000fe40000000f00 */
[C---:B0-----:R-:W-:Y:S01]  /*5430*/  LEA R2, P1, R0.reuse, UR4, 0x2 ;  /* 0x0000000400027c11 */ /* 0x041fe2000f8210ff */
[----:B------:R-:W-:Y:S01]  /*5440*/  UMOV UR4, URZ ;  /* 0x000000ff00047c82 */ /* 0x000fe20008000000 */
[----:B------:R-:W-:Y:S02]  /*5450*/  MOV R7, R3 ;  /* 0x0000000300077202 */ /* 0x000fe40000000f00 */
[----:B------:R-:W-:-:S02]  /*5460*/  SHF.L.U32 R20, R0, 0x3, RZ ;  /* 0x0000000300147819 */ /* 0x000fc400000006ff */
[----:B------:R-:W-:Y:S01]  /*5470*/  LEA.HI.X R25, R0, UR5, R3, 0x2, P1 ;  /* 0x0000000500197c11 */ /* 0x000fe200088f1403 */
[----:B------:R-:W-:Y:S01]  /*5480*/  USHF.L.U32 UR5, UR11, 0x2, URZ ;  /* 0x000000020b057899 */ /* 0x000fe200080006ff */
[----:B------:R-:W-:Y:S01]  /*5490*/  SHF.L.U64.HI R28, R28, 0x2, R5 ;  /* 0x000000021c1c7819 */ /* 0x000fe20000010205 */
[----:B------:R-:W-:Y:S01]  /*54a0*/  IMAD.WIDE.U32 R6, R9, 0x280, R6 ;  /* 0x0000028009067825 */ /* 0x000fe200078e0006 */
[----:B------:R-:W-:Y:S02]  /*54b0*/  SHF.L.U64.HI R21, R0, 0x3, R3 ;  /* 0x0000000300157819 */ /* 0x000fe40000010203 */
[----:B-1----:R-:W-:Y:S01]  /*54c0*/  IADD3 R22, P1, PT, R20, UR14, RZ ;  /* 0x0000000e14167c10 */ /* 0x002fe2000ff3e0ff */
[----:B------:R-:W-:Y:S01]  /*54d0*/  IMAD.WIDE.U32 R4, R4, 0x4, RZ ;  /* 0x0000000404047825 */ /* 0x000fe200078e00ff */
[----:B--2---:R-:W-:Y:S02]  /*54e0*/  IADD3 R20, P2, PT, R20, UR16, RZ ;  /* 0x0000001014147c10 */ /* 0x004fe4000ff5e0ff */
[----:B------:R-:W-:-:S02]  /*54f0*/  IADD3 R18, P3, PT, RZ, -R9, RZ ;  /* 0x80000009ff127210 */ /* 0x000fc40007f7e0ff */
[----:B------:R-:W-:Y:S02]  /*5500*/  IADD3.X R23, PT, PT, R21, UR15, RZ, P1, !PT ;  /* 0x0000000f15177c10 */ /* 0x000fe40008ffe4ff */
[----:B------:R-:W-:Y:S02]  /*5510*/  IADD3 R3, PT, PT, R7, UR4, RZ ;  /* 0x0000000407037c10 */ /* 0x000fe4000fffe0ff */
[----:B------:R-:W-:Y:S02]  /*5520*/  MOV R0, R6 ;  /* 0x0000000600007202 */ /* 0x000fe40000000f00 */
[----:B------:R-:W-:Y:S02]  /*5530*/  IADD3.X R21, PT, PT, R21, UR17, RZ, P2, !PT ;  /* 0x0000001115157c10 */ /* 0x000fe400097fe4ff */
[----:B------:R-:W-:Y:S02]  /*5540*/  IADD3 R26, PT, PT, R5, UR5, RZ ;  /* 0x00000005051a7c10 */ /* 0x000fe4000fffe0ff */
[----:B------:R-:W-:-:S07]  /*5550*/  IADD3.X R19, PT, PT, RZ, -0x1, RZ, P3, !PT ;  /* 0xffffffffff137810 */ /* 0x000fce0001ffe4ff */
.L_x_590:
[----:B0-----:R-:W-:Y:S02]  /*5560*/  MOV R9, UR8 ;  /* 0x0000000800097c02 */ /* 0x001fe40008000f00 */
[----:B------:R-:W-:Y:S02]  /*5570*/  MOV R13, UR6 ;  /* 0x00000006000d7c02 */ /* 0x000fe40008000f00 */
[----:B------:R-:W-:Y:S02]  /*5580*/  LEA R8, P1, R9, R2, 0x2 ;  /* 0x0000000209087211 */ /* 0x000fe400078210ff */
[----:B------:R-:W-:Y:S02]  /*5590*/  IADD3 R10, P2, PT, R2, R4, RZ ;  /* 0x00000004020a7210 */ /* 0x000fe40007f5e0ff */
[-C--:B------:R-:W-:Y:S02]  /*55a0*/  LEA R12, P3, R13, R2.reuse, 0x2 ;  /* 0x000000020d0c7211 */ /* 0x080fe400078610ff */
[----:B------:R-:W-:-:S02]  /*55b0*/  MOV R6, R2 ;  /* 0x0000000200067202 */ /* 0x000fc40000000f00 */
[----:B------:R-:W-:Y:S02]  /*55c0*/  MOV R7, R25 ;  /* 0x0000001900077202 */ /* 0x000fe40000000f00 */
[C---:B------:R-:W-:Y:S02]  /*55d0*/  IADD3.X R9, PT, PT, R25.reuse, R28, RZ, P1, !PT ;  /* 0x0000001c19097210 */ /* 0x040fe40000ffe4ff */
[C---:B------:R-:W-:Y:S01]  /*55e0*/  IADD3.X R11, PT, PT, R25.reuse, R26, RZ, P2, !PT ;  /* 0x0000001a190b7210 */ /* 0x040fe200017fe4ff */
[----:B------:R0:W2:Y:S01]  /*55f0*/  LDG.E R14, desc[UR12][R6.64] ;  /* 0x0000000c060e7981 */ /* 0x0000a2000c1e1900 */
[----:B------:R-:W-:-:S03]  /*5600*/  IADD3.X R13, PT, PT, R25, R24, RZ, P3, !PT ;  /* 0x00000018190d7210 */ /* 0x000fc60001ffe4ff */
[----:B------:R1:W2:Y:S04]  /*5610*/  LDG.E R15, desc[UR12][R8.64] ;  /* 0x0000000c080f7981 */ /* 0x0002a8000c1e1900 */
[----:B------:R-:W3:Y:S04]  /*5620*/  LDG.E R16, desc[UR12][R10.64] ;  /* 0x0000000c0a107981 */ /* 0x000ee8000c1e1900 */
[----:B------:R-:W3:Y:S01]  /*5630*/  LDG.E R17, desc[UR12][R12.64] ;  /* 0x0000000c0c117981 */ /* 0x000ee2000c1e1900 */
[----:B0-----:R-:W-:Y:S02]  /*5640*/  MOV R6, R20 ;  /* 0x0000001400067202 */ /* 0x001fe40000000f00 */
[----:B------:R-:W-:-:S02]  /*5650*/  MOV R7, R21 ;  /* 0x0000001500077202 */ /* 0x000fc40000000f00 */
        /* <DEDUP_REMOVED lines=15> */
.L_x_589:
[----:B------:R-:W-:Y:S05]  /*5750*/  BSYNC.RECONVERGENT B0 ;  /* 0x0000000000007941 */ /* 0x000fea0003800200 */
.L_x_588:
[----:B------:R-:W-:Y:S05]  /*5760*/  @!P0 EXIT ;  /* 0x000000000000894d */ /* 0x000fea0003800000 */
[----:B------:R-:W-:Y:S01]  /*5770*/  BSSY.RECONVERGENT B0, `(.L_x_591) ;  /* 0x000005c000007945 */ /* 0x000fe20003800200 */
[----:B------:R-:W-:Y:S02]  /*5780*/  USHF.L.U64.HI UR5, UR10, 0x2, UR11 ;  /* 0x000000020a057899 */ /* 0x000fe4000801020b */
[----:B------:R-:W-:Y:S02]  /*5790*/  USHF.L.U32 UR4, UR10, 0x2, URZ ;  /* 0x000000020a047899 */ /* 0x000fe400080006ff */
[----:B------:R-:W-:Y:S01]  /*57a0*/  USHF.L.U64.HI UR7, UR6, 0x2, UR7 ;  /* 0x0000000206077899 */ /* 0x000fe20008010207 */
[----:B------:R-:W1:Y:S01]  /*57b0*/  LDCU.64 UR14, c[0x0][0x3d8] ;  /* 0x00007b00ff0e77ac */ /* 0x000e620008000a00 */
[----:B------:R-:W2:Y:S01]  /*57c0*/  LDCU.64 UR16, c[0x0][0x388] ;  /* 0x00007100ff1077ac */ /* 0x000ea20008000a00 */
[----:B------:R-:W3:Y:S01]  /*57d0*/  LDCU.64 UR18, c[0x0][0x390] ;  /* 0x00007200ff1277ac */ /* 0x000ee20008000a00 */
[----:B------:R-:W-:Y:S02]  /*57e0*/  USHF.L.U64.HI UR10, UR8, 0x2, UR9 ;  /* 0x00000002080a7899 */ /* 0x000fe40008010209 */
[----:B------:R-:W-:-:S02]  /*57f0*/  USHF.L.U32 UR11, UR8, 0x2, URZ ;  /* 0x00000002080b7899 */ /* 0x000fc400080006ff */
[----:B------:R-:W-:-:S12]  /*5800*/  USHF.L.U32 UR6, UR6, 0x2, URZ ;  /* 0x0000000206067899 */ /* 0x000fd800080006ff */
.L_x_592:
[C---:B------:R-:W-:Y:S02]  /*5810*/  SHF.L.U32 R2, R0.reuse, 0x2, RZ ;  /* 0x0000000200027819 */ /* 0x040fe400000006ff */
[----:B0-----:R-:W-:Y:S02]  /*5820*/  SHF.L.U64.HI R15, R0, 0x2, R3 ;  /* 0x00000002000f7819 */ /* 0x001fe40000010203 */
[----:B-1----:R-:W-:-:S04]  /*5830*/  IADD3 R4, P0, PT, R2, UR14, RZ ;  /* 0x0000000e02047c10 */ /* 0x002fc8000ff1e0ff */
[----:B------:R-:W-:Y:S02]  /*5840*/  IADD3.X R5, PT, PT, R15, UR15, RZ, P0, !PT ;  /* 0x0000000f0f057c10 */ /* 0x000fe400087fe4ff */
[C---:B------:R-:W-:Y:S02]  /*5850*/  IADD3 R6, P0, PT, R4.reuse, UR11, RZ ;  /* 0x0000000b04067c10 */ /* 0x040fe4000ff1e0ff */
[C---:B------:R-:W-:Y:S01]  /*5860*/  IADD3 R12, P1, PT, R4.reuse, UR6, RZ ;  /* 0x00000006040c7c10 */ /* 0x040fe2000ff3e0ff */
[----:B------:R0:W4:Y:S01]  /*5870*/  LDG.E R18, desc[UR12][R4.64] ;  /* 0x0000000c04127981 */ /* 0x000122000c1e1900 */
[C---:B------:R-:W-:Y:S02]  /*5880*/  IADD3.X R7, PT, PT, R5.reuse, UR10, RZ, P0, !PT ;  /* 0x0000000a05077c10 */ /* 0x040fe400087fe4ff */
[----:B------:R-:W-:Y:S02]  /*5890*/  IADD3 R8, P0, PT, R4, UR4, RZ ;  /* 0x0000000404087c10 */ /* 0x000fe4000ff1e0ff */
[C---:B------:R-:W-:Y:S01]  /*58a0*/  IADD3.X R13, PT, PT, R5.reuse, UR7, RZ, P1, !PT ;  /* 0x00000007050d7c10 */ /* 0x040fe20008ffe4ff */
[----:B------:R1:W4:Y:S01]  /*58b0*/  LDG.E R19, desc[UR12][R6.64] ;  /* 0x0000000c06137981 */ /* 0x000322000c1e1900 */
[----:B------:R-:W-:-:S03]  /*58c0*/  IADD3.X R9, PT, PT, R5, UR5, RZ, P0, !PT ;  /* 0x0000000505097c10 */ /* 0x000fc600087fe4ff */
[----:B------:R-:W5:Y:S04]  /*58d0*/  LDG.E R21, desc[UR12][R12.64] ;  /* 0x0000000c0c157981 */ /* 0x000f68000c1e1900 */
[----:B------:R1:W5:Y:S01]  /*58e0*/  LDG.E R20, desc[UR12][R8.64] ;  /* 0x0000000c08147981 */ /* 0x000362000c1e1900 */
[C---:B------:R-:W-:Y:S02]  /*58f0*/  SHF.L.U32 R10, R0.reuse, 0x3, RZ ;  /* 0x00000003000a7819 */ /* 0x040fe400000006ff */
[----:B------:R-:W-:Y:S02]  /*5900*/  SHF.L.U64.HI R11, R0, 0x3, R3 ;  /* 0x00000003000b7819 */ /* 0x000fe40000010203 */
[----:B------:R-:W-:Y:S02]  /*5910*/  LOP3.LUT R16, R10, 0xfffffff8, RZ, 0xc0, !PT ;  /* 0xfffffff80a107812 */ /* 0x000fe400078ec0ff */
[----:B------:R-:W-:-:S02]  /*5920*/  LOP3.LUT R2, R2, 0xfffffffc, RZ, 0xc0, !PT ;  /* 0xfffffffc02027812 */ /* 0x000fc400078ec0ff */
[C---:B--2---:R-:W-:Y:S02]  /*5930*/  IADD3 R14, P0, PT, R16.reuse, UR16, RZ ;  /* 0x00000010100e7c10 */ /* 0x044fe4000ff1e0ff */
[----:B0-----:R-:W-:Y:S02]  /*5940*/  LOP3.LUT R5, R11, 0x3, RZ, 0xc0, !PT ;  /* 0x000000030b057812 */ /* 0x001fe400078ec0ff */
[----:B---3--:R-:W-:Y:S02]  /*5950*/  IADD3 R16, P1, PT, R16, UR18, RZ ;  /* 0x0000001210107c10 */ /* 0x008fe4000ff3e0ff */
[----:B------:R-:W-:Y:S02]  /*5960*/  LOP3.LUT R3, R15, 0x3, RZ, 0xc0, !PT ;  /* 0x000000030f037812 */ /* 0x000fe400078ec0ff */
[----:B------:R-:W-:Y:S02]  /*5970*/  IADD3 R4, P2, PT, R2, UR14, RZ ;  /* 0x0000000e02047c10 */ /* 0x000fe4000ff5e0ff */
[----:B------:R-:W-:-:S02]  /*5980*/  IADD3.X R15, PT, PT, R5, UR17, RZ, P0, !PT ;  /* 0x00000011050f7c10 */ /* 0x000fc400087fe4ff */
[----:B------:R-:W-:Y:S02]  /*5990*/  IADD3.X R17, PT, PT, R5, UR19, RZ, P1, !PT ;  /* 0x0000001305117c10 */ /* 0x000fe40008ffe4ff */
[----:B------:R-:W-:Y:S02]  /*59a0*/  IADD3.X R5, PT, PT, R3, UR15, RZ, P2, !PT ;  /* 0x0000000f03057c10 */ /* 0x000fe400097fe4ff */
[C---:B-1----:R-:W-:Y:S02]  /*59b0*/  IADD3 R6, P0, PT, R4.reuse, UR11, RZ ;  /* 0x0000000b04067c10 */ /* 0x042fe4000ff1e0ff */
[C---:B------:R-:W-:Y:S02]  /*59c0*/  IADD3 R8, P1, PT, R4.reuse, UR4, RZ ;  /* 0x0000000404087c10 */ /* 0x040fe4000ff3e0ff */
[----:B------:R-:W-:Y:S02]  /*59d0*/  IADD3 R2, P2, PT, R4, UR6, RZ ;  /* 0x0000000604027c10 */ /* 0x000fe4000ff5e0ff */
[----:B------:R-:W-:-:S02]  /*59e0*/  IADD3.X R7, PT, PT, R5, UR10, RZ, P0, !PT ;  /* 0x0000000a05077c10 */ /* 0x000fc400087fe4ff */
[C---:B------:R-:W-:Y:S02]  /*59f0*/  IADD3.X R9, PT, PT, R5.reuse, UR5, RZ, P1, !PT ;  /* 0x0000000505097c10 */ /* 0x040fe40008ffe4ff */
[----:B------:R-:W-:Y:S01]  /*5a00*/  IADD3.X R3, PT, PT, R5, UR7, RZ, P2, !PT ;  /* 0x0000000705037c10 */ /* 0x000fe200097fe4ff */
[----:B----4-:R0:W-:Y:S04]  /*5a10*/  STG.E.64 desc[UR12][R14.64], R18 ;  /* 0x000000120e007986 */ /* 0x0101e8000c101b0c */
        /* <DEDUP_REMOVED lines=29> */
[----:B------:R-:W3:Y:S04]  /*5bf0*/  LDG.E R22, desc[UR12][R4.64+0x1e00] ;  /* 0x001e000c04167981 */ /* 0x000ee8000c1e1900 */
[----:B------:R-:W3:Y:S04]  /*5c00*/  LDG.E R23, desc[UR12][R6.64+0x1e00] ;  /* 0x001e000c06177981 */ /* 0x000ee8000c1e1900 */
[----:B--2---:R-:W2:Y:S04]  /*5c10*/  LDG.E R24, desc[UR12][R8.64+0x1e00] ;  /* 0x001e000c08187981 */ /* 0x004ea8000c1e1900 */
[----:B------:R1:W2:Y:S01]  /*5c20*/  LDG.E R25, desc[UR12][R2.64+0x1e00] ;  /* 0x001e000c02197981 */ /* 0x0002a2000c1e1900 */
        /* <DEDUP_REMOVED lines=8> */
[----:B------:R-:W-:Y:S02]  /*5cb0*/  IADD3 R0, PT, PT, R0, 0xa00, RZ ;  /* 0x00000a0000007810 */ /* 0x000fe40007ffe0ff */
[----:B-1----:R-:W-:Y:S02]  /*5cc0*/  MOV R2, UR9 ;  /* 0x0000000900027c02 */ /* 0x002fe40008000f00 */
[----:B------:R-:W-:-:S04]  /*5cd0*/  ISETP.LT.U32.AND P0, PT, R0, UR8, PT ;  /* 0x0000000800007c0c */ /* 0x000fc8000bf01070 */
[----:B------:R-:W-:Y:S01]  /*5ce0*/  ISETP.GT.AND.EX P0, PT, R2, RZ, PT, P0 ;  /* 0x000000ff0200720c */ /* 0x000fe20003f04300 */
[----:B------:R-:W-:Y:S01]  /*5cf0*/  HFMA2 R3, -RZ, RZ, 0, 0 ;  /* 0x00000000ff037431 */ /* 0x000fe200000001ff */
[----:B---3--:R0:W-:Y:S04]  /*5d00*/  STG.E.64 desc[UR12][R10.64], R22 ;  /* 0x000000160a007986 */ /* 0x0081e8000c101b0c */
[----:B--2---:R0:W-:Y:S07]  /*5d10*/  STG.E.64 desc[UR12][R14.64], R24 ;  /* 0x000000180e007986 */ /* 0x0041ee000c101b0c */
[----:B------:R-:W-:Y:S05]  /*5d20*/  @P0 BRA `(.L_x_592) ;  /* 0xfffffff800b80947 */ /* 0x000fea000383ffff */
[----:B------:R-:W-:Y:S05]  /*5d30*/  BSYNC.RECONVERGENT B0 ;  /* 0x0000000000007941 */ /* 0x000fea0003800200 */
.L_x_591:
[----:B------:R-:W-:Y:S05]  /*5d40*/  EXIT ;  /* 0x000000000000794d */ /* 0x000fea0003800000 */
.L_x_593:
        /* <DEDUP_REMOVED lines=11> */
.L_x_2479:


//--------------------- .text._Z35group_norm_nhwc_bwd_one_pass_kernelI11Fp16IOFp32WLi512ELi20ELi640EEv26Group_norm_nhwc_bwd_params --------------------------
	.section	.text._Z35group_norm_nhwc_bwd_one_pass_kernelI11Fp16IOFp32WLi512ELi20ELi640EEv26Group_norm_nhwc_bwd_params,"ax",@progbits
	.align	128
        .global         _Z35group_norm_nhwc_bwd_one_pass_kernelI11Fp16IOFp32WLi512ELi20ELi640EEv26Group_norm_nhwc_bwd_params
        .type           _Z35group_norm_nhwc_bwd_one_pass_kernelI11Fp16IOFp32WLi512ELi20ELi640EEv26Group_norm_nhwc_bwd_params,@function
        .size           _Z35group_norm_nhwc_bwd_one_pass_kernelI11Fp16IOFp32WLi512ELi20ELi640EEv26Group_norm_nhwc_bwd_params,(.L_x_2480 - _Z35group_norm_nhwc_bwd_one_pass_kernelI11Fp16IOFp32WLi512ELi20ELi640EEv26Group_norm_nhwc_bwd_params)
        .other          _Z35group_norm_nhwc_bwd_one_pass_kernelI11Fp16IOFp32WLi512ELi20ELi640EEv26Group_norm_nhwc_bwd_params,@"STO_CUDA_ENTRY STV_DEFAULT"
_Z35group_norm_nhwc_bwd_one_pass_kernelI11Fp16IOFp32WLi512ELi20ELi640EEv26Group_norm_nhwc_bwd_params:
.text._Z35group_norm_nhwc_bwd_one_pass_kernelI11Fp16IOFp32WLi512ELi20ELi640EEv26Group_norm_nhwc_bwd_params:
        /* <DEDUP_REMOVED lines=19> */
[----:B------:R-:W-:-:S07]  /*0130*/  LOP3.LUT R0, R0, 0xffff, RZ, 0xc0, !PT ;  /* 0x0000ffff00007812 */ /* 0x000fce00078ec0ff */
.L_x_637:
[----:B0-----:R-:W0:Y:S01]  /*0140*/  LDC R9, c[0x0][0x410] ;  /* 0x00010400ff097b82 */ /* 0x001e220000000800 */
[----:B-1----:R-:W1:Y:S01]  /*0150*/  S2R R8, SR_TID.X ;  /* 0x0000000000087919 */ /* 0x002e620000002100 */
[----:B------:R-:W2:Y:S01]  /*0160*/  LDCU.128 UR12, c[0x0][0x400] ;  /* 0x00008000ff0c77ac */ /* 0x000ea20008000c00 */
[----:B------:R-:W-:Y:S02]  /*0170*/  ISETP.LE.AND P3, PT, RZ, UR6, PT ;  /* 0x00000006ff007c0c */ /* 0x000fe4000bf63270 */
[----:B------:R-:W-:Y:S01]  /*0180*/  CS2R R38, SRZ ;  /* 0x0000000000267805 */ /* 0x000fe2000001ff00 */
[----:B------:R-:W3:Y:S02]  /*0190*/  LDCU.64 UR8, c[0x0][0x3b8] ;  /* 0x00007700ff0877ac */ /* 0x000ee40008000a00 */
[----:B------:R-:W4:Y:S08]  /*01a0*/  S2UR UR17, SR_CTAID.X ;  /* 0x00000000001179c3 */ /* 0x000f300000002500 */
[----:B------:R-:W4:Y:S01]  /*01b0*/  LDC R27, c[0x0][0x41c] ;  /* 0x00010700ff1b7b82 */ /* 0x000f220000000800 */
[----:B------:R-:W-:-:S02]  /*01c0*/  CS2R R36, SRZ ;  /* 0x0000000000247805 */ /* 0x000fc4000001ff00 */
[----:B------:R-:W-:Y:S01]  /*01d0*/  CS2R R34, SRZ ;  /* 0x0000000000227805 */ /* 0x000fe2000001ff00 */
[----:B------:R-:W3:Y:S01]  /*01e0*/  LDCU.U8 UR7, c[0x0][0x414] ;  /* 0x00008280ff0777ac */ /* 0x000ee20008000000 */
[----:B0-----:R-:W-:-:S04]  /*01f0*/  IABS R5, R9 ;  /* 0x0000000900057213 */ /* 0x001fc80000000000 */
[----:B------:R-:W0:Y:S08]  /*0200*/  I2F.RP R4, R5 ;  /* 0x0000000500047306 */ /* 0x000e300000209400 */
[----:B0-----:R-:W0:Y:S02]  /*0210*/  MUFU.RCP R4, R4 ;  /* 0x0000000400047308 */ /* 0x001e240000001000 */
[----:B0-----:R-:W-:-:S02]  /*0220*/  IADD3 R2, PT, PT, R4, 0xffffffe, RZ ;  /* 0x0ffffffe04027810 */ /* 0x001fc40007ffe0ff */
[----:B-1----:R-:W-:-:S04]  /*0230*/  LOP3.LUT R4, R8, 0xffff, RZ, 0xc0, !PT ;  /* 0x0000ffff08047812 */ /* 0x002fc800078ec0ff */
[----:B------:R0:W1:Y:S01]  /*0240*/  F2I.FTZ.U32.TRUNC.NTZ R3, R2 ;  /* 0x0000000200037305 */ /* 0x000062000021f000 */
[----:B------:R-:W-:Y:S02]  /*0250*/  IMAD R4, R4, 0x199a, RZ ;  /* 0x0000199a04047824 */ /* 0x000fe400078e02ff */
[----:B0-----:R-:W-:Y:S01]  /*0260*/  HFMA2 R2, -RZ, RZ, 0, 0 ;  /* 0x00000000ff027431 */ /* 0x001fe200000001ff */
[----:B-1----:R-:W-:-:S05]  /*0270*/  IADD3 R6, PT, PT, RZ, -R3, RZ ;  /* 0x80000003ff067210 */ /* 0x002fca0007ffe0ff */
[----:B------:R-:W-:Y:S01]  /*0280*/  IMAD R7, R6, R5, RZ ;  /* 0x0000000506077224 */ /* 0x000fe200078e02ff */
[----:B------:R-:W-:-:S03]  /*0290*/  IABS R6, UR6 ;  /* 0x0000000600067c13 */ /* 0x000fc60008000000 */
[----:B------:R-:W-:-:S06]  /*02a0*/  IMAD.HI.U32 R3, R3, R7, R2 ;  /* 0x0000000703037227 */ /* 0x000fcc00078e0002 */
[----:B------:R-:W-:-:S05]  /*02b0*/  IMAD.HI.U32 R3, R3, R6, RZ ;  /* 0x0000000603037227 */ /* 0x000fca00078e00ff */
[----:B------:R-:W-:-:S05]  /*02c0*/  IADD3 R2, PT, PT, -R3, RZ, RZ ;  /* 0x000000ff03027210 */ /* 0x000fca0007ffe1ff */
[----:B------:R-:W-:Y:S01]  /*02d0*/  IMAD R2, R5, R2, R6 ;  /* 0x0000000205027224 */ /* 0x000fe200078e0206 */
[----:B------:R-:W-:Y:S02]  /*02e0*/  SHF.R.U32.HI R6, RZ, 0x10, R4 ;  /* 0x00000010ff067819 */ /* 0x000fe40000011604 */
[----:B------:R-:W-:Y:S02]  /*02f0*/  LOP3.LUT R4, R9, UR6, RZ, 0x3c, !PT ;  /* 0x0000000609047c12 */ /* 0x000fe4000f8e3cff */
[----:B------:R-:W-:Y:S01]  /*0300*/  ISETP.GT.U32.AND P4, PT, R5, R2, PT ;  /* 0x000000020500720c */ /* 0x000fe20003f84070 */
[----:B----4-:R-:W-:Y:S01]  /*0310*/  IMAD R27, R27, UR17, R6 ;  /* 0x000000111b1b7c24 */ /* 0x010fe2000f8e0206 */
[----:B------:R-:W-:-:S04]  /*0320*/  ISETP.GE.AND P0, PT, R4, RZ, PT ;  /* 0x000000ff0400720c */ /* 0x000fc80003f06270 */
[C---:B--2---:R-:W-:Y:S02]  /*0330*/  ISETP.GE.U32.AND P2, PT, R27.reuse, UR12, PT ;  /* 0x0000000c1b007c0c */ /* 0x044fe4000bf46070 */
[----:B------:R-:W-:Y:S02]  /*0340*/  SHF.R.S32.HI R11, RZ, 0x1f, R27 ;  /* 0x0000001fff0b7819 */ /* 0x000fe4000001141b */
[----:B------:R-:W-:Y:S02]  /*0350*/  IADD3 R13, PT, PT, R27, 0x40, RZ ;  /* 0x000000401b0d7810 */ /* 0x000fe40007ffe0ff */
[----:B------:R-:W-:Y:S02]  /*0360*/  ISETP.GE.AND.EX P2, PT, R11, UR13, PT, P2 ;  /* 0x0000000d0b007c0c */ /* 0x000fe4000bf46320 */
[----:B------:R-:W-:Y:S02]  /*0370*/  @!P4 IADD3 R2, PT, PT, R2, -R5, RZ ;  /* 0x800000050202c210 */ /* 0x000fe40007ffe0ff */
[----:B------:R-:W-:-:S02]  /*0380*/  @!P4 IADD3 R3, PT, PT, R3, 0x1, RZ ;  /* 0x000000010303c810 */ /* 0x000fc40007ffe0ff */
[CC--:B------:R-:W-:Y:S02]  /*0390*/  ISETP.GE.U32.AND P1, PT, R2.reuse, R5.reuse, PT ;  /* 0x000000050200720c */ /* 0x0c0fe40003f26070 */
[-C--:B------:R-:W-:Y:S02]  /*03a0*/  ISETP.GT.U32.AND P5, PT, R5, R2.reuse, PT ;  /* 0x000000020500720c */ /* 0x080fe40003fa4070 */
[----:B------:R-:W-:Y:S02]  /*03b0*/  IADD3 R5, PT, PT, R2, -R5, RZ ;  /* 0x8000000502057210 */ /* 0x000fe40007ffe0ff */
[----:B------:R-:W-:Y:S01]  /*03c0*/  ISETP.NE.AND P4, PT, R9, RZ, PT ;  /* 0x000000ff0900720c */ /* 0x000fe20003f85270 */
[----:B------:R-:W0:Y:S01]  /*03d0*/  @!P2 LDC.64 R14, c[0x0][0x3a0] ;  /* 0x0000e800ff0eab82 */ /* 0x000e220000000a00 */
[----:B------:R-:W-:Y:S02]  /*03e0*/  SEL R2, R5, R2, !P5 ;  /* 0x0000000205027207 */ /* 0x000fe40006800000 */
[----:B------:R-:W-:-:S02]  /*03f0*/  LOP3.LUT R5, RZ, R9, RZ, 0x33, !PT ;  /* 0x00000009ff057212 */ /* 0x000fc400078e33ff */
[----:B------:R-:W-:Y:S02]  /*0400*/  @!P3 IADD3 R2, PT, PT, -R2, RZ, RZ ;  /* 0x000000ff0202b210 */ /* 0x000fe40007ffe1ff */
[----:B------:R-:W-:Y:S02]  /*0410*/  @P1 IADD3 R3, PT, PT, R3, 0x1, RZ ;  /* 0x0000000103031810 */ /* 0x000fe40007ffe0ff */
[----:B------:R-:W-:Y:S02]  /*0420*/  ISETP.GE.U32.AND P3, PT, R13, UR12, PT ;  /* 0x0000000c0d007c0c */ /* 0x000fe4000bf66070 */
[----:B------:R-:W-:Y:S02]  /*0430*/  SHF.R.S32.HI R19, RZ, 0x1f, R13 ;  /* 0x0000001fff137819 */ /* 0x000fe4000001140d */
[----:B------:R-:W-:Y:S02]  /*0440*/  MOV R4, R3 ;  /* 0x0000000300047202 */ /* 0x000fe40000000f00 */
[----:B------:R-:W-:-:S02]  /*0450*/  SEL R17, R5, R2, !P4 ;  /* 0x0000000205117207 */ /* 0x000fc40006000000 */
[----:B------:R-:W1:Y:S01]  /*0460*/  @!P2 LDC.64 R2, c[0x0][0x3f8] ;  /* 0x0000fe00ff02ab82 */ /* 0x000e620000000a00 */
[----:B------:R-:W-:Y:S02]  /*0470*/  @!P0 IADD3 R4, PT, PT, -R4, RZ, RZ ;  /* 0x000000ff04048210 */ /* 0x000fe40007ffe1ff */
[----:B------:R-:W-:Y:S01]  /*0480*/  ISETP.GE.AND.EX P3, PT, R19, UR13, PT, P3 ;  /* 0x0000000d13007c0c */ /* 0x000fe2000bf66330 */
[----:B------:R-:W-:Y:S01]  /*0490*/  IMAD R9, R17, 0x14, RZ ;  /* 0x0000001411097824 */ /* 0x000fe200078e02ff */
[----:B------:R-:W-:Y:S02]  /*04a0*/  SEL R7, R5, R4, !P4 ;  /* 0x0000000405077207 */ /* 0x000fe40006000000 */
[----:B------:R-:W-:Y:S02]  /*04b0*/  IADD3 R12, PT, PT, R27, 0x80, RZ ;  /* 0x000000801b0c7810 */ /* 0x000fe40007ffe0ff */
[----:B------:R-:W-:Y:S02]  /*04c0*/  IADD3 R42, P0, PT, R9, R0, RZ ;  /* 0x00000000092a7210 */ /* 0x000fe40007f1e0ff */
[----:B------:R-:W-:-:S02]  /*04d0*/  SHF.R.S32.HI R0, RZ, 0x1f, R7 ;  /* 0x0000001fff007819 */ /* 0x000fc40000011407 */
[----:B------:R-:W-:Y:S02]  /*04e0*/  LEA.HI.X.SX32 R43, R9, RZ, 0x1, P0 ;  /* 0x000000ff092b7211 */ /* 0x000fe400000f0eff */
[----:B------:R-:W-:Y:S01]  /*04f0*/  ISETP.GE.U32.AND P0, PT, R12, UR12, PT ;  /* 0x0000000c0c007c0c */ /* 0x000fe2000bf06070 */
[----:B------:R-:W-:Y:S01]  /*0500*/  IMAD R0, R0, UR14, RZ ;  /* 0x0000000e00007c24 */ /* 0x000fe2000f8e02ff */
[----:B------:R-:W2:Y:S01]  /*0510*/  @!P3 LDC.64 R4, c[0x0][0x3f8] ;  /* 0x0000fe00ff04bb82 */ /* 0x000ea20000000a00 */
[----:B------:R-:W-:Y:S01]  /*0520*/  SHF.R.S32.HI R9, RZ, 0x1f, R12 ;  /* 0x0000001fff097819 */ /* 0x000fe2000001140c */
[----:B------:R-:W-:-:S03]  /*0530*/  IMAD.WIDE.U32 R42, R7, UR14, R42 ;  /* 0x0000000e072a7c25 */ /* 0x000fc6000f8e002a */
[----:B------:R-:W-:Y:S01]  /*0540*/  ISETP.GE.AND.EX P0, PT, R9, UR13, PT, P0 ;  /* 0x0000000d09007c0c */ /* 0x000fe2000bf06300 */
[----:B------:R-:W-:Y:S01]  /*0550*/  IMAD R45, R7, UR15, R0 ;  /* 0x0000000f072d7c24 */ /* 0x000fe2000f8e0200 */
[----:B------:R-:W-:Y:S01]  /*0560*/  @!P2 MOV R44, R42 ;  /* 0x0000002a002ca202 */ /* 0x000fe20000000f00 */
[----:B-1----:R-:W-:Y:S01]  /*0570*/  @!P2 IMAD R0, R11, R2, RZ ;  /* 0x000000020b00a224 */ /* 0x002fe200078e02ff */
[----:B------:R-:W-:Y:S01]  /*0580*/  @!P3 MOV R20, R42 ;  /* 0x0000002a0014b202 */ /* 0x000fe20000000f00 */
[----:B------:R-:W1:Y:S01]  /*0590*/  @!P2 LDC.64 R10, c[0x0][0x398] ;  /* 0x0000e600ff0aab82 */ /* 0x000e620000000a00 */
[----:B------:R-:W-:Y:S01]  /*05a0*/  IADD3 R45, PT, PT, R43, R45, RZ ;  /* 0x0000002d2b2d7210 */ /* 0x000fe20007ffe0ff */
[C---:B------:R-:W-:Y:S01]  /*05b0*/  @!P2 IMAD R21, R27.reuse, R3, R0 ;  /* 0x000000031b15a224 */ /* 0x040fe200078e0200 */
[----:B------:R-:W-:Y:S01]  /*05c0*/  PRMT R0, R6, 0x9910, RZ ;  /* 0x0000991006007816 */ /* 0x000fe200000000ff */
[----:B------:R-:W-:-:S04]  /*05d0*/  @!P2 IMAD.WIDE.U32 R2, R27, R2, R44 ;  /* 0x000000021b02a225 */ /* 0x000fc800078e002c */
[----:B------:R-:W4:Y:S01]  /*05e0*/  @!P0 LDC.64 R6, c[0x0][0x3f8] ;  /* 0x0000fe00ff068b82 */ /* 0x000f220000000a00 */
[----:B------:R-:W-:Y:S01]  /*05f0*/  IMAD R18, R0, 0xa, RZ ;  /* 0x0000000a00127824 */ /* 0x000fe200078e02ff */
[----:B------:R-:W-:Y:S02]  /*0600*/  @!P2 IADD3 R3, PT, PT, R3, R21, RZ ;  /* 0x000000150303a210 */ /* 0x000fe40007ffe0ff */
[C---:B------:R-:W-:Y:S01]  /*0610*/  @!P2 SHF.L.U32 R23, R2.reuse, 0x1, RZ ;  /* 0x000000010217a819 */ /* 0x040fe200000006ff */
[----:B--2---:R-:W-:Y:S01]  /*0620*/  @!P3 IMAD R0, R19, R4, RZ ;  /* 0x000000041300b224 */ /* 0x004fe200078e02ff */
[----:B------:R-:W-:Y:S02]  /*0630*/  @!P2 SHF.L.U64.HI R16, R2, 0x1, R3 ;  /* 0x000000010210a819 */ /* 0x000fe40000010203 */
[----:B------:R-:W2:Y:S01]  /*0640*/  @!P3 LDC.64 R2, c[0x0][0x3a0] ;  /* 0x0000e800ff02bb82 */ /* 0x000ea20000000a00 */
[----:B------:R-:W-:Y:S01]  /*0650*/  @!P3 MOV R21, R45 ;  /* 0x0000002d0015b202 */ /* 0x000fe20000000f00 */
[----:B------:R-:W-:Y:S01]  /*0660*/  @!P3 IMAD R25, R13, R5, R0 ;  /* 0x000000050d19b224 */ /* 0x000fe200078e0200 */
[----:B------:R-:W-:-:S02]  /*0670*/  IADD3 R0, PT, PT, RZ, -R18, RZ ;  /* 0x80000012ff007210 */ /* 0x000fc40007ffe0ff */
[----:B0-----:R-:W-:Y:S01]  /*0680*/  @!P2 IADD3 R18, P1, PT, R23, R14, RZ ;  /* 0x0000000e1712a210 */ /* 0x001fe20007f3e0ff */
[----:B------:R-:W-:Y:S01]  /*0690*/  @!P3 IMAD.WIDE.U32 R20, R13, R4, R20 ;  /* 0x000000040d14b225 */ /* 0x000fe200078e0014 */
[----:B------:R-:W-:Y:S01]  /*06a0*/  PRMT R13, R0, 0x7710, RZ ;  /* 0x00007710000d7816 */ /* 0x000fe200000000ff */
[----:B------:R-:W0:Y:S01]  /*06b0*/  @!P3 LDC.64 R4, c[0x0][0x398] ;  /* 0x0000e600ff04bb82 */ /* 0x000e220000000a00 */
[----:B------:R-:W-:Y:S02]  /*06c0*/  @!P2 IADD3.X R19, PT, PT, R16, R15, RZ, P1, !PT ;  /* 0x0000000f1013a210 */ /* 0x000fe40000ffe4ff */
[----:B------:R-:W-:Y:S02]  /*06d0*/  IADD3 R0, PT, PT, R13, R8, RZ ;  /* 0x000000080d007210 */ /* 0x000fe40007ffe0ff */
[----:B-1----:R-:W-:Y:S01]  /*06e0*/  @!P2 IADD3 R8, P1, PT, R23, R10, RZ ;  /* 0x0000000a1708a210 */ /* 0x002fe20007f3e0ff */
[----:B------:R1:W5:Y:S01]  /*06f0*/  @!P2 LDG.E R39, desc[UR18][R18.64] ;  /* 0x000000121227a981 */ /* 0x000362000c1e1900 */
[----:B------:R-:W-:Y:S01]  /*0700*/  @!P3 IADD3 R13, PT, PT, R21, R25, RZ ;  /* 0x00000019150db210 */ /* 0x000fe20007ffe0ff */
[----:B----4-:R-:W-:Y:S01]  /*0710*/  @!P0 IMAD R10, R9, R6, RZ ;  /* 0x00000006090a8224 */ /* 0x010fe200078e02ff */
[----:B------:R-:W-:-:S02]  /*0720*/  IADD3 R15, PT, PT, R27, 0xc0, RZ ;  /* 0x000000c01b0f7810 */ /* 0x000fc40007ffe0ff */
[----:B------:R-:W-:Y:S01]  /*0730*/  @!P3 SHF.L.U32 R21, R20, 0x1, RZ ;  /* 0x000000011415b819 */ /* 0x000fe200000006ff */
[----:B------:R-:W-:Y:S01]  /*0740*/  @!P0 IMAD R23, R12, R7, R10 ;  /* 0x000000070c178224 */ /* 0x000fe200078e020a */
[----:B------:R-:W-:Y:S02]  /*0750*/  @!P2 IADD3.X R9, PT, PT, R16, R11, RZ, P1, !PT ;  /* 0x0000000b1009a210 */ /* 0x000fe40000ffe4ff */
[----:B------:R-:W-:Y:S01]  /*0760*/  @!P3 SHF.L.U64.HI R20, R20, 0x1, R13 ;  /* 0x000000011414b819 */ /* 0x000fe2000001020d */
[----:B------:R-:W4:Y:S01]  /*0770*/  @!P0 LDC.64 R10, c[0x0][0x3a0] ;  /* 0x0000e800ff0a8b82 */ /* 0x000f220000000a00 */
[----:B-1----:R-:W-:Y:S01]  /*0780*/  @!P0 MOV R18, R42 ;  /* 0x0000002a00128202 */ /* 0x002fe20000000f00 */
[----:B------:R1:W5:Y:S01]  /*0790*/  @!P2 LDG.E R38, desc[UR18][R8.64] ;  /* 0x000000120826a981 */ /* 0x000362000c1e1900 */
[----:B------:R-:W-:Y:S02]  /*07a0*/  @!P0 MOV R19, R45 ;  /* 0x0000002d00138202 */ /* 0x000fe40000000f00 */
[----:B------:R-:W-:-:S02]  /*07b0*/  ISETP.GE.U32.AND P1, PT, R15, UR12, PT ;  /* 0x0000000c0f007c0c */ /* 0x000fc4000bf26070 */
[----:B------:R-:W-:Y:S01]  /*07c0*/  SHF.R.S32.HI R13, RZ, 0x1f, R15 ;  /* 0x0000001fff0d7819 */ /* 0x000fe2000001140f */
[----:B------:R-:W-:Y:S01]  /*07d0*/  @!P0 IMAD.WIDE.U32 R6, R12, R6, R18 ;  /* 0x000000060c068225 */ /* 0x000fe200078e0012 */
[----:B--2---:R-:W-:Y:S02]  /*07e0*/  @!P3 IADD3 R18, P4, PT, R21, R2, RZ ;  /* 0x000000021512b210 */ /* 0x004fe40007f9e0ff */
[----:B------:R-:W-:Y:S01]  /*07f0*/  ISETP.GE.AND.EX P1, PT, R13, UR13, PT, P1 ;  /* 0x0000000d0d007c0c */ /* 0x000fe2000bf26310 */
[----:B-1----:R-:W1:Y:S01]  /*0800*/  @!P0 LDC.64 R8, c[0x0][0x398] ;  /* 0x0000e600ff088b82 */ /* 0x002e620000000a00 */
[----:B------:R-:W-:Y:S02]  /*0810*/  @!P3 IADD3.X R19, PT, PT, R20, R3, RZ, P4, !PT ;  /* 0x000000031413b210 */ /* 0x000fe400027fe4ff */
[----:B------:R-:W-:Y:S02]  /*0820*/  @!P0 IADD3 R3, PT, PT, R7, R23, RZ ;  /* 0x0000001707038210 */ /* 0x000fe40007ffe0ff */
[----:B0-----:R-:W-:Y:S01]  /*0830*/  @!P3 IADD3 R4, P2, PT, R21, R4, RZ ;  /* 0x000000041504b210 */ /* 0x001fe20007f5e0ff */
[----:B---3--:R-:W-:Y:S01]  /*0840*/  UIMAD.WIDE UR8, UR6, 0x8, UR8 ;  /* 0x00000008060878a5 */ /* 0x008fe2000f8e0208 */
[----:B------:R-:W-:Y:S01]  /*0850*/  @!P0 SHF.L.U64.HI R14, R6, 0x1, R3 ;  /* 0x00000001060e8819 */ /* 0x000fe20000010203 */
[----:B------:R-:W5:Y:S01]  /*0860*/  @!P3 LDG.E R37, desc[UR18][R18.64] ;  /* 0x000000121225b981 */ /* 0x000f62000c1e1900 */
[----:B------:R-:W-:-:S03]  /*0870*/  IADD3 R29, PT, PT, R27, 0x100, RZ ;  /* 0x000001001b1d7810 */ /* 0x000fc60007ffe0ff */
[----:B------:R-:W0:Y:S01]  /*0880*/  @!P1 LDC.64 R2, c[0x0][0x3f8] ;  /* 0x0000fe00ff029b82 */ /* 0x000e220000000a00 */
[----:B------:R-:W-:Y:S02]  /*0890*/  @!P3 IADD3.X R5, PT, PT, R20, R5, RZ, P2, !PT ;  /* 0x000000051405b210 */ /* 0x000fe400017fe4ff */
[----:B------:R-:W-:Y:S02]  /*08a0*/  ISETP.GE.U32.AND P2, PT, R29, UR12, PT ;  /* 0x0000000c1d007c0c */ /* 0x000fe4000bf46070 */
[----:B------:R-:W-:Y:S01]  /*08b0*/  SHF.R.S32.HI R23, RZ, 0x1f, R29 ;  /* 0x0000001fff177819 */ /* 0x000fe2000001141d */
[----:B------:R0:W5:Y:S01]  /*08c0*/  @!P3 LDG.E R36, desc[UR18][R4.64] ;  /* 0x000000120424b981 */ /* 0x000162000c1e1900 */
[----:B------:R-:W-:Y:S01]  /*08d0*/  @!P0 SHF.L.U32 R33, R6, 0x1, RZ ;  /* 0x0000000106218819 */ /* 0x000fe200000006ff */
[----:B------:R-:W2:Y:S01]  /*08e0*/  @!P1 LDC.64 R40, c[0x0][0x3a0] ;  /* 0x0000e800ff289b82 */ /* 0x000ea20000000a00 */
[----:B------:R-:W-:Y:S02]  /*08f0*/  ISETP.GE.AND.EX P2, PT, R23, UR13, PT, P2 ;  /* 0x0000000d17007c0c */ /* 0x000fe4000bf46320 */
[----:B----4-:R-:W-:-:S02]  /*0900*/  @!P0 IADD3 R10, P4, PT, R33, R10, RZ ;  /* 0x0000000a210a8210 */ /* 0x010fc40007f9e0ff */
[----:B------:R-:W-:Y:S02]  /*0910*/  IADD3 R31, PT, PT, R27, 0x140, RZ ;  /* 0x000001401b1f7810 */ /* 0x000fe40007ffe0ff */
[----:B------:R-:W-:Y:S02]  /*0920*/  @!P0 IADD3.X R11, PT, PT, R14, R11, RZ, P4, !PT ;  /* 0x0000000b0e0b8210 */ /* 0x000fe400027fe4ff */
[----:B------:R-:W-:Y:S02]  /*0930*/  ISETP.GE.U32.AND P4, PT, R31, UR12, PT ;  /* 0x0000000c1f007c0c */ /* 0x000fe4000bf86070 */
[----:B------:R-:W-:Y:S01]  /*0940*/  SHF.R.S32.HI R25, RZ, 0x1f, R31 ;  /* 0x0000001fff197819 */ /* 0x000fe2000001141f */
[----:B------:R3:W5:Y:S02]  /*0950*/  @!P0 LDG.E R35, desc[UR18][R10.64] ;  /* 0x000000120a238981 */ /* 0x000764000c1e1900 */
[----:B------:R-:W4:Y:S01]  /*0960*/  @!P2 LDC.64 R6, c[0x0][0x3f8] ;  /* 0x0000fe00ff06ab82 */ /* 0x000f220000000a00 */
[----:B------:R-:W-:Y:S01]  /*0970*/  ISETP.GE.AND.EX P4, PT, R25, UR13, PT, P4 ;  /* 0x0000000d19007c0c */ /* 0x000fe2000bf86340 */
[----:B0-----:R-:W-:Y:S01]  /*0980*/  @!P1 IMAD R4, R13, R2, RZ ;  /* 0x000000020d049224 */ /* 0x001fe200078e02ff */
[----:B-1----:R-:W-:-:S02]  /*0990*/  @!P0 IADD3 R8, P6, PT, R33, R8, RZ ;  /* 0x0000000821088210 */ /* 0x002fc40007fde0ff */
[----:B------:R-:W-:Y:S01]  /*09a0*/  @!P1 MOV R12, R42 ;  /* 0x0000002a000c9202 */ /* 0x000fe20000000f00 */
[C---:B------:R-:W-:Y:S01]  /*09b0*/  @!P1 IMAD R33, R15.reuse, R3, R4 ;  /* 0x000000030f219224 */ /* 0x040fe200078e0204 */
[----:B------:R-:W-:Y:S01]  /*09c0*/  @!P1 MOV R13, R45 ;  /* 0x0000002d000d9202 */ /* 0x000fe20000000f00 */
[----:B------:R-:W0:Y:S01]  /*09d0*/  @!P1 LDC.64 R4, c[0x0][0x398] ;  /* 0x0000e600ff049b82 */ /* 0x000e220000000a00 */
[----:B---3--:R-:W-:Y:S02]  /*09e0*/  MOV R10, UR8 ;  /* 0x00000008000a7c02 */ /* 0x008fe40008000f00 */
[----:B------:R-:W-:Y:S01]  /*09f0*/  MOV R11, UR9 ;  /* 0x00000009000b7c02 */ /* 0x000fe20008000f00 */
[----:B------:R-:W-:-:S04]  /*0a00*/  @!P1 IMAD.WIDE.U32 R12, R15, R2, R12 ;  /* 0x000000020f0c9225 */ /* 0x000fc800078e000c */
[----:B------:R-:W1:Y:S01]  /*0a10*/  @!P4 LDC.64 R2, c[0x0][0x3f8] ;  /* 0x0000fe00ff02cb82 */ /* 0x000e620000000a00 */
[----:B------:R-:W3:Y:S01]  /*0a20*/  LDG.E.64 R10, desc[UR18][R10.64] ;  /* 0x000000120a0a7981 */ /* 0x000ee2000c1e1b00 */
[----:B------:R-:W-:Y:S02]  /*0a30*/  @!P0 IADD3.X R9, PT, PT, R14, R9, RZ, P6, !PT ;  /* 0x000000090e098210 */ /* 0x000fe400037fe4ff */
[----:B------:R-:W-:Y:S02]  /*0a40*/  @!P1 IADD3 R33, PT, PT, R13, R33, RZ ;  /* 0x000000210d219210 */ /* 0x000fe40007ffe0ff */
[----:B------:R-:W-:Y:S01]  /*0a50*/  IADD3 R16, PT, PT, R27, 0x180, RZ ;  /* 0x000001801b107810 */ /* 0x000fe20007ffe0ff */
[----:B------:R2:W5:Y:S01]  /*0a60*/  @!P0 LDG.E R34, desc[UR18][R8.64] ;  /* 0x0000001208228981 */ /* 0x000562000c1e1900 */
[----:B------:R-:W1:Y:S01]  /*0a70*/  @!P2 LDC.64 R14, c[0x0][0x3a0] ;  /* 0x0000e800ff0eab82 */ /* 0x000e620000000a00 */
[C---:B------:R-:W-:Y:S02]  /*0a80*/  @!P1 SHF.L.U32 R13, R12.reuse, 0x1, RZ ;  /* 0x000000010c0d9819 */ /* 0x040fe400000006ff */
[----:B------:R-:W-:Y:S01]  /*0a90*/  @!P1 SHF.L.U64.HI R18, R12, 0x1, R33 ;  /* 0x000000010c129819 */ /* 0x000fe20000010221 */
[----:B----4-:R-:W-:Y:S01]  /*0aa0*/  @!P2 IMAD R12, R23, R6, RZ ;  /* 0x00000006170ca224 */ /* 0x010fe200078e02ff */
[----:B------:R-:W-:-:S02]  /*0ab0*/  ISETP.GE.U32.AND P5, PT, R16, UR12, PT ;  /* 0x0000000c10007c0c */ /* 0x000fc4000bfa6070 */
[----:B------:R-:W-:Y:S01]  /*0ac0*/  SHF.R.S32.HI R21, RZ, 0x1f, R16 ;  /* 0x0000001fff157819 */ /* 0x000fe20000011410 */
[----:B------:R-:W4:Y:S01]  /*0ad0*/  @!P2 LDC.64 R22, c[0x0][0x398] ;  /* 0x0000e600ff16ab82 */ /* 0x000f220000000a00 */
[----:B--2---:R-:W-:Y:S02]  /*0ae0*/  @!P2 MOV R8, R42 ;  /* 0x0000002a0008a202 */ /* 0x004fe40000000f00 */
[----:B------:R-:W-:Y:S01]  /*0af0*/  @!P2 MOV R9, R45 ;  /* 0x0000002d0009a202 */ /* 0x000fe20000000f00 */
[----:B------:R-:W-:Y:S01]  /*0b00*/  @!P2 IMAD R20, R29, R7, R12 ;  /* 0x000000071d14a224 */ /* 0x000fe200078e020c */
[----:B------:R-:W-:Y:S01]  /*0b10*/  ISETP.GE.AND.EX P5, PT, R21, UR13, PT, P5 ;  /* 0x0000000d15007c0c */ /* 0x000fe2000bfa6350 */
[----:B------:R-:W-:Y:S01]  /*0b20*/  @!P2 IMAD.WIDE.U32 R6, R29, R6, R8 ;  /* 0x000000061d06a225 */ /* 0x000fe200078e0008 */
[C---:B------:R-:W-:Y:S02]  /*0b30*/  @!P1 IADD3 R40, P6, PT, R13.reuse, R40, RZ ;  /* 0x000000280d289210 */ /* 0x040fe40007fde0ff */
[----:B0-----:R-:W-:-:S02]  /*0b40*/  @!P1 IADD3 R4, P0, PT, R13, R4, RZ ;  /* 0x000000040d049210 */ /* 0x001fc40007f1e0ff */
[----:B------:R-:W-:Y:S01]  /*0b50*/  @!P2 IADD3 R7, PT, PT, R7, R20, RZ ;  /* 0x000000140707a210 */ /* 0x000fe20007ffe0ff */
[----:B------:R-:W0:Y:S01]  /*0b60*/  @!P4 LDC.64 R12, c[0x0][0x3a0] ;  /* 0x0000e800ff0ccb82 */ /* 0x000e220000000a00 */
[----:B------:R-:W-:Y:S01]  /*0b70*/  IADD3 R27, PT, PT, R27, 0x1c0, RZ ;  /* 0x000001c01b1b7810 */ /* 0x000fe20007ffe0ff */
[----:B-1----:R-:W-:Y:S01]  /*0b80*/  @!P4 IMAD R8, R25, R2, RZ ;  /* 0x000000021908c224 */ /* 0x002fe200078e02ff */
[C---:B------:R-:W-:Y:S02]  /*0b90*/  @!P1 IADD3.X R41, PT, PT, R18.reuse, R41, RZ, P6, !PT ;  /* 0x0000002912299210 */ /* 0x040fe400037fe4ff */
[----:B------:R-:W-:Y:S02]  /*0ba0*/  @!P1 IADD3.X R5, PT, PT, R18, R5, RZ, P0, !PT ;  /* 0x0000000512059210 */ /* 0x000fe400007fe4ff */
[C---:B------:R-:W-:Y:S02]  /*0bb0*/  @!P2 SHF.L.U32 R25, R6.reuse, 0x1, RZ ;  /* 0x000000010619a819 */ /* 0x040fe400000006ff */
[----:B------:R-:W-:-:S02]  /*0bc0*/  @!P2 SHF.L.U64.HI R18, R6, 0x1, R7 ;  /* 0x000000010612a819 */ /* 0x000fc40000010207 */
[----:B------:R-:W-:Y:S02]  /*0bd0*/  @!P4 MOV R6, R42 ;  /* 0x0000002a0006c202 */ /* 0x000fe40000000f00 */
[----:B------:R-:W-:Y:S02]  /*0be0*/  @!P4 MOV R7, R45 ;  /* 0x0000002d0007c202 */ /* 0x000fe40000000f00 */
[----:B------:R-:W-:Y:S02]  /*0bf0*/  ISETP.GE.U32.AND P3, PT, R27, UR12, PT ;  /* 0x0000000c1b007c0c */ /* 0x000fe4000bf66070 */
[----:B------:R-:W-:Y:S01]  /*0c00*/  SHF.R.S32.HI R19, RZ, 0x1f, R27 ;  /* 0x0000001fff137819 */ /* 0x000fe2000001141b */
[----:B------:R-:W-:Y:S02]  /*0c10*/  @!P4 IMAD R29, R31, R3, R8 ;  /* 0x000000031f1dc224 */ /* 0x000fe400078e0208 */
[----:B------:R-:W1:Y:S01]  /*0c20*/  @!P5 LDC.64 R8, c[0x0][0x3f8] ;  /* 0x0000fe00ff08db82 */ /* 0x000e620000000a00 */
[----:B------:R-:W-:Y:S01]  /*0c30*/  ISETP.GE.AND.EX P3, PT, R19, UR13, PT, P3 ;  /* 0x0000000d13007c0c */ /* 0x000fe2000bf66330 */
[----:B------:R-:W-:Y:S01]  /*0c40*/  @!P4 IMAD.WIDE.U32 R2, R31, R2, R6 ;  /* 0x000000021f02c225 */ /* 0x000fe200078e0006 */
[----:B------:R-:W-:-:S02]  /*0c50*/  @!P2 IADD3 R14, P0, PT, R25, R14, RZ ;  /* 0x0000000e190ea210 */ /* 0x000fc40007f1e0ff */
[----:B------:R-:W-:-:S03]  /*0c60*/  CS2R R32, SRZ ;  /* 0x0000000000207805 */ /* 0x000fc6000001ff00 */
[----:B------:R-:W2:Y:S01]  /*0c70*/  @!P4 LDC.64 R6, c[0x0][0x398] ;  /* 0x0000e600ff06cb82 */ /* 0x000ea20000000a00 */
[C---:B------:R-:W-:Y:S02]  /*0c80*/  @!P2 IADD3.X R15, PT, PT, R18.reuse, R15, RZ, P0, !PT ;  /* 0x0000000f120fa210 */ /* 0x040fe400007fe4ff */
[----:B------:R0:W5:Y:S01]  /*0c90*/  @!P1 LDG.E R33, desc[UR18][R40.64] ;  /* 0x0000001228219981 */ /* 0x000162000c1e1900 */
[----:B----4-:R-:W-:Y:S02]  /*0ca0*/  @!P2 IADD3 R22, P0, PT, R25, R22, RZ ;  /* 0x000000161916a210 */ /* 0x010fe40007f1e0ff */
[----:B------:R-:W-:Y:S02]  /*0cb0*/  @!P4 IADD3 R29, PT, PT, R3, R29, RZ ;  /* 0x0000001d031dc210 */ /* 0x000fe40007ffe0ff */
[----:B------:R-:W-:Y:S02]  /*0cc0*/  CS2R R30, SRZ ;  /* 0x00000000001e7805 */ /* 0x000fe4000001ff00 */
[----:B------:R-:W-:Y:S01]  /*0cd0*/  @!P2 IADD3.X R23, PT, PT, R18, R23, RZ, P0, !PT ;  /* 0x000000171217a210 */ /* 0x000fe200007fe4ff */
[----:B------:R4:W5:Y:S01]  /*0ce0*/  @!P1 LDG.E R32, desc[UR18][R4.64] ;  /* 0x0000001204209981 */ /* 0x000962000c1e1900 */
[----:B------:R-:W-:-:S02]  /*0cf0*/  @!P4 SHF.L.U64.HI R18, R2, 0x1, R29 ;  /* 0x000000010212c819 */ /* 0x000fc4000001021d */
[----:B0-----:R-:W-:Y:S01]  /*0d00*/  @!P4 SHF.L.U32 R41, R2, 0x1, RZ ;  /* 0x000000010229c819 */ /* 0x001fe200000006ff */
[----:B------:R0:W5:Y:S01]  /*0d10*/  @!P2 LDG.E R31, desc[UR18][R14.64] ;  /* 0x000000120e1fa981 */ /* 0x000162000c1e1900 */
[----:B------:R-:W2:Y:S02]  /*0d20*/  @!P3 LDC.64 R2, c[0x0][0x3f8] ;  /* 0x0000fe00ff02bb82 */ /* 0x000ea40000000a00 */
[----:B------:R-:W-:Y:S01]  /*0d30*/  @!P4 IADD3 R24, P0, PT, R41, R12, RZ ;  /* 0x0000000c2918c210 */ /* 0x000fe20007f1e0ff */
[----:B-1----:R-:W-:Y:S01]  /*0d40*/  @!P5 IMAD R21, R21, R8, RZ ;  /* 0x000000081515d224 */ /* 0x002fe200078e02ff */
[----:B------:R1:W5:Y:S04]  /*0d50*/  @!P2 LDG.E R30, desc[UR18][R22.64] ;  /* 0x00000012161ea981 */ /* 0x000368000c1e1900 */
[----:B----4-:R-:W4:Y:S01]  /*0d60*/  @!P5 LDC.64 R4, c[0x0][0x3a0] ;  /* 0x0000e800ff04db82 */ /* 0x010f220000000a00 */
[----:B------:R-:W-:-:S02]  /*0d70*/  @!P4 IADD3.X R25, PT, PT, R18, R13, RZ, P0, !PT ;  /* 0x0000000d1219c210 */ /* 0x000fc400007fe4ff */
[----:B------:R-:W-:Y:S02]  /*0d80*/  @!P5 MOV R12, R42 ;  /* 0x0000002a000cd202 */ /* 0x000fe40000000f00 */
[----:B------:R-:W-:-:S03]  /*0d90*/  @!P5 MOV R13, R45 ;  /* 0x0000002d000dd202 */ /* 0x000fc60000000f00 */
[----:B0-----:R-:W0:Y:S01]  /*0da0*/  @!P5 LDC.64 R14, c[0x0][0x398] ;  /* 0x0000e600ff0edb82 */ /* 0x001e220000000a00 */
[----:B--2---:R-:W-:Y:S02]  /*0db0*/  @!P4 IADD3 R20, P1, PT, R41, R6, RZ ;  /* 0x000000062914c210 */ /* 0x004fe40007f3e0ff */
[----:B------:R-:W-:Y:S01]  /*0dc0*/  ISETP.NE.AND P0, PT, RZ, UR7, PT ;  /* 0x00000007ff007c0c */ /* 0x000fe2000bf05270 */
[C---:B------:R-:W-:Y:S02]  /*0dd0*/  @!P5 IMAD R41, R16.reuse, R9, R21 ;  /* 0x000000091029d224 */ /* 0x040fe400078e0215 */
[----:B------:R-:W-:Y:S01]  /*0de0*/  @!P5 IMAD.WIDE.U32 R12, R16, R8, R12 ;  /* 0x00000008100cd225 */ /* 0x000fe200078e000c */
[----:B------:R-:W-:Y:S01]  /*0df0*/  @!P4 IADD3.X R21, PT, PT, R18, R7, RZ, P1, !PT ;  /* 0x000000071215c210 */ /* 0x000fe20000ffe4ff */
[----:B------:R-:W2:Y:S01]  /*0e00*/  @!P3 LDC.64 R8, c[0x0][0x398] ;  /* 0x0000e600ff08bb82 */ /* 0x000ea20000000a00 */
[----:B------:R-:W-:Y:S02]  /*0e10*/  CS2R R28, SRZ ;  /* 0x00000000001c7805 */ /* 0x000fe4000001ff00 */
[----:B------:R-:W-:-:S05]  /*0e20*/  @!P5 IADD3 R13, PT, PT, R13, R41, RZ ;  /* 0x000000290d0dd210 */ /* 0x000fca0007ffe0ff */
[----:B------:R-:W2:Y:S01]  /*0e30*/  @!P3 LDC.64 R6, c[0x0][0x3a0] ;  /* 0x0000e800ff06bb82 */ /* 0x000ea20000000a00 */
[C---:B-1----:R-:W-:Y:S01]  /*0e40*/  @!P5 SHF.L.U32 R23, R12.reuse, 0x1, RZ ;  /* 0x000000010c17d819 */ /* 0x042fe200000006ff */
[----:B------:R-:W-:Y:S01]  /*0e50*/  @!P3 IMAD R22, R19, R2, RZ ;  /* 0x000000021316b224 */ /* 0x000fe200078e02ff */
[----:B------:R-:W-:Y:S01]  /*0e60*/  @!P5 SHF.L.U64.HI R16, R12, 0x1, R13 ;  /* 0x000000010c10d819 */ /* 0x000fe2000001020d */
[----:B------:R4:W5:Y:S04]  /*0e70*/  @!P4 LDG.E R29, desc[UR18][R24.64] ;  /* 0x00000012181dc981 */ /* 0x000968000c1e1900 */
[----:B------:R-:W1:Y:S01]  /*0e80*/  LDC.64 R18, c[0x0][0x3a8] ;  /* 0x0000ea00ff127b82 */ /* 0x000e620000000a00 */
[----:B------:R4:W5:Y:S01]  /*0e90*/  @!P4 LDG.E R28, desc[UR18][R20.64] ;  /* 0x00000012141cc981 */ /* 0x000962000c1e1900 */
[----:B------:R-:W-:Y:S01]  /*0ea0*/  @!P3 IMAD R41, R27, R3, R22 ;  /* 0x000000031b29b224 */ /* 0x000fe200078e0216 */
[----:B----4-:R-:W-:-:S05]  /*0eb0*/  @!P5 IADD3 R24, P1, PT, R23, R4, RZ ;  /* 0x000000041718d210 */ /* 0x010fca0007f3e0ff */
[----:B------:R-:W4:Y:S01]  /*0ec0*/  @P0 LDC.64 R12, c[0x0][0x3b0] ;  /* 0x0000ec00ff0c0b82 */ /* 0x000f220000000a00 */
[----:B------:R-:W-:Y:S02]  /*0ed0*/  @!P3 MOV R20, R42 ;  /* 0x0000002a0014b202 */ /* 0x000fe40000000f00 */
[----:B------:R-:W-:Y:S02]  /*0ee0*/  @!P3 MOV R21, R45 ;  /* 0x0000002d0015b202 */ /* 0x000fe40000000f00 */
[----:B------:R-:W-:Y:S02]  /*0ef0*/  @!P5 IADD3.X R25, PT, PT, R16, R5, RZ, P1, !PT ;  /* 0x000000051019d210 */ /* 0x000fe40000ffe4ff */
[----:B0-----:R-:W-:Y:S01]  /*0f00*/  @!P5 IADD3 R22, P1, PT, R23, R14, RZ ;  /* 0x0000000e1716d210 */ /* 0x001fe20007f3e0ff */
[----:B------:R-:W-:Y:S01]  /*0f10*/  @!P3 IMAD.WIDE.U32 R2, R27, R2, R20 ;  /* 0x000000021b02b225 */ /* 0x000fe200078e0014 */
[----:B------:R-:W-:Y:S02]  /*0f20*/  SHF.L.U32 R0, R0, 0x1, RZ ;  /* 0x0000000100007819 */ /* 0x000fe400000006ff */
[----:B------:R-:W-:-:S02]  /*0f30*/  @!P5 IADD3.X R23, PT, PT, R16, R15, RZ, P1, !PT ;  /* 0x0000000f1017d210 */ /* 0x000fc40000ffe4ff */
[----:B------:R-:W-:Y:S02]  /*0f40*/  @!P3 IADD3 R41, PT, PT, R3, R41, RZ ;  /* 0x000000290329b210 */ /* 0x000fe40007ffe0ff */
[----:B------:R-:W-:Y:S02]  /*0f50*/  @!P3 SHF.L.U32 R15, R2, 0x1, RZ ;  /* 0x00000001020fb819 */ /* 0x000fe400000006ff */
[----:B------:R-:W-:Y:S02]  /*0f60*/  LOP3.LUT R0, R0, 0xffff, RZ, 0xc0, !PT ;  /* 0x0000ffff00007812 */ /* 0x000fe400078ec0ff */
[----:B------:R-:W-:Y:S02]  /*0f70*/  @!P3 SHF.L.U64.HI R4, R2, 0x1, R41 ;  /* 0x000000010204b819 */ /* 0x000fe40000010229 */
[C---:B--2---:R-:W-:Y:S02]  /*0f80*/  @!P3 IADD3 R20, P1, PT, R15.reuse, R6, RZ ;  /* 0x000000060f14b210 */ /* 0x044fe40007f3e0ff */
[----:B------:R-:W-:Y:S01]  /*0f90*/  @!P3 IADD3 R14, P2, PT, R15, R8, RZ ;  /* 0x000000080f0eb210 */ /* 0x000fe20007f5e0ff */
[----:B------:R-:W-:Y:S01]  /*0fa0*/  IMAD R3, R17, 0x14, R0 ;  /* 0x0000001411037824 */ /* 0x000fe200078e0200 */
[C---:B------:R-:W-:Y:S01]  /*0fb0*/  @!P3 IADD3.X R21, PT, PT, R4.reuse, R7, RZ, P1, !PT ;  /* 0x000000070415b210 */ /* 0x040fe20000ffe4ff */
[----:B------:R-:W-:Y:S01]  /*0fc0*/  HFMA2 R5, -RZ, RZ, 0, 0 ;  /* 0x00000000ff057431 */ /* 0x000fe200000001ff */
[----:B------:R-:W-:Y:S01]  /*0fd0*/  @!P3 IADD3.X R15, PT, PT, R4, R9, RZ, P2, !PT ;  /* 0x00000009040fb210 */ /* 0x000fe200017fe4ff */
[----:B------:R-:W-:-:S02]  /*0fe0*/  HFMA2 R2, -RZ, RZ, 0, 0 ;  /* 0x00000000ff027431 */ /* 0x000fc400000001ff */
[----:B------:R-:W-:Y:S02]  /*0ff0*/  HFMA2 R4, -RZ, RZ, 0, 0 ;  /* 0x00000000ff047431 */ /* 0x000fe400000001ff */
[----:B-1----:R-:W-:-:S04]  /*1000*/  IMAD.WIDE R8, R3, 0x4, R18 ;  /* 0x0000000403087825 */ /* 0x002fc800078e0212 */
[----:B----4-:R-:W-:Y:S01]  /*1010*/  @P0 IMAD.WIDE R12, R3, 0x4, R12 ;  /* 0x00000004030c0825 */ /* 0x010fe200078e020c */
[----:B------:R-:W-:Y:S01]  /*1020*/  MOV R3, RZ ;  /* 0x000000ff00037202 */ /* 0x000fe20000000f00 */
[----:B------:R0:W5:Y:S04]  /*1030*/  @!P5 LDG.E R5, desc[UR18][R24.64] ;  /* 0x000000121805d981 */ /* 0x000168000c1e1900 */
[----:B------:R0:W5:Y:S04]  /*1040*/  @!P5 LDG.E R2, desc[UR18][R22.64] ;  /* 0x000000121602d981 */ /* 0x000168000c1e1900 */
[----:B------:R0:W5:Y:S04]  /*1050*/  @!P3 LDG.E R3, desc[UR18][R20.64] ;  /* 0x000000121403b981 */ /* 0x000168000c1e1900 */
[----:B------:R0:W5:Y:S04]  /*1060*/  @!P3 LDG.E R4, desc[UR18][R14.64] ;  /* 0x000000120e04b981 */ /* 0x000168000c1e1900 */
[----:B------:R-:W5:Y:S01]  /*1070*/  LDG.E.64 R8, desc[UR18][R8.64] ;  /* 0x0000001208087981 */ /* 0x000f62000c1e1b00 */
[----:B------:R-:W-:-:S06]  /*1080*/  CS2R R6, SRZ ;  /* 0x0000000000067805 */ /* 0x000fcc000001ff00 */
[----:B------:R0:W5:Y:S01]  /*1090*/  @P0 LDG.E.64 R6, desc[UR18][R12.64] ;  /* 0x000000120c060981 */ /* 0x000162000c1e1b00 */
[----:B------:R-:W-:Y:S01]  /*10a0*/  UISETP.NE.AND UP1, UPT, UR7, URZ, UPT ;  /* 0x000000ff0700728c */ /* 0x000fe2000bf25270 */
[----:B------:R-:W-:Y:S01]  /*10b0*/  UMOV UR21, 0x3f800000 ;  /* 0x3f80000000157882 */ /* 0x000fe20000000000 */
[----:B---3--:R-:W-:-:S13]  /*10c0*/  R2UR UR20, R10 ;  /* 0x000000000a1472ca */ /* 0x008fda00000e0000 */
[----:B------:R-:W-:-:S05]  /*10d0*/  MOV R10, UR20 ;  /* 0x00000014000a7c02 */ /* 0x000fca0008000f00 */
[----:B------:R-:W-:-:S05]  /*10e0*/  FFMA.FTZ R11, -R10, UR20, R11 ;  /* 0x000000140a0b7c23 */ /* 0x000fca000801010b */
[----:B------:R-:W-:-:S13]  /*10f0*/  FSETP.GTU.FTZ.AND P0, PT, R11, RZ, PT ;  /* 0x000000ff0b00720b */ /* 0x000fda0003f1c000 */
[----:B------:R-:W-:-:S05]  /*1100*/  VOTEU.ANY UP0, P0 ;  /* 0x0000000000ff7886 */ /* 0x000fca0000000100 */
[----:B------:R-:W1:Y:S01]  /*1110*/  @UP0 LDCU UR5, c[0x0][0x3c0] ;  /* 0x00007800ff0507ac */ /* 0x000e620008000800 */
[----:B------:R-:W-:-:S13]  /*1120*/  PLOP3.LUT P0, PT, PT, PT, UP0, 0x80, 0x8 ;  /* 0x000000000008781c */ /* 0x000fda0003f0f008 */
[----:B-1----:R-:W-:-:S06]  /*1130*/  @P0 FADD.FTZ R10, R11, UR5 ;  /* 0x000000050b0a0e21 */ /* 0x002fcc0008010000 */
[----:B------:R-:W1:Y:S02]  /*1140*/  @P0 MUFU.RSQ R10, R10 ;  /* 0x0000000a000a0308 */ /* 0x000e640000001400 */
[----:B-1----:R-:W-:-:S13]  /*1150*/  @P0 R2UR UR5, R10 ;  /* 0x000000000a0502ca */ /* 0x002fda00000e0000 */
[----:B------:R-:W-:Y:S01]  /*1160*/  @UP0 UMOV UR21, UR5 ;  /* 0x0000000500150c82 */ /* 0x000fe20008000000 */
[----:B0-----:R-:W-:Y:S05]  /*1170*/  BRA.U UP1, `(.L_x_595) ;  /* 0x0000000901447547 */ /* 0x001fea000b800000 */
[--C-:B-----5:R-:W-:Y:S02]  /*1180*/  HADD2.F32 R12, -RZ, R39.reuse.H0_H0 ;  /* 0x20000027ff0c7230 */ /* 0x120fe40000004100 */
[--C-:B------:R-:W-:Y:S02]  /*1190*/  HADD2.F32 R11, -RZ, R38.reuse.H0_H0 ;  /* 0x20000026ff0b7230 */ /* 0x100fe40000004100 */
[----:B------:R-:W-:Y:S02]  /*11a0*/  HADD2.F32 R13, -RZ, R39.H1_H1 ;  /* 0x30000027ff0d7230 */ /* 0x000fe40000004100 */
[----:B------:R-:W-:Y:S01]  /*11b0*/  FADD.FTZ R12, R12, -UR20 ;  /* 0x800000140c0c7e21 */ /* 0x000fe20008010000 */
[----:B------:R-:W-:Y:S02]  /*11c0*/  HADD2.F32 R14, -RZ, R37.H0_H0 ;  /* 0x20000025ff0e7230 */ /* 0x000fe40000004100 */
[----:B------:R-:W-:Y:S01]  /*11d0*/  FMUL.FTZ R19, R8, R11 ;  /* 0x0000000b08137220 */ /* 0x000fe20000410000 */
[----:B------:R-:W-:-:S02]  /*11e0*/  HADD2.F32 R10, -RZ, R38.H1_H1 ;  /* 0x30000026ff0a7230 */ /* 0x000fc40000004100 */
[----:B------:R-:W-:Y:S01]  /*11f0*/  FADD.FTZ R13, R13, -UR20 ;  /* 0x800000140d0d7e21 */ /* 0x000fe20008010000 */
[----:B------:R-:W-:Y:S01]  /*1200*/  FMUL.FTZ R12, R12, UR21 ;  /* 0x000000150c0c7c20 */ /* 0x000fe20008410000 */
[----:B------:R-:W-:Y:S01]  /*1210*/  FADD.FTZ R18, R14, -UR20 ;  /* 0x800000140e127e21 */ /* 0x000fe20008010000 */
[----:B------:R-:W-:Y:S02]  /*1220*/  HADD2.F32 R15, -RZ, R36.H0_H0 ;  /* 0x20000024ff0f7230 */ /* 0x000fe40000004100 */
[----:B------:R-:W-:Y:S01]  /*1230*/  FMUL.FTZ R14, R9, R10 ;  /* 0x0000000a090e7220 */ /* 0x000fe20000410000 */
[----:B------:R-:W-:Y:S01]  /*1240*/  FADD.FTZ R21, RZ, R19 ;  /* 0x00000013ff157221 */ /* 0x000fe20000010000 */
[----:B------:R-:W-:Y:S01]  /*1250*/  FMUL.FTZ R13, R13, UR21 ;  /* 0x000000150d0d7c20 */ /* 0x000fe20008410000 */
[----:B------:R-:W-:Y:S01]  /*1260*/  FFMA.FTZ R16, R12, R19, RZ ;  /* 0x000000130c107223 */ /* 0x000fe200000100ff */
[----:B------:R-:W-:Y:S01]  /*1270*/  FFMA.FTZ R20, R11, R12, RZ ;  /* 0x0000000c0b147223 */ /* 0x000fe200000100ff */
[----:B------:R-:W-:Y:S01]  /*1280*/  FADD.FTZ R22, RZ, R11 ;  /* 0x0000000bff167221 */ /* 0x000fe20000010000 */
[----:B------:R-:W-:Y:S01]  /*1290*/  FMUL.FTZ R19, R18, UR21 ;  /* 0x0000001512137c20 */ /* 0x000fe20008410000 */
[----:B------:R-:W-:Y:S01]  /*12a0*/  FADD.FTZ R12, R14, R21 ;  /* 0x000000150e0c7221 */ /* 0x000fe20000010000 */
[----:B------:R-:W-:Y:S01]  /*12b0*/  FFMA.FTZ R16, R13, R14, R16 ;  /* 0x0000000e0d107223 */ /* 0x000fe20000010010 */
[----:B------:R-:W-:Y:S01]  /*12c0*/  FMUL.FTZ R21, R8, R15 ;  /* 0x0000000f08157220 */ /* 0x000fe20000410000 */
[----:B------:R-:W-:-:S02]  /*12d0*/  HADD2.F32 R18, -RZ, R37.H1_H1 ;  /* 0x30000025ff127230 */ /* 0x000fc40000004100 */
[C---:B------:R-:W-:Y:S01]  /*12e0*/  FADD.FTZ R14, R15.reuse, R22 ;  /* 0x000000160f0e7221 */ /* 0x040fe20000010000 */
[----:B------:R-:W-:Y:S01]  /*12f0*/  FFMA.FTZ R11, R15, R19, R20 ;  /* 0x000000130f0b7223 */ /* 0x000fe20000010014 */
[----:B------:R-:W-:Y:S01]  /*1300*/  FADD.FTZ R12, R12, R21 ;  /* 0x000000150c0c7221 */ /* 0x000fe20000010000 */
[----:B------:R-:W-:Y:S01]  /*1310*/  FFMA.FTZ R15, R19, R21, R16 ;  /* 0x00000015130f7223 */ /* 0x000fe20000010010 */
[--C-:B------:R-:W-:Y:S02]  /*1320*/  HADD2.F32 R21, -RZ, R35.reuse.H0_H0 ;  /* 0x20000023ff157230 */ /* 0x100fe40000004100 */
[----:B------:R-:W-:Y:S01]  /*1330*/  FADD.FTZ R18, R18, -UR20 ;  /* 0x8000001412127e21 */ /* 0x000fe20008010000 */
[----:B------:R-:W-:Y:S02]  /*1340*/  HADD2.F32 R20, -RZ, R36.H1_H1 ;  /* 0x30000024ff147230 */ /* 0x000fe40000004100 */
[----:B------:R-:W-:Y:S01]  /*1350*/  FADD.FTZ R19, RZ, R10 ;  /* 0x0000000aff137221 */ /* 0x000fe20000010000 */
[----:B------:R-:W-:Y:S01]  /*1360*/  FFMA.FTZ R13, R10, R13, RZ ;  /* 0x0000000d0a0d7223 */ /* 0x000fe200000100ff */
[----:B------:R-:W-:Y:S01]  /*1370*/  FADD.FTZ R21, R21, -UR20 ;  /* 0x8000001415157e21 */ /* 0x000fe20008010000 */
[----:B------:R-:W-:Y:S01]  /*1380*/  FMUL.FTZ R22, R18, UR21 ;  /* 0x0000001512167c20 */ /* 0x000fe20008410000 */
[----:B------:R-:W-:-:S02]  /*1390*/  HADD2.F32 R18, -RZ, R35.H1_H1 ;  /* 0x30000023ff127230 */ /* 0x000fc40000004100 */
[----:B------:R-:W-:Y:S01]  /*13a0*/  FADD.FTZ R10, R20, R19 ;  /* 0x00000013140a7221 */ /* 0x000fe20000010000 */
[--C-:B------:R-:W-:Y:S02]  /*13b0*/  HADD2.F32 R16, -RZ, R34.reuse.H0_H0 ;  /* 0x20000022ff107230 */ /* 0x100fe40000004100 */
[----:B------:R-:W-:Y:S01]  /*13c0*/  FMUL.FTZ R19, R21, UR21 ;  /* 0x0000001515137c20 */ /* 0x000fe20008410000 */
[----:B------:R-:W-:Y:S01]  /*13d0*/  FMUL.FTZ R21, R9, R20 ;  /* 0x0000001409157220 */ /* 0x000fe20000410000 */
[----:B------:R-:W-:Y:S01]  /*13e0*/  FADD.FTZ R18, R18, -UR20 ;  /* 0x8000001412127e21 */ /* 0x000fe20008010000 */
[----:B------:R-:W-:Y:S01]  /*13f0*/  FFMA.FTZ R13, R20, R22, R13 ;  /* 0x00000016140d7223 */ /* 0x000fe2000001000d */
[----:B------:R-:W-:Y:S01]  /*1400*/  FADD.FTZ R14, R14, R16 ;  /* 0x000000100e0e7221 */ /* 0x000fe20000010000 */
[----:B------:R-:W-:Y:S01]  /*1410*/  FFMA.FTZ R11, R16, R19, R11 ;  /* 0x00000013100b7223 */ /* 0x000fe2000001000b */
[----:B------:R-:W-:Y:S01]  /*1420*/  FMUL.FTZ R23, R8, R16 ;  /* 0x0000001008177220 */ /* 0x000fe20000410000 */
[----:B------:R-:W-:-:S02]  /*1430*/  HADD2.F32 R16, -RZ, R34.H1_H1 ;  /* 0x30000022ff107230 */ /* 0x000fc40000004100 */
[----:B------:R-:W-:Y:S01]  /*1440*/  FADD.FTZ R12, R21, R12 ;  /* 0x0000000c150c7221 */ /* 0x000fe20000010000 */
[----:B------:R-:W-:Y:S01]  /*1450*/  FFMA.FTZ R22, R22, R21, R15 ;  /* 0x0000001516167223 */ /* 0x000fe2000001000f */
[----:B------:R-:W-:Y:S01]  /*1460*/  FMUL.FTZ R18, R18, UR21 ;  /* 0x0000001512127c20 */ /* 0x000fe20008410000 */
[--C-:B------:R-:W-:Y:S02]  /*1470*/  HADD2.F32 R20, -RZ, R33.reuse.H0_H0 ;  /* 0x20000021ff147230 */ /* 0x100fe40000004100 */
[----:B------:R-:W-:Y:S01]  /*1480*/  FADD.FTZ R12, R12, R23 ;  /* 0x000000170c0c7221 */ /* 0x000fe20000010000 */
[----:B------:R-:W-:Y:S01]  /*1490*/  FMUL.FTZ R15, R9, R16 ;  /* 0x00000010090f7220 */ /* 0x000fe20000410000 */
[----:B------:R-:W-:Y:S01]  /*14a0*/  FFMA.FTZ R19, R19, R23, R22 ;  /* 0x0000001713137223 */ /* 0x000fe20000010016 */
[----:B------:R-:W-:Y:S01]  /*14b0*/  FADD.FTZ R10, R10, R16 ;  /* 0x000000100a0a7221 */ /* 0x000fe20000010000 */
[----:B------:R-:W-:Y:S01]  /*14c0*/  FFMA.FTZ R13, R16, R18, R13 ;  /* 0x00000012100d7223 */ /* 0x000fe2000001000d */
[----:B------:R-:W-:-:S02]  /*14d0*/  HADD2.F32 R16, -RZ, R33.H1_H1 ;  /* 0x30000021ff107230 */ /* 0x000fc40000004100 */
[----:B------:R-:W-:Y:S01]  /*14e0*/  FADD.FTZ R12, R15, R12 ;  /* 0x0000000c0f0c7221 */ /* 0x000fe20000010000 */
[----:B------:R-:W-:Y:S01]  /*14f0*/  FFMA.FTZ R15, R18, R15, R19 ;  /* 0x0000000f120f7223 */ /* 0x000fe20000010013 */
[----:B------:R-:W-:Y:S01]  /*1500*/  FADD.FTZ R18, R20, -UR20 ;  /* 0x8000001414127e21 */ /* 0x000fe20008010000 */
[--C-:B------:R-:W-:Y:S02]  /*1510*/  HADD2.F32 R20, -RZ, R32.reuse.H0_H0 ;  /* 0x20000020ff147230 */ /* 0x100fe40000004100 */
[----:B------:R-:W-:Y:S01]  /*1520*/  FADD.FTZ R19, R16, -UR20 ;  /* 0x8000001410137e21 */ /* 0x000fe20008010000 */
[----:B------:R-:W-:Y:S02]  /*1530*/  HADD2.F32 R22, -RZ, R32.H1_H1 ;  /* 0x30000020ff167230 */ /* 0x000fe40000004100 */
[----:B------:R-:W-:Y:S01]  /*1540*/  FMUL.FTZ R24, R18, UR21 ;  /* 0x0000001512187c20 */ /* 0x000fe20008410000 */
[----:B------:R-:W-:Y:S02]  /*1550*/  HADD2.F32 R16, -RZ, R31.H0_H0 ;  /* 0x2000001fff107230 */ /* 0x000fe40000004100 */
[----:B------:R-:W-:Y:S01]  /*1560*/  FMUL.FTZ R18, R19, UR21 ;  /* 0x0000001513127c20 */ /* 0x000fe20008410000 */
[----:B------:R-:W-:Y:S01]  /*1570*/  FMUL.FTZ R19, R8, R20 ;  /* 0x0000001408137220 */ /* 0x000fe20000410000 */
[----:B------:R-:W-:Y:S01]  /*1580*/  FMUL.FTZ R21, R9, R22 ;  /* 0x0000001609157220 */ /* 0x000fe20000410000 */
[----:B------:R-:W-:Y:S01]  /*1590*/  FADD.FTZ R14, R14, R20 ;  /* 0x000000140e0e7221 */ /* 0x000fe20000010000 */
[----:B------:R-:W-:Y:S01]  /*15a0*/  FADD.FTZ R16, R16, -UR20 ;  /* 0x8000001410107e21 */ /* 0x000fe20008010000 */
[----:B------:R-:W-:Y:S01]  /*15b0*/  FFMA.FTZ R15, R24, R19, R15 ;  /* 0x00000013180f7223 */ /* 0x000fe2000001000f */
[----:B------:R-:W-:Y:S01]  /*15c0*/  FFMA.FTZ R11, R20, R24, R11 ;  /* 0x00000018140b7223 */ /* 0x000fe2000001000b */
[----:B------:R-:W-:Y:S01]  /*15d0*/  FFMA.FTZ R13, R22, R18, R13 ;  /* 0x00000012160d7223 */ /* 0x000fe2000001000d */
[----:B------:R-:W-:-:S02]  /*15e0*/  HADD2.F32 R20, -RZ, R30.H0_H0 ;  /* 0x2000001eff147230 */ /* 0x000fc40000004100 */
[----:B------:R-:W-:Y:S01]  /*15f0*/  FFMA.FTZ R15, R18, R21, R15 ;  /* 0x00000015120f7223 */ /* 0x000fe2000001000f */
[----:B------:R-:W-:Y:S01]  /*1600*/  FMUL.FTZ R18, R16, UR21 ;  /* 0x0000001510127c20 */ /* 0x000fe20008410000 */
[----:B------:R-:W-:Y:S01]  /*1610*/  FADD.FTZ R12, R12, R19 ;  /* 0x000000130c0c7221 */ /* 0x000fe20000010000 */
[----:B------:R-:W-:Y:S02]  /*1620*/  HADD2.F32 R16, -RZ, R31.H1_H1 ;  /* 0x3000001fff107230 */ /* 0x000fe40000004100 */
[----:B------:R-:W-:Y:S01]  /*1630*/  FMUL.FTZ R19, R8, R20 ;  /* 0x0000001408137220 */ /* 0x000fe20000410000 */
[----:B------:R-:W-:Y:S01]  /*1640*/  FADD.FTZ R14, R14, R20 ;  /* 0x000000140e0e7221 */ /* 0x000fe20000010000 */
[----:B------:R-:W-:Y:S01]  /*1650*/  FFMA.FTZ R11, R20, R18, R11 ;  /* 0x00000012140b7223 */ /* 0x000fe2000001000b */
[----:B------:R-:W-:Y:S02]  /*1660*/  HADD2.F32 R20, -RZ, R29.H0_H0 ;  /* 0x2000001dff147230 */ /* 0x000fe40000004100 */
[----:B------:R-:W-:Y:S01]  /*1670*/  FADD.FTZ R10, R10, R22 ;  /* 0x000000160a0a7221 */ /* 0x000fe20000010000 */
[----:B------:R-:W-:Y:S01]  /*1680*/  FFMA.FTZ R15, R18, R19, R15 ;  /* 0x00000013120f7223 */ /* 0x000fe2000001000f */
[----:B------:R-:W-:Y:S01]  /*1690*/  FADD.FTZ R16, R16, -UR20 ;  /* 0x8000001410107e21 */ /* 0x000fe20008010000 */
[----:B------:R-:W-:Y:S01]  /*16a0*/  FADD.FTZ R12, R21, R12 ;  /* 0x0000000c150c7221 */ /* 0x000fe20000010000 */
[----:B------:R-:W-:-:S02]  /*16b0*/  HADD2.F32 R22, -RZ, R30.H1_H1 ;  /* 0x3000001eff167230 */ /* 0x000fc40000004100 */
[----:B------:R-:W-:Y:S01]  /*16c0*/  FADD.FTZ R18, R20, -UR20 ;  /* 0x8000001414127e21 */ /* 0x000fe20008010000 */
[----:B------:R-:W-:Y:S02]  /*16d0*/  HADD2.F32 R23, -RZ, R28.H0_H0 ;  /* 0x2000001cff177230 */ /* 0x000fe40000004100 */
[----:B------:R-:W-:Y:S01]  /*16e0*/  FMUL.FTZ R20, R16, UR21 ;  /* 0x0000001510147c20 */ /* 0x000fe20008410000 */
[----:B------:R-:W-:Y:S01]  /*16f0*/  FADD.FTZ R12, R12, R19 ;  /* 0x000000130c0c7221 */ /* 0x000fe20000010000 */
[----:B------:R-:W-:Y:S01]  /*1700*/  FMUL.FTZ R16, R18, UR21 ;  /* 0x0000001512107c20 */ /* 0x000fe20008410000 */
[----:B------:R-:W-:Y:S01]  /*1710*/  FMUL.FTZ R19, R9, R22 ;  /* 0x0000001609137220 */ /* 0x000fe20000410000 */
[----:B------:R-:W-:Y:S01]  /*1720*/  FADD.FTZ R18, R10, R22 ;  /* 0x000000160a127221 */ /* 0x000fe20000010000 */
[----:B------:R-:W-:Y:S01]  /*1730*/  FADD.FTZ R10, R14, R23 ;  /* 0x000000170e0a7221 */ /* 0x000fe20000010000 */
[----:B------:R-:W-:Y:S01]  /*1740*/  FFMA.FTZ R11, R23, R16, R11 ;  /* 0x00000010170b7223 */ /* 0x000fe2000001000b */
[----:B------:R-:W-:Y:S01]  /*1750*/  FMUL.FTZ R23, R8, R23 ;  /* 0x0000001708177220 */ /* 0x000fe20000410000 */
[----:B------:R-:W-:Y:S01]  /*1760*/  FADD.FTZ R12, R19, R12 ;  /* 0x0000000c130c7221 */ /* 0x000fe20000010000 */
[----:B------:R-:W-:-:S02]  /*1770*/  HADD2.F32 R21, -RZ, R29.H1_H1 ;  /* 0x3000001dff157230 */ /* 0x000fc40000004100 */
[----:B------:R-:W-:Y:S01]  /*1780*/  FFMA.FTZ R15, R20, R19, R15 ;  /* 0x00000013140f7223 */ /* 0x000fe2000001000f */
[----:B------:R-:W-:Y:S01]  /*1790*/  FFMA.FTZ R13, R22, R20, R13 ;  /* 0x00000014160d7223 */ /* 0x000fe2000001000d */
[----:B------:R-:W-:Y:S01]  /*17a0*/  FADD.FTZ R22, R12, R23 ;  /* 0x000000170c167221 */ /* 0x000fe20000010000 */
[----:B------:R-:W-:Y:S02]  /*17b0*/  HADD2.F32 R20, -RZ, R28.H1_H1 ;  /* 0x3000001cff147230 */ /* 0x000fe40000004100 */
[----:B------:R-:W-:Y:S01]  /*17c0*/  FFMA.FTZ R23, R16, R23, R15 ;  /* 0x0000001710177223 */ /* 0x000fe2000001000f */
[----:B------:R-:W-:Y:S01]  /*17d0*/  FADD.FTZ R14, R21, -UR20 ;  /* 0x80000014150e7e21 */ /* 0x000fe20008010000 */
[----:B------:R-:W-:Y:S02]  /*17e0*/  HADD2.F32 R16, -RZ, R5.H0_H0 ;  /* 0x20000005ff107230 */ /* 0x000fe40000004100 */
[----:B------:R-:W-:Y:S01]  /*17f0*/  FMUL.FTZ R15, R9, R20 ;  /* 0x00000014090f7220 */ /* 0x000fe20000410000 */
[----:B------:R-:W-:Y:S01]  /*1800*/  FMUL.FTZ R14, R14, UR21 ;  /* 0x000000150e0e7c20 */ /* 0x000fe20008410000 */
[----:B------:R-:W-:-:S02]  /*1810*/  HADD2.F32 R12, -RZ, R2.H0_H0 ;  /* 0x20000002ff0c7230 */ /* 0x000fc40000004100 */
[----:B------:R-:W-:Y:S01]  /*1820*/  FADD.FTZ R16, R16, -UR20 ;  /* 0x8000001410107e21 */ /* 0x000fe20008010000 */
[----:B------:R-:W-:Y:S02]  /*1830*/  HADD2.F32 R19, -RZ, R5.H1_H1 ;  /* 0x30000005ff137230 */ /* 0x000fe40000004100 */
[----:B------:R-:W-:Y:S01]  /*1840*/  FFMA.FTZ R13, R20, R14, R13 ;  /* 0x0000000e140d7223 */ /* 0x000fe2000001000d */
[----:B------:R-:W-:Y:S01]  /*1850*/  FFMA.FTZ R23, R14, R15, R23 ;  /* 0x0000000f0e177223 */ /* 0x000fe20000010017 */
[----:B------:R-:W-:Y:S01]  /*1860*/  FADD.FTZ R22, R15, R22 ;  /* 0x000000160f167221 */ /* 0x000fe20000010000 */
[----:B------:R-:W-:Y:S01]  /*1870*/  FMUL.FTZ R21, R8, R12 ;  /* 0x0000000c08157220 */ /* 0x000fe20000410000 */
[----:B------:R-:W-:Y:S01]  /*1880*/  FMUL.FTZ R16, R16, UR21 ;  /* 0x0000001510107c20 */ /* 0x000fe20008410000 */
[----:B------:R-:W-:Y:S02]  /*1890*/  HADD2.F32 R14, -RZ, R2.H1_H1 ;  /* 0x30000002ff0e7230 */ /* 0x000fe40000004100 */
[----:B------:R-:W-:Y:S01]  /*18a0*/  FADD.FTZ R15, R19, -UR20 ;  /* 0x80000014130f7e21 */ /* 0x000fe20008010000 */
[----:B------:R-:W-:Y:S01]  /*18b0*/  FADD.FTZ R18, R18, R20 ;  /* 0x0000001412127221 */ /* 0x000fe20000010000 */
[----:B------:R-:W-:Y:S01]  /*18c0*/  FADD.FTZ R19, R22, R21 ;  /* 0x0000001516137221 */ /* 0x000fe20000010000 */
[----:B------:R-:W-:Y:S01]  /*18d0*/  FFMA.FTZ R24, R16, R21, R23 ;  /* 0x0000001510187223 */ /* 0x000fe20000010017 */
[----:B------:R-:W-:-:S02]  /*18e0*/  HADD2.F32 R21, -RZ, R3.H0_H0 ;  /* 0x20000003ff157230 */ /* 0x000fc40000004100 */
[----:B------:R-:W-:Y:S01]  /*18f0*/  FMUL.FTZ R20, R9, R14 ;  /* 0x0000000e09147220 */ /* 0x000fe20000410000 */
[----:B------:R-:W-:Y:S01]  /*1900*/  FMUL.FTZ R15, R15, UR21 ;  /* 0x000000150f0f7c20 */ /* 0x000fe20008410000 */
[----:B------:R-:W-:Y:S01]  /*1910*/  FFMA.FTZ R11, R12, R16, R11 ;  /* 0x000000100c0b7223 */ /* 0x000fe2000001000b */
[--C-:B------:R-:W-:Y:S02]  /*1920*/  HADD2.F32 R22, -RZ, R4.reuse.H0_H0 ;  /* 0x20000004ff167230 */ /* 0x100fe40000004100 */
[----:B------:R-:W-:Y:S01]  /*1930*/  FADD.FTZ R16, R20, R19 ;  /* 0x0000001314107221 */ /* 0x000fe20000010000 */
[----:B------:R-:W-:Y:S01]  /*1940*/  FADD.FTZ R19, R21, -UR20 ;  /* 0x8000001415137e21 */ /* 0x000fe20008010000 */
[----:B------:R-:W-:Y:S02]  /*1950*/  HADD2.F32 R23, -RZ, R3.H1_H1 ;  /* 0x30000003ff177230 */ /* 0x000fe40000004100 */
[----:B------:R-:W-:Y:S01]  /*1960*/  FFMA.FTZ R24, R15, R20, R24 ;  /* 0x000000140f187223 */ /* 0x000fe20000010018 */
[----:B------:R-:W-:-:S02]  /*1970*/  HADD2.F32 R20, -RZ, R4.H1_H1 ;  /* 0x30000004ff147230 */ /* 0x000fc40000004100 */
[----:B------:R-:W-:Y:S01]  /*1980*/  FMUL.FTZ R25, R8, R22 ;  /* 0x0000001608197220 */ /* 0x000fe20000410000 */
[----:B------:R-:W-:Y:S01]  /*1990*/  FMUL.FTZ R19, R19, UR21 ;  /* 0x0000001513137c20 */ /* 0x000fe20008410000 */
[----:B------:R-:W-:Y:S01]  /*19a0*/  FADD.FTZ R23, R23, -UR20 ;  /* 0x8000001417177e21 */ /* 0x000fe20008010000 */
[----:B------:R-:W-:Y:S01]  /*19b0*/  FADD.FTZ R21, R10, R12 ;  /* 0x0000000c0a157221 */ /* 0x000fe20000010000 */
        /* <DEDUP_REMOVED lines=13> */
.L_x_595:
        /* <DEDUP_REMOVED lines=19> */
[----:B------:R-:W-:-:S02]  /*1bc0*/  HADD2.F32 R26, -RZ, R36.H1_H1 ;  /* 0x30000024ff1a7230 */ /* 0x000fc40000004100 */
[----:B------:R-:W-:Y:S01]  /*1bd0*/  FMUL.FTZ R24, R21, -1.4426950216293334961 ;  /* 0xbfb8aa3b15187820 */ /* 0x000fe20000410000 */
[----:B------:R-:W0:Y:S01]  /*1be0*/  MUFU.EX2 R15, R15 ;  /* 0x0000000f000f7308 */ /* 0x000e220000000800 */
[----:B------:R-:W-:-:S07]  /*1bf0*/  FMUL.FTZ R19, R18, -1.4426950216293334961 ;  /* 0xbfb8aa3b12137820 */ /* 0x000fce0000410000 */
[----:B------:R-:W1:Y:S08]  /*1c00*/  MUFU.EX2 R19, R19 ;  /* 0x0000001300137308 */ /* 0x000e700000000800 */
[----:B------:R-:W2:Y:S01]  /*1c10*/  MUFU.EX2 R22, R22 ;  /* 0x0000001600167308 */ /* 0x000ea20000000800 */
[----:B0-----:R-:W-:-:S07]  /*1c20*/  FADD.FTZ R15, R15, 1 ;  /* 0x3f8000000f0f7421 */ /* 0x001fce0000010000 */
[----:B------:R-:W0:Y:S01]  /*1c30*/  MUFU.EX2 R24, R24 ;  /* 0x0000001800187308 */ /* 0x000e220000000800 */
[----:B-1----:R-:W-:-:S07]  /*1c40*/  FADD.FTZ R16, R19, 1 ;  /* 0x3f80000013107421 */ /* 0x002fce0000010000 */
[----:B------:R-:W1:Y:S01]  /*1c50*/  MUFU.RCP R15, R15 ;  /* 0x0000000f000f7308 */ /* 0x000e620000001000 */
[----:B--2---:R-:W-:Y:S01]  /*1c60*/  FADD.FTZ R20, R22, 1 ;  /* 0x3f80000016147421 */ /* 0x004fe20000010000 */
[----:B------:R-:W-:-:S06]  /*1c70*/  HADD2.F32 R22, -RZ, R38.H0_H0 ;  /* 0x20000026ff167230 */ /* 0x000fcc0000004100 */
[----:B------:R-:W2:Y:S01]  /*1c80*/  MUFU.RCP R16, R16 ;  /* 0x0000001000107308 */ /* 0x000ea20000001000 */
[----:B0-----:R-:W-:Y:S01]  /*1c90*/  FADD.FTZ R19, R24, 1 ;  /* 0x3f80000018137421 */ /* 0x001fe20000010000 */
[----:B------:R-:W-:-:S05]  /*1ca0*/  HADD2.F32 R24, -RZ, R35.H1_H1 ;  /* 0x30000023ff187230 */ /* 0x000fca0000004100 */
[----:B------:R-:W-:Y:S01]  /*1cb0*/  FADD.FTZ R24, R24, -UR20 ;  /* 0x8000001418187e21 */ /* 0x000fe20008010000 */
[----:B------:R-:W0:Y:S01]  /*1cc0*/  MUFU.RCP R20, R20 ;  /* 0x0000001400147308 */ /* 0x000e220000001000 */
[----:B-1----:R-:W-:-:S04]  /*1cd0*/  FADD.FTZ R25, -R15, 1 ;  /* 0x3f8000000f197421 */ /* 0x002fc80000010100 */
[----:B------:R-:W-:Y:S01]  /*1ce0*/  FFMA.FTZ R25, R12, R25, 1 ;  /* 0x3f8000000c197423 */ /* 0x000fe20000010019 */
[----:B------:R-:W-:Y:S01]  /*1cf0*/  FMUL.FTZ R12, R22, R15 ;  /* 0x0000000f160c7220 */ /* 0x000fe20000410000 */
[----:B------:R-:W-:Y:S01]  /*1d00*/  HADD2.F32 R22, -RZ, R35.H0_H0 ;  /* 0x20000023ff167230 */ /* 0x000fe20000004100 */
[----:B------:R-:W1:Y:S01]  /*1d10*/  MUFU.RCP R19, R19 ;  /* 0x0000001300137308 */ /* 0x000e620000001000 */
[----:B--2---:R-:W-:Y:S01]  /*1d20*/  FADD.FTZ R27, -R16, 1 ;  /* 0x3f800000101b7421 */ /* 0x004fe20000010100 */
[----:B------:R-:W-:Y:S01]  /*1d30*/  FMUL.FTZ R15, R41, R16 ;  /* 0x00000010290f7220 */ /* 0x000fe20000410000 */
[----:B------:R-:W-:Y:S01]  /*1d40*/  FMUL.FTZ R16, R12, R25 ;  /* 0x000000190c107220 */ /* 0x000fe20000410000 */
[----:B------:R-:W-:Y:S01]  /*1d50*/  FADD.FTZ R22, R22, -UR20 ;  /* 0x8000001416167e21 */ /* 0x000fe20008010000 */
[----:B------:R-:W-:Y:S01]  /*1d60*/  FFMA.FTZ R18, R18, R27, 1 ;  /* 0x3f80000012127423 */ /* 0x000fe2000001001b */
[----:B------:R-:W-:Y:S02]  /*1d70*/  HADD2.F32 R25, -RZ, R36.H0_H0 ;  /* 0x20000024ff197230 */ /* 0x000fe40000004100 */
[----:B------:R-:W-:Y:S01]  /*1d80*/  FMUL.FTZ R41, R22, UR21 ;  /* 0x0000001516297c20 */ /* 0x000fe20008410000 */
[----:B0-----:R-:W-:Y:S01]  /*1d90*/  FADD.FTZ R12, -R20, 1 ;  /* 0x3f800000140c7421 */ /* 0x001fe20000010100 */
[----:B------:R-:W-:Y:S01]  /*1da0*/  FMUL.FTZ R15, R15, R18 ;  /* 0x000000120f0f7220 */ /* 0x000fe20000410000 */
[----:B------:R-:W-:-:S02]  /*1db0*/  FMUL.FTZ R20, R25, R20 ;  /* 0x0000001419147220 */ /* 0x000fc40000410000 */
[----:B------:R-:W-:Y:S01]  /*1dc0*/  FFMA.FTZ R13, R13, R12, 1 ;  /* 0x3f8000000d0d7423 */ /* 0x000fe2000001000c */
[----:B------:R-:W-:Y:S01]  /*1dd0*/  FFMA.FTZ R12, R8, R41, R6 ;  /* 0x00000029080c7223 */ /* 0x000fe20000010006 */
[----:B-1----:R-:W-:-:S03]  /*1de0*/  FADD.FTZ R22, -R19, 1 ;  /* 0x3f80000013167421 */ /* 0x002fc60000010100 */
[----:B------:R-:W-:Y:S01]  /*1df0*/  FMUL.FTZ R27, R12, -1.4426950216293334961 ;  /* 0xbfb8aa3b0c1b7820 */ /* 0x000fe20000410000 */
[----:B------:R-:W-:Y:S01]  /*1e00*/  FMUL.FTZ R26, R26, R19 ;  /* 0x000000131a1a7220 */ /* 0x000fe20000410000 */
[----:B------:R-:W-:Y:S01]  /*1e10*/  FMUL.FTZ R18, R20, R13 ;  /* 0x0000000d14127220 */ /* 0x000fe20000410000 */
[----:B------:R-:W-:Y:S01]  /*1e20*/  FFMA.FTZ R21, R21, R22, 1 ;  /* 0x3f80000015157423 */ /* 0x000fe20000010016 */
[----:B------:R-:W-:Y:S02]  /*1e30*/  FMUL.FTZ R22, R24, UR21 ;  /* 0x0000001518167c20 */ /* 0x000fe40008410000 */
[----:B------:R-:W0:Y:S01]  /*1e40*/  MUFU.EX2 R27, R27 ;  /* 0x0000001b001b7308 */ /* 0x000e220000000800 */
[----:B------:R-:W-:Y:S01]  /*1e50*/  FMUL.FTZ R20, R26, R21 ;  /* 0x000000151a147220 */ /* 0x000fe20000410000 */
[----:B------:R-:W-:Y:S01]  /*1e60*/  FFMA.FTZ R19, R9, R22, R7 ;  /* 0x0000001609137223 */ /* 0x000fe20000010007 */
[----:B------:R-:W-:-:S03]  /*1e70*/  HADD2.F32 R21, -RZ, R34.H0_H0 ;  /* 0x20000022ff157230 */ /* 0x000fc60000004100 */
[----:B------:R-:W-:-:S06]  /*1e80*/  FMUL.FTZ R40, R19, -1.4426950216293334961 ;  /* 0xbfb8aa3b13287820 */ /* 0x000fcc0000410000 */
[----:B------:R-:W1:Y:S01]  /*1e90*/  MUFU.EX2 R40, R40 ;  /* 0x0000002800287308 */ /* 0x000e620000000800 */
[----:B0-----:R-:W-:Y:S01]  /*1ea0*/  FADD.FTZ R24, R27, 1 ;  /* 0x3f8000001b187421 */ /* 0x001fe20000010000 */
[----:B------:R-:W-:-:S06]  /*1eb0*/  FMUL.FTZ R27, R9, R15 ;  /* 0x0000000f091b7220 */ /* 0x000fcc0000410000 */
[----:B------:R-:W0:Y:S01]  /*1ec0*/  MUFU.RCP R24, R24 ;  /* 0x0000001800187308 */ /* 0x000e220000001000 */
[----:B-1----:R-:W-:Y:S01]  /*1ed0*/  FADD.FTZ R25, R40, 1 ;  /* 0x3f80000028197421 */ /* 0x002fe20000010000 */
[----:B------:R-:W-:-:S06]  /*1ee0*/  HADD2.F32 R40, -RZ, R34.H1_H1 ;  /* 0x30000022ff287230 */ /* 0x000fcc0000004100 */
[----:B------:R-:W1:Y:S01]  /*1ef0*/  MUFU.RCP R25, R25 ;  /* 0x0000001900197308 */ /* 0x000e620000001000 */
[----:B0-----:R-:W-:-:S04]  /*1f00*/  FADD.FTZ R13, -R24, 1 ;  /* 0x3f800000180d7421 */ /* 0x001fc80000010100 */
[----:B------:R-:W-:Y:S01]  /*1f10*/  FFMA.FTZ R26, R12, R13, 1 ;  /* 0x3f8000000c1a7423 */ /* 0x000fe2000001000d */
[----:B------:R-:W-:-:S04]  /*1f20*/  FMUL.FTZ R13, R21, R24 ;  /* 0x00000018150d7220 */ /* 0x000fc80000410000 */
[----:B------:R-:W-:Y:S01]  /*1f30*/  FMUL.FTZ R26, R13, R26 ;  /* 0x0000001a0d1a7220 */ /* 0x000fe20000410000 */
[----:B------:R-:W-:Y:S02]  /*1f40*/  HADD2.F32 R13, -RZ, R33.H0_H0 ;  /* 0x20000021ff0d7230 */ /* 0x000fe40000004100 */
[----:B-1----:R-:W-:Y:S01]  /*1f50*/  FADD.FTZ R12, -R25, 1 ;  /* 0x3f800000190c7421 */ /* 0x002fe20000010100 */
[----:B------:R-:W-:Y:S01]  /*1f60*/  FMUL.FTZ R24, R40, R25 ;  /* 0x0000001928187220 */ /* 0x000fe20000410000 */
[----:B------:R-:W-:Y:S01]  /*1f70*/  FFMA.FTZ R40, R11, R16, RZ ;  /* 0x000000100b287223 */ /* 0x000fe200000100ff */
[----:B------:R-:W-:Y:S01]  /*1f80*/  FADD.FTZ R13, R13, -UR20 ;  /* 0x800000140d0d7e21 */ /* 0x000fe20008010000 */
[----:B------:R-:W-:Y:S01]  /*1f90*/  FFMA.FTZ R19, R19, R12, 1 ;  /* 0x3f80000013137423 */ /* 0x000fe2000001000c */
[----:B------:R-:W-:Y:S01]  /*1fa0*/  FMUL.FTZ R12, R8, R16 ;  /* 0x00000010080c7220 */ /* 0x000fe20000410000 */
[----:B------:R-:W-:Y:S01]  /*1fb0*/  FADD.FTZ R25, RZ, R16 ;  /* 0x00000010ff197221 */ /* 0x000fe20000010000 */
[----:B------:R-:W-:Y:S01]  /*1fc0*/  FMUL.FTZ R13, R13, UR21 ;  /* 0x000000150d0d7c20 */ /* 0x000fe20008410000 */
[----:B------:R-:W-:Y:S01]  /*1fd0*/  FMUL.FTZ R24, R24, R19 ;  /* 0x0000001318187220 */ /* 0x000fe20000410000 */
[----:B------:R-:W-:Y:S01]  /*1fe0*/  FFMA.FTZ R21, R11, R12, RZ ;  /* 0x0000000c0b157223 */ /* 0x000fe200000100ff */
[----:B------:R-:W-:Y:S01]  /*1ff0*/  FADD.FTZ R12, RZ, R12 ;  /* 0x0000000cff0c7221 */ /* 0x000fe20000010000 */
[----:B------:R-:W-:Y:S01]  /*2000*/  FADD.FTZ R25, R25, R18 ;  /* 0x0000001219197221 */ /* 0x000fe20000010000 */
[-C--:B------:R-:W-:Y:S01]  /*2010*/  FFMA.FTZ R16, R23, R18.reuse, R40 ;  /* 0x0000001217107223 */ /* 0x080fe20000010028 */
[----:B------:R-:W-:Y:S01]  /*2020*/  FFMA.FTZ R21, R10, R27, R21 ;  /* 0x0000001b0a157223 */ /* 0x000fe20000010015 */
[----:B------:R-:W-:Y:S01]  /*2030*/  FADD.FTZ R27, R27, R12 ;  /* 0x0000000c1b1b7221 */ /* 0x000fe20000010000 */
[C---:B------:R-:W-:Y:S01]  /*2040*/  FFMA.FTZ R12, R8.reuse, R13, R6 ;  /* 0x0000000d080c7223 */ /* 0x040fe20000010006 */
[----:B------:R-:W-:Y:S01]  /*2050*/  FMUL.FTZ R18, R8, R18 ;  /* 0x0000001208127220 */ /* 0x000fe20000410000 */
[----:B------:R-:W-:-:S02]  /*2060*/  HADD2.F32 R40, -RZ, R32.H0_H0 ;  /* 0x20000020ff287230 */ /* 0x000fc40000004100 */
[----:B------:R-:W-:Y:S01]  /*2070*/  FFMA.FTZ R16, R41, R26, R16 ;  /* 0x0000001a29107223 */ /* 0x000fe20000010010 */
[----:B------:R-:W-:Y:S01]  /*2080*/  FMUL.FTZ R19, R12, -1.4426950216293334961 ;  /* 0xbfb8aa3b0c137820 */ /* 0x000fe20000410000 */
[----:B------:R-:W-:Y:S01]  /*2090*/  FFMA.FTZ R23, R23, R18, R21 ;  /* 0x0000001217177223 */ /* 0x000fe20000010015 */
[----:B------:R-:W-:-:S04]  /*20a0*/  FADD.FTZ R27, R27, R18 ;  /* 0x000000121b1b7221 */ /* 0x000fc80000010000 */
[----:B------:R-:W0:Y:S02]  /*20b0*/  MUFU.EX2 R19, R19 ;  /* 0x0000001300137308 */ /* 0x000e240000000800 */
[----:B0-----:R-:W-:-:S06]  /*20c0*/  FADD.FTZ R19, R19, 1 ;  /* 0x3f80000013137421 */ /* 0x001fcc0000010000 */
[----:B------:R-:W0:Y:S02]  /*20d0*/  MUFU.RCP R19, R19 ;  /* 0x0000001300137308 */ /* 0x000e240000001000 */
[----:B0-----:R-:W-:Y:S01]  /*20e0*/  FMUL.FTZ R11, R40, R19 ;  /* 0x00000013280b7220 */ /* 0x001fe20000410000 */
[----:B------:R-:W-:Y:S01]  /*20f0*/  FADD.FTZ R21, -R19, 1 ;  /* 0x3f80000013157421 */ /* 0x000fe20000010100 */
[----:B------:R-:W-:-:S03]  /*2100*/  HADD2.F32 R19, -RZ, R33.H1_H1 ;  /* 0x30000021ff137230 */ /* 0x000fc60000004100 */
[----:B------:R-:W-:Y:S01]  /*2110*/  FFMA.FTZ R12, R12, R21, 1 ;  /* 0x3f8000000c0c7423 */ /* 0x000fe20000010015 */
[----:B------:R-:W-:Y:S01]  /*2120*/  FFMA.FTZ R21, R10, R15, RZ ;  /* 0x0000000f0a157223 */ /* 0x000fe200000100ff */
[----:B------:R-:W-:Y:S01]  /*2130*/  FADD.FTZ R19, R19, -UR20 ;  /* 0x8000001413137e21 */ /* 0x000fe20008010000 */
[----:B------:R-:W-:Y:S01]  /*2140*/  FADD.FTZ R15, RZ, R15 ;  /* 0x0000000fff0f7221 */ /* 0x000fe20000010000 */
[----:B------:R-:W-:Y:S02]  /*2150*/  FMUL.FTZ R11, R11, R12 ;  /* 0x0000000c0b0b7220 */ /* 0x000fe40000410000 */
[----:B------:R-:W-:Y:S01]  /*2160*/  FMUL.FTZ R12, R19, UR21 ;  /* 0x00000015130c7c20 */ /* 0x000fe20008410000 */
[----:B------:R-:W-:Y:S01]  /*2170*/  FADD.FTZ R10, R15, R20 ;  /* 0x000000140f0a7221 */ /* 0x000fe20000010000 */
[-C--:B------:R-:W-:Y:S01]  /*2180*/  FFMA.FTZ R15, R14, R20.reuse, R21 ;  /* 0x000000140e0f7223 */ /* 0x080fe20000010015 */
[C---:B------:R-:W-:Y:S01]  /*2190*/  FMUL.FTZ R20, R9.reuse, R20 ;  /* 0x0000001409147220 */ /* 0x040fe20000410000 */
[----:B------:R-:W-:Y:S01]  /*21a0*/  FFMA.FTZ R18, R9, R12, R7 ;  /* 0x0000000c09127223 */ /* 0x000fe20000010007 */
[----:B------:R-:W-:Y:S01]  /*21b0*/  FADD.FTZ R10, R10, R24 ;  /* 0x000000180a0a7221 */ /* 0x000fe20000010000 */
[----:B------:R-:W-:Y:S01]  /*21c0*/  FFMA.FTZ R15, R22, R24, R15 ;  /* 0x00000018160f7223 */ /* 0x000fe2000001000f */
[----:B------:R-:W-:Y:S01]  /*21d0*/  FFMA.FTZ R23, R14, R20, R23 ;  /* 0x000000140e177223 */ /* 0x000fe20000010017 */
[----:B------:R-:W-:Y:S01]  /*21e0*/  FMUL.FTZ R40, R18, -1.4426950216293334961 ;  /* 0xbfb8aa3b12287820 */ /* 0x000fe20000410000 */
[----:B------:R-:W-:-:S02]  /*21f0*/  HADD2.F32 R14, -RZ, R32.H1_H1 ;  /* 0x30000020ff0e7230 */ /* 0x000fc40000004100 */
[----:B------:R-:W-:Y:S01]  /*2200*/  FADD.FTZ R27, R20, R27 ;  /* 0x0000001b141b7221 */ /* 0x000fe20000010000 */
[----:B------:R-:W-:Y:S01]  /*2210*/  FADD.FTZ R20, R25, R26 ;  /* 0x0000001a19147221 */ /* 0x000fe20000010000 */
[----:B------:R-:W-:Y:S01]  /*2220*/  FMUL.FTZ R26, R8, R26 ;  /* 0x0000001a081a7220 */ /* 0x000fe20000410000 */
[----:B------:R-:W-:Y:S01]  /*2230*/  FMUL.FTZ R24, R9, R24 ;  /* 0x0000001809187220 */ /* 0x000fe20000410000 */
[----:B------:R-:W0:Y:S01]  /*2240*/  MUFU.EX2 R40, R40 ;  /* 0x0000002800287308 */ /* 0x000e220000000800 */
[----:B------:R-:W-:Y:S01]  /*2250*/  FADD.FTZ R20, R20, R11 ;  /* 0x0000000b14147221 */ /* 0x000fe20000010000 */
[----:B------:R-:W-:Y:S01]  /*2260*/  FFMA.FTZ R41, R41, R26, R23 ;  /* 0x0000001a29297223 */ /* 0x000fe20000010017 */
[--C-:B------:R-:W-:Y:S02]  /*2270*/  HADD2.F32 R23, -RZ, R30.reuse.H0_H0 ;  /* 0x2000001eff177230 */ /* 0x100fe40000004100 */
[----:B------:R-:W-:Y:S01]  /*2280*/  FADD.FTZ R27, R27, R26 ;  /* 0x0000001a1b1b7221 */ /* 0x000fe20000010000 */
[----:B------:R-:W-:-:S02]  /*2290*/  HADD2.F32 R26, -RZ, R30.H1_H1 ;  /* 0x3000001eff1a7230 */ /* 0x000fc40000004100 */
[----:B------:R-:W-:Y:S01]  /*22a0*/  FFMA.FTZ R22, R22, R24, R41 ;  /* 0x0000001816167223 */ /* 0x000fe20000010029 */
[-C--:B------:R-:W-:Y:S01]  /*22b0*/  FFMA.FTZ R16, R13, R11.reuse, R16 ;  /* 0x0000000b0d107223 */ /* 0x080fe20000010010 */
[----:B------:R-:W-:Y:S01]  /*22c0*/  FADD.FTZ R27, R24, R27 ;  /* 0x0000001b181b7221 */ /* 0x000fe20000010000 */
[----:B------:R-:W-:-:S04]  /*22d0*/  FMUL.FTZ R11, R8, R11 ;  /* 0x0000000b080b7220 */ /* 0x000fc80000410000 */
[----:B------:R-:W-:Y:S01]  /*22e0*/  FFMA.FTZ R13, R13, R11, R22 ;  /* 0x0000000b0d0d7223 */ /* 0x000fe20000010016 */
[----:B------:R-:W-:Y:S01]  /*22f0*/  FADD.FTZ R27, R27, R11 ;  /* 0x0000000b1b1b7221 */ /* 0x000fe20000010000 */
[----:B0-----:R-:W-:-:S06]  /*2300*/  FADD.FTZ R19, R40, 1 ;  /* 0x3f80000028137421 */ /* 0x001fcc0000010000 */
[----:B------:R-:W0:Y:S02]  /*2310*/  MUFU.RCP R19, R19 ;  /* 0x0000001300137308 */ /* 0x000e240000001000 */
[----:B0-----:R-:W-:Y:S01]  /*2320*/  FADD.FTZ R21, -R19, 1 ;  /* 0x3f80000013157421 */ /* 0x001fe20000010100 */
[----:B------:R-:W-:-:S03]  /*2330*/  FMUL.FTZ R14, R14, R19 ;  /* 0x000000130e0e7220 */ /* 0x000fc60000410000 */
[----:B------:R-:W-:Y:S01]  /*2340*/  FFMA.FTZ R21, R18, R21, 1 ;  /* 0x3f80000012157423 */ /* 0x000fe20000010015 */
[----:B------:R-:W-:-:S03]  /*2350*/  HADD2.F32 R18, -RZ, R31.H0_H0 ;  /* 0x2000001fff127230 */ /* 0x000fc60000004100 */
[----:B------:R-:W-:Y:S02]  /*2360*/  FMUL.FTZ R14, R14, R21 ;  /* 0x000000150e0e7220 */ /* 0x000fe40000410000 */
[----:B------:R-:W-:Y:S02]  /*2370*/  FADD.FTZ R18, R18, -UR20 ;  /* 0x8000001412127e21 */ /* 0x000fe40008010000 */
[----:B------:R-:W-:Y:S01]  /*2380*/  FADD.FTZ R10, R10, R14 ;  /* 0x0000000e0a0a7221 */ /* 0x000fe20000010000 */
[-C--:B------:R-:W-:Y:S01]  /*2390*/  FFMA.FTZ R15, R12, R14.reuse, R15 ;  /* 0x0000000e0c0f7223 */ /* 0x080fe2000001000f */
[----:B------:R-:W-:Y:S01]  /*23a0*/  FMUL.FTZ R21, R18, UR21 ;  /* 0x0000001512157c20 */ /* 0x000fe20008410000 */
[----:B------:R-:W-:-:S03]  /*23b0*/  FMUL.FTZ R14, R9, R14 ;  /* 0x0000000e090e7220 */ /* 0x000fc60000410000 */
[----:B------:R-:W-:Y:S01]  /*23c0*/  FFMA.FTZ R18, R8, R21, R6 ;  /* 0x0000001508127223 */ /* 0x000fe20000010006 */
[----:B------:R-:W-:Y:S01]  /*23d0*/  FFMA.FTZ R12, R12, R14, R13 ;  /* 0x0000000e0c0c7223 */ /* 0x000fe2000001000d */
[----:B------:R-:W-:Y:S02]  /*23e0*/  HADD2.F32 R13, -RZ, R28.H1_H1 ;  /* 0x3000001cff0d7230 */ /* 0x000fe40000004100 */
[----:B------:R-:W-:Y:S01]  /*23f0*/  FADD.FTZ R27, R14, R27 ;  /* 0x0000001b0e1b7221 */ /* 0x000fe20000010000 */
[----:B------:R-:W-:-:S06]  /*2400*/  FMUL.FTZ R40, R18, -1.4426950216293334961 ;  /* 0xbfb8aa3b12287820 */ /* 0x000fcc0000410000 */
[----:B------:R-:W0:Y:S02]  /*2410*/  MUFU.EX2 R40, R40 ;  /* 0x0000002800287308 */ /* 0x000e240000000800 */
[----:B0-----:R-:W-:-:S06]  /*2420*/  FADD.FTZ R19, R40, 1 ;  /* 0x3f80000028137421 */ /* 0x001fcc0000010000 */
[----:B------:R-:W0:Y:S02]  /*2430*/  MUFU.RCP R19, R19 ;  /* 0x0000001300137308 */ /* 0x000e240000001000 */
[----:B0-----:R-:W-:Y:S01]  /*2440*/  FADD.FTZ R25, -R19, 1 ;  /* 0x3f80000013197421 */ /* 0x001fe20000010100 */
[----:B------:R-:W-:-:S03]  /*2450*/  FMUL.FTZ R23, R23, R19 ;  /* 0x0000001317177220 */ /* 0x000fc60000410000 */
[----:B------:R-:W-:Y:S01]  /*2460*/  FFMA.FTZ R18, R18, R25, 1 ;  /* 0x3f80000012127423 */ /* 0x000fe20000010019 */
[----:B------:R-:W-:-:S03]  /*2470*/  HADD2.F32 R25, -RZ, R31.H1_H1 ;  /* 0x3000001fff197230 */ /* 0x000fc60000004100 */
[----:B------:R-:W-:Y:S02]  /*2480*/  FMUL.FTZ R19, R23, R18 ;  /* 0x0000001217137220 */ /* 0x000fe40000410000 */
[----:B------:R-:W-:Y:S02]  /*2490*/  FADD.FTZ R25, R25, -UR20 ;  /* 0x8000001419197e21 */ /* 0x000fe40008010000 */
[----:B------:R-:W-:Y:S02]  /*24a0*/  FFMA.FTZ R16, R21, R19, R16 ;  /* 0x0000001315107223 */ /* 0x000fe40000010010 */
[----:B------:R-:W-:-:S04]  /*24b0*/  FMUL.FTZ R18, R25, UR21 ;  /* 0x0000001519127c20 */ /* 0x000fc80008410000 */
[----:B------:R-:W-:-:S04]  /*24c0*/  FFMA.FTZ R23, R9, R18, R7 ;  /* 0x0000001209177223 */ /* 0x000fc80000010007 */
[----:B------:R-:W-:-:S06]  /*24d0*/  FMUL.FTZ R40, R23, -1.4426950216293334961 ;  /* 0xbfb8aa3b17287820 */ /* 0x000fcc0000410000 */
[----:B------:R-:W0:Y:S02]  /*24e0*/  MUFU.EX2 R40, R40 ;  /* 0x0000002800287308 */ /* 0x000e240000000800 */
[----:B0-----:R-:W-:Y:S01]  /*24f0*/  FADD.FTZ R25, R40, 1 ;  /* 0x3f80000028197421 */ /* 0x001fe20000010000 */
[----:B------:R-:W-:-:S05]  /*2500*/  HADD2.F32 R40, -RZ, R29.H0_H0 ;  /* 0x2000001dff287230 */ /* 0x000fca0000004100 */
[----:B------:R-:W0:Y:S01]  /*2510*/  MUFU.RCP R25, R25 ;  /* 0x0000001900197308 */ /* 0x000e220000001000 */
[----:B------:R-:W-:Y:S01]  /*2520*/  FADD.FTZ R40, R40, -UR20 ;  /* 0x8000001428287e21 */ /* 0x000fe20008010000 */
[----:B0-----:R-:W-:Y:S01]  /*2530*/  FMUL.FTZ R26, R26, R25 ;  /* 0x000000191a1a7220 */ /* 0x001fe20000410000 */
[----:B------:R-:W-:Y:S02]  /*2540*/  FADD.FTZ R41, -R25, 1 ;  /* 0x3f80000019297421 */ /* 0x000fe40000010100 */
[----:B------:R-:W-:Y:S02]  /*2550*/  FMUL.FTZ R25, R40, UR21 ;  /* 0x0000001528197c20 */ /* 0x000fe40008410000 */
[----:B------:R-:W-:Y:S02]  /*2560*/  FFMA.FTZ R23, R23, R41, 1 ;  /* 0x3f80000017177423 */ /* 0x000fe40000010029 */
[----:B------:R-:W-:Y:S01]  /*2570*/  FFMA.FTZ R24, R8, R25, R6 ;  /* 0x0000001908187223 */ /* 0x000fe20000010006 */
[----:B------:R-:W-:-:S02]  /*2580*/  HADD2.F32 R41, -RZ, R28.H0_H0 ;  /* 0x2000001cff297230 */ /* 0x000fc40000004100 */
[----:B------:R-:W-:Y:S01]  /*2590*/  FMUL.FTZ R23, R26, R23 ;  /* 0x000000171a177220 */ /* 0x000fe20000410000 */
[----:B------:R-:W-:-:S03]  /*25a0*/  FMUL.FTZ R40, R24, -1.4426950216293334961 ;  /* 0xbfb8aa3b18287820 */ /* 0x000fc60000410000 */
[----:B------:R-:W-:Y:S01]  /*25b0*/  FADD.FTZ R10, R10, R23 ;  /* 0x000000170a0a7221 */ /* 0x000fe20000010000 */
[----:B------:R-:W-:Y:S02]  /*25c0*/  FFMA.FTZ R15, R18, R23, R15 ;  /* 0x00000017120f7223 */ /* 0x000fe4000001000f */
[----:B------:R-:W0:Y:S02]  /*25d0*/  MUFU.EX2 R40, R40 ;  /* 0x0000002800287308 */ /* 0x000e240000000800 */
[----:B0-----:R-:W-:-:S06]  /*25e0*/  FADD.FTZ R26, R40, 1 ;  /* 0x3f800000281a7421 */ /* 0x001fcc0000010000 */
[----:B------:R-:W0:Y:S02]  /*25f0*/  MUFU.RCP R26, R26 ;  /* 0x0000001a001a7308 */ /* 0x000e240000001000 */
[----:B0-----:R-:W-:Y:S01]  /*2600*/  FMUL.FTZ R22, R41, R26 ;  /* 0x0000001a29167220 */ /* 0x001fe20000410000 */
[----:B------:R-:W-:-:S04]  /*2610*/  FADD.FTZ R41, -R26, 1 ;  /* 0x3f8000001a297421 */ /* 0x000fc80000010100 */
[----:B------:R-:W-:Y:S01]  /*2620*/  FFMA.FTZ R41, R24, R41, 1 ;  /* 0x3f80000018297423 */ /* 0x000fe20000010029 */
[----:B------:R-:W-:-:S05]  /*2630*/  HADD2.F32 R24, -RZ, R29.H1_H1 ;  /* 0x3000001dff187230 */ /* 0x000fca0000004100 */
[----:B------:R-:W-:Y:S01]  /*2640*/  FADD.FTZ R40, R24, -UR20 ;  /* 0x8000001418287e21 */ /* 0x000fe20008010000 */
[----:B------:R-:W-:-:S03]  /*2650*/  FMUL.FTZ R24, R22, R41 ;  /* 0x0000002916187220 */ /* 0x000fc60000410000 */
[----:B------:R-:W-:Y:S01]  /*2660*/  FMUL.FTZ R22, R40, UR21 ;  /* 0x0000001528167c20 */ /* 0x000fe20008410000 */
[----:B------:R-:W-:-:S03]  /*2670*/  FFMA.FTZ R16, R25, R24, R16 ;  /* 0x0000001819107223 */ /* 0x000fc60000010010 */
[----:B------:R-:W-:-:S04]  /*2680*/  FFMA.FTZ R26, R9, R22, R7 ;  /* 0x00000016091a7223 */ /* 0x000fc80000010007 */
[----:B------:R-:W-:-:S06]  /*2690*/  FMUL.FTZ R40, R26, -1.4426950216293334961 ;  /* 0xbfb8aa3b1a287820 */ /* 0x000fcc0000410000 */
[----:B------:R-:W0:Y:S02]  /*26a0*/  MUFU.EX2 R40, R40 ;  /* 0x0000002800287308 */ /* 0x000e240000000800 */
[----:B0-----:R-:W-:Y:S01]  /*26b0*/  FADD.FTZ R11, R40, 1 ;  /* 0x3f800000280b7421 */ /* 0x001fe20000010000 */
[----:B------:R-:W-:-:S05]  /*26c0*/  HADD2.F32 R40, -RZ, R5.H0_H0 ;  /* 0x20000005ff287230 */ /* 0x000fca0000004100 */
[----:B------:R-:W0:Y:S01]  /*26d0*/  MUFU.RCP R11, R11 ;  /* 0x0000000b000b7308 */ /* 0x000e220000001000 */
[----:B------:R-:W-:Y:S01]  /*26e0*/  FADD.FTZ R40, R40, -UR20 ;  /* 0x8000001428287e21 */ /* 0x000fe20008010000 */
[----:B0-----:R-:W-:Y:S01]  /*26f0*/  FADD.FTZ R41, -R11, 1 ;  /* 0x3f8000000b297421 */ /* 0x001fe20000010100 */
[----:B------:R-:W-:-:S03]  /*2700*/  FMUL.FTZ R13, R13, R11 ;  /* 0x0000000b0d0d7220 */ /* 0x000fc60000410000 */
[----:B------:R-:W-:Y:S01]  /*2710*/  FFMA.FTZ R26, R26, R41, 1 ;  /* 0x3f8000001a1a7423 */ /* 0x000fe20000010029 */
[----:B------:R-:W-:Y:S01]  /*2720*/  FADD.FTZ R41, R20, R19 ;  /* 0x0000001314297221 */ /* 0x000fe20000010000 */
[----:B------:R-:W-:Y:S02]  /*2730*/  FMUL.FTZ R19, R8, R19 ;  /* 0x0000001308137220 */ /* 0x000fe40000410000 */
[----:B------:R-:W-:Y:S01]  /*2740*/  FMUL.FTZ R11, R13, R26 ;  /* 0x0000001a0d0b7220 */ /* 0x000fe20000410000 */
[----:B------:R-:W-:Y:S01]  /*2750*/  FMUL.FTZ R13, R40, UR21 ;  /* 0x00000015280d7c20 */ /* 0x000fe20008410000 */
[----:B------:R-:W-:Y:S01]  /*2760*/  FFMA.FTZ R21, R21, R19, R12 ;  /* 0x0000001315157223 */ /* 0x000fe2000001000c */
[----:B------:R-:W-:Y:S02]  /*2770*/  HADD2.F32 R12, -RZ, R2.H0_H0 ;  /* 0x20000002ff0c7230 */ /* 0x000fe40000004100 */
[----:B------:R-:W-:Y:S01]  /*2780*/  FADD.FTZ R27, R27, R19 ;  /* 0x000000131b1b7221 */ /* 0x000fe20000010000 */
[C---:B------:R-:W-:Y:S01]  /*2790*/  FFMA.FTZ R26, R8.reuse, R13, R6 ;  /* 0x0000000d081a7223 */ /* 0x040fe20000010006 */
[----:B------:R-:W-:Y:S01]  /*27a0*/  FADD.FTZ R41, R41, R24 ;  /* 0x0000001829297221 */ /* 0x000fe20000010000 */
[----:B------:R-:W-:Y:S01]  /*27b0*/  FMUL.FTZ R24, R8, R24 ;  /* 0x0000001808187220 */ /* 0x000fe20000410000 */
[----:B------:R-:W-:Y:S01]  /*27c0*/  FADD.FTZ R10, R10, R11 ;  /* 0x0000000b0a0a7221 */ /* 0x000fe20000010000 */
[----:B------:R-:W-:Y:S01]  /*27d0*/  FMUL.FTZ R40, R26, -1.4426950216293334961 ;  /* 0xbfb8aa3b1a287820 */ /* 0x000fe20000410000 */
[----:B------:R-:W-:-:S05]  /*27e0*/  FFMA.FTZ R15, R22, R11, R15 ;  /* 0x0000000b160f7223 */ /* 0x000fca000001000f */
        /* <DEDUP_REMOVED lines=9> */
[----:B------:R-:W-:Y:S02]  /*2880*/  FADD.FTZ R41, R41, R12 ;  /* 0x0000000c29297221 */ /* 0x000fe40000010000 */
[----:B------:R-:W-:Y:S01]  /*2890*/  FMUL.FTZ R14, R26, UR21 ;  /* 0x000000151a0e7c20 */ /* 0x000fe20008410000 */
[----:B------:R-:W-:-:S03]  /*28a0*/  FMUL.FTZ R26, R9, R23 ;  /* 0x00000017091a7220 */ /* 0x000fc60000410000 */
[----:B------:R-:W-:Y:S01]  /*28b0*/  FFMA.FTZ R20, R9, R14, R7 ;  /* 0x0000000e09147223 */ /* 0x000fe20000010007 */
[----:B------:R-:W-:Y:S01]  /*28c0*/  FFMA.FTZ R18, R18, R26, R21 ;  /* 0x0000001a12127223 */ /* 0x000fe20000010015 */
[----:B------:R-:W-:Y:S02]  /*28d0*/  HADD2.F32 R21, -RZ, R2.H1_H1 ;  /* 0x30000002ff157230 */ /* 0x000fe40000004100 */
[----:B------:R-:W-:Y:S01]  /*28e0*/  FADD.FTZ R27, R26, R27 ;  /* 0x0000001b1a1b7221 */ /* 0x000fe20000010000 */
[----:B------:R-:W-:Y:S01]  /*28f0*/  FMUL.FTZ R40, R20, -1.4426950216293334961 ;  /* 0xbfb8aa3b14287820 */ /* 0x000fe20000410000 */
[----:B------:R-:W-:Y:S01]  /*2900*/  FFMA.FTZ R25, R25, R24, R18 ;  /* 0x0000001819197223 */ /* 0x000fe20000010012 */
[----:B------:R-:W-:Y:S02]  /*2910*/  HADD2.F32 R18, -RZ, R4.H0_H0 ;  /* 0x20000004ff127230 */ /* 0x000fe40000004100 */
[----:B------:R-:W-:Y:S02]  /*2920*/  FADD.FTZ R27, R27, R24 ;  /* 0x000000181b1b7221 */ /* 0x000fe40000010000 */
[----:B------:R-:W0:Y:S02]  /*2930*/  MUFU.EX2 R40, R40 ;  /* 0x0000002800287308 */ /* 0x000e240000000800 */
        /* <DEDUP_REMOVED lines=14> */
[----:B------:R-:W-:-:S05]  /*2a20*/  HADD2.F32 R26, -RZ, R3.H1_H1 ;  /* 0x30000003ff1a7230 */ /* 0x000fca0000004100 */
[----:B------:R-:W0:Y:S01]  /*2a30*/  MUFU.RCP R20, R20 ;  /* 0x0000001400147308 */ /* 0x000e220000001000 */
[----:B------:R-:W-:Y:S01]  /*2a40*/  FADD.FTZ R26, R26, -UR20 ;  /* 0x800000141a1a7e21 */ /* 0x000fe20008010000 */
[----:B0-----:R-:W-:Y:S01]  /*2a50*/  FADD.FTZ R40, -R20, 1 ;  /* 0x3f80000014287421 */ /* 0x001fe20000010100 */
[----:B------:R-:W-:-:S03]  /*2a60*/  FMUL.FTZ R18, R18, R20 ;  /* 0x0000001412127220 */ /* 0x000fc60000410000 */
[----:B------:R-:W-:-:S04]  /*2a70*/  FFMA.FTZ R23, R23, R40, 1 ;  /* 0x3f80000017177423 */ /* 0x000fc80000010028 */
[----:B------:R-:W-:Y:S01]  /*2a80*/  FMUL.FTZ R20, R18, R23 ;  /* 0x0000001712147220 */ /* 0x000fe20000410000 */
[----:B------:R-:W-:Y:S01]  /*2a90*/  FMUL.FTZ R18, R26, UR21 ;  /* 0x000000151a127c20 */ /* 0x000fe20008410000 */
[C---:B------:R-:W-:Y:S01]  /*2aa0*/  FMUL.FTZ R26, R9.reuse, R11 ;  /* 0x0000000b091a7220 */ /* 0x040fe20000410000 */
[----:B------:R-:W-:Y:S02]  /*2ab0*/  HADD2.F32 R11, -RZ, R4.H1_H1 ;  /* 0x30000004ff0b7230 */ /* 0x000fe40000004100 */
[----:B------:R-:W-:Y:S01]  /*2ac0*/  FFMA.FTZ R24, R9, R18, R7 ;  /* 0x0000001209187223 */ /* 0x000fe20000010007 */
[----:B------:R-:W-:Y:S01]  /*2ad0*/  FFMA.FTZ R22, R22, R26, R25 ;  /* 0x0000001a16167223 */ /* 0x000fe20000010019 */
[----:B------:R-:W-:Y:S02]  /*2ae0*/  FADD.FTZ R27, R26, R27 ;  /* 0x0000001b1a1b7221 */ /* 0x000fe40000010000 */
[----:B------:R-:W-:-:S06]  /*2af0*/  FMUL.FTZ R40, R24, -1.4426950216293334961 ;  /* 0xbfb8aa3b18287820 */ /* 0x000fcc0000410000 */
[----:B------:R-:W0:Y:S02]  /*2b00*/  MUFU.EX2 R40, R40 ;  /* 0x0000002800287308 */ /* 0x000e240000000800 */
[----:B0-----:R-:W-:-:S06]  /*2b10*/  FADD.FTZ R23, R40, 1 ;  /* 0x3f80000028177421 */ /* 0x001fcc0000010000 */
[----:B------:R-:W0:Y:S02]  /*2b20*/  MUFU.RCP R23, R23 ;  /* 0x0000001700177308 */ /* 0x000e240000001000 */
[----:B0-----:R-:W-:Y:S01]  /*2b30*/  FADD.FTZ R25, -R23, 1 ;  /* 0x3f80000017197421 */ /* 0x001fe20000010100 */
[----:B------:R-:W-:Y:S01]  /*2b40*/  FMUL.FTZ R11, R11, R23 ;  /* 0x000000170b0b7220 */ /* 0x000fe20000410000 */
[----:B------:R-:W-:Y:S02]  /*2b50*/  FMUL.FTZ R23, R9, R19 ;  /* 0x0000001309177220 */ /* 0x000fe40000410000 */
[----:B------:R-:W-:-:S04]  /*2b60*/  FFMA.FTZ R24, R24, R25, 1 ;  /* 0x3f80000018187423 */ /* 0x000fc80000010019 */
[----:B------:R-:W-:Y:S01]  /*2b70*/  FMUL.FTZ R11, R11, R24 ;  /* 0x000000180b0b7220 */ /* 0x000fe20000410000 */
[----:B------:R-:W-:-:S04]  /*2b80*/  FMUL.FTZ R24, R8, R12 ;  /* 0x0000000c08187220 */ /* 0x000fc80000410000 */
[----:B------:R-:W-:Y:S01]  /*2b90*/  FFMA.FTZ R25, R13, R24, R22 ;  /* 0x000000180d197223 */ /* 0x000fe20000010016 */
[----:B------:R-:W-:Y:S01]  /*2ba0*/  FADD.FTZ R24, R27, R24 ;  /* 0x000000181b187221 */ /* 0x000fe20000010000 */
[----:B------:R-:W-:Y:S01]  /*2bb0*/  FFMA.FTZ R22, R13, R12, R16 ;  /* 0x0000000c0d167223 */ /* 0x000fe20000010010 */
[-C--:B------:R-:W-:Y:S01]  /*2bc0*/  FMUL.FTZ R13, R8, R20.reuse ;  /* 0x00000014080d7220 */ /* 0x080fe20000410000 */
[----:B------:R-:W-:Y:S01]  /*2bd0*/  FFMA.FTZ R16, R14, R23, R25 ;  /* 0x000000170e107223 */ /* 0x000fe20000010019 */
[----:B------:R-:W-:Y:S01]  /*2be0*/  FADD.FTZ R24, R23, R24 ;  /* 0x0000001817187221 */ /* 0x000fe20000010000 */
[----:B------:R-:W-:Y:S01]  /*2bf0*/  FMUL.FTZ R23, R9, R11 ;  /* 0x0000000b09177220 */ /* 0x000fe20000410000 */
[----:B------:R-:W-:Y:S01]  /*2c00*/  FADD.FTZ R14, R41, R20 ;  /* 0x00000014290e7221 */ /* 0x000fe20000010000 */
[----:B------:R-:W-:Y:S01]  /*2c10*/  FFMA.FTZ R25, R21, R13, R16 ;  /* 0x0000000d15197223 */ /* 0x000fe20000010010 */
[----:B------:R-:W-:Y:S01]  /*2c20*/  FADD.FTZ R12, R24, R13 ;  /* 0x0000000d180c7221 */ /* 0x000fe20000010000 */
[----:B------:R-:W-:Y:S01]  /*2c30*/  FADD.FTZ R24, R10, R19 ;  /* 0x000000130a187221 */ /* 0x000fe20000010000 */
[C---:B------:R-:W-:Y:S01]  /*2c40*/  FFMA.FTZ R13, R18.reuse, R11, R15 ;  /* 0x0000000b120d7223 */ /* 0x040fe2000001000f */
[----:B------:R-:W-:Y:S01]  /*2c50*/  FFMA.FTZ R16, R18, R23, R25 ;  /* 0x0000001712107223 */ /* 0x000fe20000010019 */
[----:B------:R-:W-:Y:S01]  /*2c60*/  FADD.FTZ R10, R23, R12 ;  /* 0x0000000c170a7221 */ /* 0x000fe20000010000 */
[----:B------:R-:W-:Y:S01]  /*2c70*/  FFMA.FTZ R12, R21, R20, R22 ;  /* 0x00000014150c7223 */ /* 0x000fe20000010016 */
[----:B------:R-:W-:-:S07]  /*2c80*/  FADD.FTZ R15, R24, R11 ;  /* 0x0000000b180f7221 */ /* 0x000fce0000010000 */
.L_x_596:
[----:B------:R-:W0:Y:S01]  /*2c90*/  S2R R20, SR_LANEID ;  /* 0x0000000000147919 */ /* 0x000e220000000000 */
[----:B------:R-:W-:Y:S01]  /*2ca0*/  MOV R11, R10 ;  /* 0x0000000a000b7202 */ /* 0x000fe20000000f00 */
[----:B------:R-:W1:Y:S01]  /*2cb0*/  S2UR UR9, SR_CgaCtaId ;  /* 0x00000000000979c3 */ /* 0x000e620000008800 */
[----:B------:R-:W-:Y:S01]  /*2cc0*/  UMOV UR8, 0x400 ;  /* 0x0000040000087882 */ /* 0x000fe20000000000 */
[----:B------:R-:W2:Y:S01]  /*2cd0*/  SHFL.DOWN PT, R19, R16, 0x1, 0x1f ;  /* 0x08201f0010137f89 */ /* 0x000ea200000e0000 */
[----:B------:R-:W-:Y:S01]  /*2ce0*/  UIADD3 UR5, UPT, UPT, UR8, 0xd0, URZ ;  /* 0x000000d008057890 */ /* 0x000fe2000fffe0ff */
[----:B------:R-:W-:Y:S01]  /*2cf0*/  BSSY.RECONVERGENT B0, `(.L_x_597) ;  /* 0x000002c000007945 */ /* 0x000fe20003800200 */
[----:B------:R-:W3:Y:S01]  /*2d00*/  LDCU UR7, c[0x0][0x374] ;  /* 0x00006e80ff0777ac */ /* 0x000ee20008000800 */
[----:B------:R-:W4:Y:S01]  /*2d10*/  SHFL.DOWN PT, R10, R11, 0x1, 0x1f ;  /* 0x08201f000b0a7f89 */ /* 0x000f2200000e0000 */
[----:B------:R-:W0:Y:S01]  /*2d20*/  LDCU UR16, c[0x0][0x370] ;  /* 0x00006e00ff1077ac */ /* 0x000e220008000800 */
[----:B------:R-:W5:Y:S01]  /*2d30*/  S2R R18, SR_TID.X ;  /* 0x0000000000127919 */ /* 0x000f620000002100 */
[----:B-1----:R-:W-:Y:S01]  /*2d40*/  ULEA UR5, UR9, UR5, 0x18 ;  /* 0x0000000509057291 */ /* 0x002fe2000f8ec0ff */
[----:B0-----:R-:W-:-:S02]  /*2d50*/  ISETP.GT.AND P0, PT, R20, 0x1e, PT ;  /* 0x0000001e1400780c */ /* 0x001fc40003f04270 */
[----:B------:R-:W-:-:S03]  /*2d60*/  ISETP.GT.AND P2, PT, R20, 0xf, PT ;  /* 0x0000000f1400780c */ /* 0x000fc60003f44270 */
[----:B-----5:R-:W-:-:S08]  /*2d70*/  LEA R41, R18, UR5, 0x4 ;  /* 0x0000000512297c11 */ /* 0x020fd0000f8e20ff */
[----:B--2---:R-:W-:Y:S01]  /*2d80*/  @!P0 FADD.FTZ R16, R19, R16 ;  /* 0x0000001013108221 */ /* 0x004fe20000010000 */
[----:B----4-:R-:W-:Y:S01]  /*2d90*/  @!P0 FADD.FTZ R11, R10, R11 ;  /* 0x0000000b0a0b8221 */ /* 0x010fe20000010000 */
[----:B------:R-:W-:Y:S01]  /*2da0*/  ISETP.GT.AND P0, PT, R20, 0x1d, PT ;  /* 0x0000001d1400780c */ /* 0x000fe20003f04270 */
[----:B------:R-:W-:Y:S01]  /*2db0*/  IMAD R40, R17, 0xa, R18 ;  /* 0x0000000a11287824 */ /* 0x000fe200078e0212 */
[----:B------:R-:W-:Y:S01]  /*2dc0*/  STS.128 [R41], R12 ;  /* 0x0000000c29007388 */ /* 0x000fe20000000c00 */
[C---:B------:R-:W-:Y:S02]  /*2dd0*/  ISETP.NE.AND P1, PT, R18.reuse, RZ, PT ;  /* 0x000000ff1200720c */ /* 0x040fe40003f25270 */
[----:B------:R-:W-:Y:S01]  /*2de0*/  ISETP.GT.U32.AND P3, PT, R18, 0x9, PT ;  /* 0x000000091200780c */ /* 0x000fe20003f64070 */
[----:B------:R-:W0:Y:S04]  /*2df0*/  SHFL.DOWN PT, R19, R16, 0x2, 0x1f ;  /* 0x08401f0010137f89 */ /* 0x000e2800000e0000 */
[----:B------:R-:W1:Y:S03]  /*2e00*/  SHFL.DOWN PT, R10, R11, 0x2, 0x1f ;  /* 0x08401f000b0a7f89 */ /* 0x000e6600000e0000 */
        /* <DEDUP_REMOVED lines=16> */
[----:B---3--:R-:W-:Y:S05]  /*2f10*/  @P2 BRA `(.L_x_598) ;  /* 0x0000000000242947 */ /* 0x008fea0003800000 */
[----:B0-----:R-:W0:Y:S01]  /*2f20*/  S2R R10, SR_LANEID ;  /* 0x00000000000a7919 */ /* 0x001e220000000000 */
[----:B--2---:R-:W-:Y:S01]  /*2f30*/  FADD.FTZ R11, R20, R17 ;  /* 0x00000011140b7221 */ /* 0x004fe20000010000 */
[----:B0-----:R-:W-:Y:S01]  /*2f40*/  ISETP.NE.AND P0, PT, R10, RZ, PT ;  /* 0x000000ff0a00720c */ /* 0x001fe20003f05270 */
[----:B-1----:R-:W-:-:S12]  /*2f50*/  FADD.FTZ R10, R19, R16 ;  /* 0x00000010130a7221 */ /* 0x002fd80000010000 */
[----:B------:R-:W-:Y:S01]  /*2f60*/  VOTEU.ALL UP0, P0 ;  /* 0x0000000000ff7886 */ /* 0x000fe20000000000 */
[----:B------:R-:W-:-:S04]  /*2f70*/  @!P0 SHF.R.U32.HI R18, RZ, 0x2, R18 ;  /* 0x00000002ff128819 */ /* 0x000fc80000011612 */
[----:B------:R-:W-:Y:S01]  /*2f80*/  @!UP0 ULEA UR5, UR9, UR8, 0x18 ;  /* 0x0000000809058291 */ /* 0x000fe2000f8ec0ff */
[----:B------:R-:W-:-:S08]  /*2f90*/  @!P0 LOP3.LUT R18, R18, 0xf8, RZ, 0xc0, !PT ;  /* 0x000000f812128812 */ /* 0x000fd000078ec0ff */
[----:B------:R3:W-:Y:S03]  /*2fa0*/  @!P0 STS.64 [R18+UR5+0x18], R10 ;  /* 0x0000180a12008988 */ /* 0x0007e60008000a05 */
.L_x_598:
[----:B------:R-:W-:Y:S05]  /*2fb0*/  BSYNC.RECONVERGENT B0 ;  /* 0x0000000000007941 */ /* 0x000fea0003800200 */
.L_x_597:
[----:B------:R-:W-:Y:S06]  /*2fc0*/  BAR.SYNC.DEFER_BLOCKING 0x0 ;  /* 0x0000000000007b1d */ /* 0x000fec0000010000 */
[----:B------:R-:W-:Y:S04]  /*2fd0*/  BSSY.RECONVERGENT B0, `(.L_x_599) ;  /* 0x0000033000007945 */ /* 0x000fe80003800200 */
[----:B------:R-:W-:Y:S05]  /*2fe0*/  @P1 BRA `(.L_x_600) ;  /* 0x0000000000c41947 */ /* 0x000fea0003800000 */
[----:B------:R-:W-:-:S09]  /*2ff0*/  ULEA UR5, UR9, UR8, 0x18 ;  /* 0x0000000809057291 */ /* 0x000fd2000f8ec0ff */
[----:B-123--:R-:W1:Y:S04]  /*3000*/  LDS.128 R16, [UR5+0x20] ;  /* 0x00002005ff107984 */ /* 0x00ee680008000c00 */
[----:B------:R-:W2:Y:S04]  /*3010*/  LDS.128 R20, [UR5+0x30] ;  /* 0x00003005ff147984 */ /* 0x000ea80008000c00 */
[----:B------:R-:W3:Y:S01]  /*3020*/  LDS.128 R24, [UR5+0x40] ;  /* 0x00004005ff187984 */ /* 0x000ee20008000c00 */
[----:B-1----:R-:W-:Y:S01]  /*3030*/  FADD.FTZ R16, R10, R16 ;  /* 0x000000100a107221 */ /* 0x002fe20000010000 */
[----:B0-----:R-:W-:-:S03]  /*3040*/  FADD.FTZ R10, R11, R17 ;  /* 0x000000110b0a7221 */ /* 0x001fc60000010000 */
        /* <DEDUP_REMOVED lines=43> */
.L_x_600:
[----:B------:R-:W-:Y:S05]  /*3300*/  BSYNC.RECONVERGENT B0 ;  /* 0x0000000000007941 */ /* 0x000fea0003800200 */
.L_x_599:
[----:B------:R-:W-:Y:S06]  /*3310*/  BAR.SYNC.DEFER_BLOCKING 0x0 ;  /* 0x0000000000007b1d */ /* 0x000fec0000010000 */
[----:B------:R-:W-:Y:S04]  /*3320*/  BSSY.RECONVERGENT B0, `(.L_x_601) ;  /* 0x000013d000007945 */ /* 0x000fe80003800200 */
[----:B------:R-:W-:Y:S05]  /*3330*/  @P3 BRA `(.L_x_602) ;  /* 0x0000001000ec3947 */ /* 0x000fea0003800000 */
[----:B-123--:R-:W1:Y:S04]  /*3340*/  LDS.128 R16, [R41+0xa0] ;  /* 0x0000a00029107984 */ /* 0x00ee680000000c00 */
[----:B------:R-:W2:Y:S04]  /*3350*/  LDS.128 R20, [R41+0x140] ;  /* 0x0001400029147984 */ /* 0x000ea80000000c00 */
[----:B------:R-:W3:Y:S01]  /*3360*/  LDS.128 R24, [R41+0x1e0] ;  /* 0x0001e00029187984 */ /* 0x000ee20000000c00 */
        /* <DEDUP_REMOVED lines=9> */
[----:B---3--:R-:W-:Y:S01]  /*3400*/  FADD.FTZ R23, R19, R24 ;  /* 0x0000001813177221 */ /* 0x008fe20000010000 */
[----:B------:R-:W-:Y:S01]  /*3410*/  FADD.FTZ R22, R16, R25 ;  /* 0x0000001910167221 */ /* 0x000fe20000010000 */
[----:B------:R-:W-:Y:S01]  /*3420*/  FADD.FTZ R25, R21, R26 ;  /* 0x0000001a15197221 */ /* 0x000fe20000010000 */
[----:B------:R-:W2:Y:S01]  /*3430*/  LDS.128 R16, [R41+0x320] ;  /* 0x0003200029107984 */ /* 0x000ea20000000c00 */
        /* <DEDUP_REMOVED lines=272> */
[----:B------:R-:W-:-:S02]  /*4540*/  FADD.FTZ R12, R20, R13 ;  /* 0x0000000d140c7221 */ /* 0x000fc40000010000 */
        /* <DEDUP_REMOVED lines=25> */
[----:B------:R-:W-:-:S07]  /*46e0*/  FADD.FTZ R15, R26, R23 ;  /* 0x000000171a0f7221 */ /* 0x000fce0000010000 */
.L_x_602:
[----:B------:R-:W-:Y:S05]  /*46f0*/  BSYNC.RECONVERGENT B0 ;  /* 0x0000000000007941 */ /* 0x000fea0003800200 */
.L_x_601:
[----:B------:R-:W-:Y:S04]  /*4700*/  BSSY.RECONVERGENT B0, `(.L_x_603) ;  /* 0x000001c000007945 */ /* 0x000fe80003800200 */
[----:B------:R-:W-:Y:S05]  /*4710*/  @P3 BRA `(.L_x_604) ;  /* 0x0000000000683947 */ /* 0x000fea0003800000 */
[----:B-12---:R-:W1:Y:S08]  /*4720*/  LDC.64 R16, c[0x0][0x3f8] ;  /* 0x0000fe00ff107b82 */ /* 0x006e700000000a00 */
[----:B---3--:R-:W2:Y:S01]  /*4730*/  LDC.64 R18, c[0x0][0x3d8] ;  /* 0x0000f600ff127b82 */ /* 0x008ea20000000a00 */
        /* <DEDUP_REMOVED lines=24> */
.L_x_604:
[----:B------:R-:W-:Y:S05]  /*48c0*/  BSYNC.RECONVERGENT B0 ;  /* 0x0000000000007941 */ /* 0x000fea0003800200 */
.L_x_603:
[----:B------:R-:W-:-:S09]  /*48d0*/  UISETP.GE.U32.AND UP0, UPT, UR16, 0x2, UPT ;  /* 0x000000021000788c */ /* 0x000fd2000bf06070 */
[----:B------:R-:W-:Y:S05]  /*48e0*/  BRA.U !UP0, `(.L_x_605) ;  /* 0x0000000d081c7547 */ /* 0x000fea000b800000 */
[----:B------:R-:W5:Y:S01]  /*48f0*/  LDCU.64 UR8, c[0x0][0x3d0] ;  /* 0x00007a00ff0877ac */ /* 0x000f620008000a00 */
[----:B----4-:R-:W-:Y:S01]  /*4900*/  MOV R12, UR16 ;  /* 0x00000010000c7c02 */ /* 0x010fe20008000f00 */
[----:B------:R-:W4:Y:S01]  /*4910*/  S2UR UR23, SR_CTAID.Y ;  /* 0x00000000001779c3 */ /* 0x000f220000002600 */
[----:B------:R-:W-:Y:S02]  /*4920*/  ULOP3.LUT UR5, UR4, 0x1, URZ, 0xc0, !UPT ;  /* 0x0000000104057892 */ /* 0x000fe4000f8ec0ff */
[----:B------:R-:W-:Y:S02]  /*4930*/  ISETP.GE.U32.AND P2, PT, R12, 0x8, PT ;  /* 0x000000080c00780c */ /* 0x000fe40003f46070 */
[----:B------:R-:W-:-:S04]  /*4940*/  UIMAD UR12, UR5, UR7, URZ ;  /* 0x00000007050c72a4 */ /* 0x000fc8000f8e02ff */
[----:B------:R-:W-:-:S04]  /*4950*/  UIMAD UR5, UR12, UR16, URZ ;  /* 0x000000100c0572a4 */ /* 0x000fc8000f8e02ff */
[----:B------:R-:W-:-:S04]  /*4960*/  USHF.L.U32 UR5, UR5, 0x1, URZ ;  /* 0x0000000105057899 */ /* 0x000fc800080006ff */
[----:B-----5:R-:W-:Y:S01]  /*4970*/  UIMAD.WIDE UR8, UR5, 0x4, UR8 ;  /* 0x00000004050878a5 */ /* 0x020fe2000f8e0208 */
[----:B------:R-:W-:Y:S11]  /*4980*/  @P1 BRA `(.L_x_606) ;  /* 0x0000000000641947 */ /* 0x000ff60003800000 */
[----:B------:R-:W5:Y:S01]  /*4990*/  LDC.64 R14, c[0x0][0x3c8] ;  /* 0x0000f200ff0e7b82 */ /* 0x000f620000000a00 */
[----:B------:R-:W-:Y:S01]  /*49a0*/  ULOP3.LUT UP0, UR5, UR4, 0x2, URZ, 0xc0, !UPT ;  /* 0x0000000204057892 */ /* 0x000fe2000f80c0ff */
[----:B------:R-:W-:Y:S01]  /*49b0*/  MOV R13, UR12 ;  /* 0x0000000c000d7c02 */ /* 0x000fe20008000f00 */
[----:B----4-:R-:W-:Y:S02]  /*49c0*/  UIMAD UR10, UR17, UR7, UR23 ;  /* 0x00000007110a72a4 */ /* 0x010fe4000f8e0217 */
[----:B------:R-:W-:Y:S01]  /*49d0*/  UIADD3 UR5, UPT, UPT, -UR5, 0x1, URZ ;  /* 0x0000000105057890 */ /* 0x000fe2000fffe1ff */
[----:B------:R-:W-:Y:S01]  /*49e0*/  IADD3 R13, PT, PT, R13, UR23, RZ ;  /* 0x000000170d0d7c10 */ /* 0x000fe2000fffe0ff */
[----:B------:R-:W-:Y:S01]  /*49f0*/  UIMAD.WIDE.U32 UR10, UR10, 0x8, UR8 ;  /* 0x000000080a0a78a5 */ /* 0x000fe2000f8e0008 */
[----:B------:R-:W-:-:S03]  /*4a00*/  PLOP3.LUT P0, PT, PT, PT, UP0, 0x80, 0x8 ;  /* 0x000000000008781c */ /* 0x000fc60003f0f008 */
[----:B------:R-:W-:Y:S02]  /*4a10*/  MOV R19, UR5 ;  /* 0x0000000500137c02 */ /* 0x000fe40008000f00 */
[----:B--2---:R-:W-:Y:S02]  /*4a20*/  SEL R17, RZ, UR16, P0 ;  /* 0x00000010ff117c07 */ /* 0x004fe40008000000 */
[----:B------:R-:W-:Y:S02]  /*4a30*/  MOV R12, UR10 ;  /* 0x0000000a000c7c02 */ /* 0x000fe40008000f00 */
[----:B------:R-:W-:Y:S01]  /*4a40*/  ISETP.NE.AND P0, PT, R17, -0x1, PT ;  /* 0xffffffff1100780c */ /* 0x000fe20003f05270 */
[----:B-----5:R-:W-:Y:S01]  /*4a50*/  IMAD.WIDE.U32 R14, R13, 0x4, R14 ;  /* 0x000000040d0e7825 */ /* 0x020fe200078e000e */
[----:B------:R-:W-:-:S05]  /*4a60*/  MOV R13, UR11 ;  /* 0x0000000b000d7c02 */ /* 0x000fca0008000f00 */
[----:B------:R2:W-:Y:S01]  /*4a70*/  STG.E.64 desc[UR18][R12.64], R10 ;  /* 0x0000000a0c007986 */ /* 0x0005e2000c101b12 */
[----:B------:R-:W-:Y:S06]  /*4a80*/  MEMBAR.ALL.GPU ;  /* 0x0000000000007992 */ /* 0x000fec000000a000 */
[----:B------:R-:W-:-:S00]  /*4a90*/  ERRBAR ;  /* 0x00000000000079ab */ /* 0x000fc00000000000 */
[----:B------:R-:W-:Y:S06]  /*4aa0*/  CGAERRBAR ;  /* 0x00000000000075ab */ /* 0x000fec0000000000 */
[----:B------:R2:W-:Y:S01]  /*4ab0*/  REDG.E.ADD.S32.STRONG.GPU desc[UR18][R14.64], R19 ;  /* 0x000000130e00798e */ /* 0x0005e2000c12e312 */
[----:B------:R-:W-:Y:S05]  /*4ac0*/  @!P0 BRA `(.L_x_606) ;  /* 0x0000000000148947 */ /* 0x000fea0003800000 */
.L_x_607:
[----:B--2---:R-:W2:Y:S04]  /*4ad0*/  LDG.E.STRONG.GPU R12, desc[UR18][R14.64] ;  /* 0x000000120e0c7981 */ /* 0x004ea8000c1ef900 */
[----:B--2---:R-:W-:Y:S01]  /*4ae0*/  CCTL.IVALL ;  /* 0x00000000ff00798f */ /* 0x004fe20002000000 */
[----:B------:R-:W-:Y:S05]  /*4af0*/  YIELD ;  /* 0x0000000000007946 */ /* 0x000fea0003800000 */
[----:B------:R-:W-:-:S13]  /*4b00*/  ISETP.NE.AND P0, PT, R12, R17, PT ;  /* 0x000000110c00720c */ /* 0x000fda0003f05270 */
[----:B------:R-:W-:Y:S05]  /*4b10*/  @P0 BRA `(.L_x_607) ;  /* 0xfffffffc00ec0947 */ /* 0x000fea000383ffff */
.L_x_606:
[----:B------:R-:W-:Y:S05]  /*4b20*/  WARPSYNC.ALL ;  /* 0x0000000000007948 */ /* 0x000fea0003800000 */
[----:B------:R-:W-:Y:S06]  /*4b30*/  BAR.SYNC.DEFER_BLOCKING 0x0 ;  /* 0x0000000000007b1d */ /* 0x000fec0000010000 */
[----:B------:R-:W-:Y:S01]  /*4b40*/  UMOV UR5, URZ ;  /* 0x000000ff00057c82 */ /* 0x000fe20008000000 */
[----:B------:R-:W-:Y:S05]  /*4b50*/  @!P2 BRA `(.L_x_608) ;  /* 0x000000040028a947 */ /* 0x000fea0003800000 */
[----:B------:R-:W-:Y:S01]  /*4b60*/  HFMA2 R24, -RZ, RZ, 0, 0 ;  /* 0x00000000ff187431 */ /* 0x000fe200000001ff */
[----:B------:R-:W-:-:S12]  /*4b70*/  ULOP3.LUT UR5, UR16, 0x7ffffff8, URZ, 0xc0, !UPT ;  /* 0x7ffffff810057892 */ /* 0x000fd8000f8ec0ff */
.L_x_609:
[C---:B--2---:R-:W-:Y:S02]  /*4b80*/  IADD3 R14, PT, PT, R24.reuse, 0x1, RZ ;  /* 0x00000001180e7810 */ /* 0x044fe40007ffe0ff */
[----:B------:R-:W-:Y:S02]  /*4b90*/  ISETP.EQ.OR P0, PT, R24, UR17, P1 ;  /* 0x0000001118007c0c */ /* 0x000fe40008f02670 */
[----:B------:R-:W-:Y:S02]  /*4ba0*/  ISETP.EQ.OR P6, PT, R14, UR17, P1 ;  /* 0x000000110e007c0c */ /* 0x000fe40008fc2670 */
[----:B------:R-:W-:Y:S02]  /*4bb0*/  MOV R13, UR7 ;  /* 0x00000007000d7c02 */ /* 0x000fe40008000f00 */
[----:B------:R-:W-:Y:S02]  /*4bc0*/  MOV R17, UR7 ;  /* 0x0000000700117c02 */ /* 0x000fe40008000f00 */
[----:B------:R-:W-:-:S05]  /*4bd0*/  MOV R15, 0x8 ;  /* 0x00000008000f7802 */ /* 0x000fca0000000f00 */
[----:B----4-:R-:W-:Y:S02]  /*4be0*/  @!P0 IMAD R12, R24, R13, UR23 ;  /* 0x00000017180c8e24 */ /* 0x010fe4000f8e020d */
[----:B------:R-:W-:Y:S01]  /*4bf0*/  @!P6 IMAD R14, R14, R17, UR23 ;  /* 0x000000170e0eee24 */ /* 0x000fe2000f8e0211 */
[----:B------:R-:W-:Y:S01]  /*4c00*/  MOV R17, 0x8 ;  /* 0x0000000800117802 */ /* 0x000fe20000000f00 */
[----:B------:R-:W-:-:S04]  /*4c10*/  @!P0 IMAD.WIDE.U32 R12, R12, R15, UR8 ;  /* 0x000000080c0c8e25 */ /* 0x000fc8000f8e000f */
[----:B------:R-:W-:Y:S02]  /*4c20*/  @!P6 IMAD.WIDE.U32 R14, R14, R17, UR8 ;  /* 0x000000080e0eee25 */ /* 0x000fe4000f8e0011 */
[----:B------:R-:W0:Y:S04]  /*4c30*/  @!P0 LDG.E.64 R12, desc[UR18][R12.64] ;  /* 0x000000120c0c8981 */ /* 0x000e28000c1e1b00 */
[----:B------:R-:W2:Y:S01]  /*4c40*/  @!P6 LDG.E.64 R14, desc[UR18][R14.64] ;  /* 0x000000120e0ee981 */ /* 0x000ea2000c1e1b00 */
[C---:B-1----:R-:W-:Y:S02]  /*4c50*/  IADD3 R16, PT, PT, R24.reuse, 0x4, RZ ;  /* 0x0000000418107810 */ /* 0x042fe40007ffe0ff */
[----:B------:R-:W-:Y:S02]  /*4c60*/  IADD3 R21, PT, PT, R24, 0x2, RZ ;  /* 0x0000000218157810 */ /* 0x000fe40007ffe0ff */
[----:B------:R-:W-:-:S02]  /*4c70*/  ISETP.EQ.OR P3, PT, R16, UR17, P1 ;  /* 0x0000001110007c0c */ /* 0x000fc40008f62670 */
[C---:B------:R-:W-:Y:S02]  /*4c80*/  IADD3 R17, PT, PT, R24.reuse, 0x3, RZ ;  /* 0x0000000318117810 */ /* 0x040fe40007ffe0ff */
[----:B------:R-:W-:Y:S02]  /*4c90*/  ISETP.EQ.OR P5, PT, R21, UR17, P1 ;  /* 0x0000001115007c0c */ /* 0x000fe40008fa2670 */
[----:B------:R-:W-:Y:S02]  /*4ca0*/  ISETP.EQ.OR P4, PT, R17, UR17, P1 ;  /* 0x0000001111007c0c */ /* 0x000fe40008f82670 */
[----:B------:R-:W-:Y:S02]  /*4cb0*/  MOV R19, UR7 ;  /* 0x0000000700137c02 */ /* 0x000fe40008000f00 */
[----:B---3--:R-:W-:Y:S02]  /*4cc0*/  IADD3 R18, PT, PT, R24, 0x5, RZ ;  /* 0x0000000518127810 */ /* 0x008fe40007ffe0ff */
[----:B------:R-:W-:Y:S01]  /*4cd0*/  MOV R20, UR7 ;  /* 0x0000000700147c02 */ /* 0x000fe20008000f00 */
[----:B------:R-:W-:Y:S01]  /*4ce0*/  @!P3 IMAD R16, R16, R19, UR23 ;  /* 0x000000171010be24 */ /* 0x000fe2000f8e0213 */
[----:B------:R-:W-:-:S02]  /*4cf0*/  ISETP.EQ.OR P2, PT, R18, UR17, P1 ;  /* 0x0000001112007c0c */ /* 0x000fc40008f42670 */
[C---:B------:R-:W-:Y:S01]  /*4d00*/  IADD3 R19, PT, PT, R24.reuse, 0x6, RZ ;  /* 0x0000000618137810 */ /* 0x040fe20007ffe0ff */
[----:B------:R-:W-:Y:S01]  /*4d10*/  @!P5 IMAD R21, R21, R20, UR23 ;  /* 0x000000171515de24 */ /* 0x000fe2000f8e0214 */
[----:B------:R-:W-:Y:S02]  /*4d20*/  MOV R22, UR7 ;  /* 0x0000000700167c02 */ /* 0x000fe40008000f00 */
[----:B------:R-:W-:Y:S02]  /*4d30*/  MOV R23, UR7 ;  /* 0x0000000700177c02 */ /* 0x000fe40008000f00 */
[----:B------:R-:W-:Y:S01]  /*4d40*/  MOV R25, 0x8 ;  /* 0x0000000800197802 */ /* 0x000fe20000000f00 */
[----:B------:R-:W-:Y:S01]  /*4d50*/  @!P4 IMAD R17, R17, R22, UR23 ;  /* 0x000000171111ce24 */ /* 0x000fe2000f8e0216 */
[----:B------:R-:W-:-:S03]  /*4d60*/  IADD3 R20, PT, PT, R24, 0x7, RZ ;  /* 0x0000000718147810 */ /* 0x000fc60007ffe0ff */
[----:B------:R-:W-:Y:S01]  /*4d70*/  @!P2 IMAD R18, R18, R23, UR23 ;  /* 0x000000171212ae24 */ /* 0x000fe2000f8e0217 */
[----:B------:R-:W-:Y:S02]  /*4d80*/  MOV R23, 0x8 ;  /* 0x0000000800177802 */ /* 0x000fe40000000f00 */
[----:B------:R-:W-:Y:S01]  /*4d90*/  MOV R26, 0x8 ;  /* 0x00000008001a7802 */ /* 0x000fe20000000f00 */
[----:B0-----:R-:W-:Y:S01]  /*4da0*/  @!P0 FADD.FTZ R10, R10, R12 ;  /* 0x0000000c0a0a8221 */ /* 0x001fe20000010000 */
[----:B------:R-:W-:Y:S01]  /*4db0*/  MOV R12, 0x8 ;  /* 0x00000008000c7802 */ /* 0x000fe20000000f00 */
[----:B------:R-:W-:Y:S01]  /*4dc0*/  @!P0 FADD.FTZ R11, R11, R13 ;  /* 0x0000000d0b0b8221 */ /* 0x000fe20000010000 */
[----:B------:R-:W-:Y:S01]  /*4dd0*/  ISETP.EQ.OR P0, PT, R19, UR17, P1 ;  /* 0x0000001113007c0c */ /* 0x000fe20008f02670 */
[----:B--2---:R-:W-:Y:S01]  /*4de0*/  @!P6 FADD.FTZ R10, R10, R14 ;  /* 0x0000000e0a0ae221 */ /* 0x004fe20000010000 */
[----:B------:R-:W-:Y:S01]  /*4df0*/  MOV R14, 0x8 ;  /* 0x00000008000e7802 */ /* 0x000fe20000000f00 */
[----:B------:R-:W-:-:S04]  /*4e00*/  @!P5 IMAD.WIDE.U32 R12, R21, R12, UR8 ;  /* 0x00000008150cde25 */ /* 0x000fc8000f8e000c */
[----:B------:R-:W-:Y:S01]  /*4e10*/  @!P6 FADD.FTZ R11, R11, R15 ;  /* 0x0000000f0b0be221 */ /* 0x000fe20000010000 */
[----:B------:R-:W-:Y:S01]  /*4e20*/  ISETP.EQ.OR P6, PT, R20, UR17, P1 ;  /* 0x0000001114007c0c */ /* 0x000fe20008fc2670 */
[----:B------:R-:W-:Y:S01]  /*4e30*/  @!P4 IMAD.WIDE.U32 R14, R17, R14, UR8 ;  /* 0x00000008110ece25 */ /* 0x000fe2000f8e000e */
[----:B------:R-:W2:Y:S01]  /*4e40*/  @!P5 LDG.E.64 R12, desc[UR18][R12.64] ;  /* 0x000000120c0cd981 */ /* 0x000ea2000c1e1b00 */
[----:B------:R-:W-:Y:S02]  /*4e50*/  MOV R21, UR7 ;  /* 0x0000000700157c02 */ /* 0x000fe40008000f00 */
[----:B------:R-:W-:Y:S02]  /*4e60*/  @!P3 IMAD.WIDE.U32 R16, R16, R25, UR8 ;  /* 0x000000081010be25 */ /* 0x000fe4000f8e0019 */
[----:B------:R-:W3:Y:S02]  /*4e70*/  @!P4 LDG.E.64 R14, desc[UR18][R14.64] ;  /* 0x000000120e0ec981 */ /* 0x000ee4000c1e1b00 */
[----:B------:R-:W-:-:S02]  /*4e80*/  @!P0 IMAD R22, R19, R22, UR23 ;  /* 0x0000001713168e24 */ /* 0x000fc4000f8e0216 */
[----:B------:R-:W-:Y:S01]  /*4e90*/  @!P2 IMAD.WIDE.U32 R18, R18, R23, UR8 ;  /* 0x000000081212ae25 */ /* 0x000fe2000f8e0017 */
[----:B------:R-:W4:Y:S03]  /*4ea0*/  @!P3 LDG.E.64 R16, desc[UR18][R16.64] ;  /* 0x000000121010b981 */ /* 0x000f26000c1e1b00 */
[----:B------:R-:W-:Y:S02]  /*4eb0*/  @!P6 IMAD R23, R20, R21, UR23 ;  /* 0x000000171417ee24 */ /* 0x000fe4000f8e0215 */
[----:B------:R-:W5:Y:S01]  /*4ec0*/  @!P2 LDG.E.64 R18, desc[UR18][R18.64] ;  /* 0x000000121212a981 */ /* 0x000f62000c1e1b00 */
[----:B------:R-:W-:-:S04]  /*4ed0*/  @!P0 IMAD.WIDE.U32 R20, R22, R25, UR8 ;  /* 0x0000000816148e25 */ /* 0x000fc8000f8e0019 */
[----:B------:R-:W-:Y:S02]  /*4ee0*/  @!P6 IMAD.WIDE.U32 R22, R23, R26, UR8 ;  /* 0x000000081716ee25 */ /* 0x000fe4000f8e001a */
        /* <DEDUP_REMOVED lines=11> */
[----:B------:R-:W-:Y:S02]  /*4fa0*/  ISETP.NE.AND P2, PT, R24, UR5, PT ;  /* 0x0000000518007c0c */ /* 0x000fe4000bf45270 */
[----:B------:R-:W-:Y:S01]  /*4fb0*/  @!P0 FADD.FTZ R10, R10, R20 ;  /* 0x000000140a0a8221 */ /* 0x000fe20000010000 */
[----:B------:R-:W-:-:S03]  /*4fc0*/  @!P0 FADD.FTZ R11, R11, R21 ;  /* 0x000000150b0b8221 */ /* 0x000fc60000010000 */
[----:B------:R-:W-:Y:S01]  /*4fd0*/  @!P6 FADD.FTZ R10, R10, R22 ;  /* 0x000000160a0ae221 */ /* 0x000fe20000010000 */
[----:B------:R-:W-:-:S06]  /*4fe0*/  @!P6 FADD.FTZ R11, R11, R23 ;  /* 0x000000170b0be221 */ /* 0x000fcc0000010000 */
[----:B------:R-:W-:Y:S05]  /*4ff0*/  @P2 BRA `(.L_x_609) ;  /* 0xfffffff800e02947 */ /* 0x000fea000383ffff */
.L_x_608:
[----:B------:R-:W-:-:S09]  /*5000*/  ULOP3.LUT UP0, UR10, UR16, 0x7, URZ, 0xc0, !UPT ;  /* 0x00000007100a7892 */ /* 0x000fd2000f80c0ff */
[----:B------:R-:W-:Y:S05]  /*5010*/  BRA.U !UP0, `(.L_x_605) ;  /* 0x0000000508507547 */ /* 0x000fea000b800000 */
[----:B------:R-:W-:Y:S02]  /*5020*/  UIADD3 UR10, UPT, UPT, UR10, -0x1, URZ ;  /* 0xffffffff0a0a7890 */ /* 0x000fe4000fffe0ff */
[----:B------:R-:W-:Y:S02]  /*5030*/  ULOP3.LUT UP0, UR22, UR16, 0x3, URZ, 0xc0, !UPT ;  /* 0x0000000310167892 */ /* 0x000fe4000f80c0ff */
[----:B------:R-:W-:-:S09]  /*5040*/  UISETP.GE.U32.AND UP1, UPT, UR10, 0x3, UPT ;  /* 0x000000030a00788c */ /* 0x000fd2000bf26070 */
[----:B------:R-:W-:Y:S05]  /*5050*/  BRA.U !UP1, `(.L_x_610) ;  /* 0x0000000109a47547 */ /* 0x000fea000b800000 */
[----:B--2---:R-:W2:Y:S01]  /*5060*/  S2R R12, SR_CTAID.X ;  /* 0x00000000000c7919 */ /* 0x004ea20000002500 */
        /* <DEDUP_REMOVED lines=10> */
[----:B----4-:R-:W-:Y:S02]  /*5110*/  @!UP1 UIMAD UR10, UR5, UR7, UR23 ;  /* 0x00000007050a92a4 */ /* 0x010fe4000f8e0217 */
        /* <DEDUP_REMOVED lines=13> */
[----:B-1----:R-:W-:-:S02]  /*51f0*/  MOV R16, UR10 ;  /* 0x0000000a00107c02 */ /* 0x002fc40008000f00 */
[----:B------:R-:W-:Y:S01]  /*5200*/  MOV R17, UR11 ;  /* 0x0000000b00117c02 */ /* 0x000fe20008000f00 */
[----:B------:R-:W2:Y:S02]  /*5210*/  @!P2 LDG.E.64 R14, desc[UR18][R14.64] ;  /* 0x000000120e0ea981 */ /* 0x000ea4000c1e1b00 */
[----:B---3--:R-:W-:Y:S02]  /*5220*/  MOV R18, UR12 ;  /* 0x0000000c00127c02 */ /* 0x008fe40008000f00 */
[----:B------:R-:W-:Y:S01]  /*5230*/  MOV R19, UR13 ;  /* 0x0000000d00137c02 */ /* 0x000fe20008000f00 */
[----:B------:R-:W3:Y:S05]  /*5240*/  @!P3 LDG.E.64 R16, desc[UR18][R16.64] ;  /* 0x000000121010b981 */ /* 0x000eea000c1e1b00 */
[----:B------:R-:W4:Y:S01]  /*5250*/  @!P4 LDG.E.64 R18, desc[UR18][R18.64] ;  /* 0x000000121212c981 */ /* 0x000f22000c1e1b00 */
[----:B------:R-:W-:Y:S01]  /*5260*/  UIADD3 UR5, UPT, UPT, UR5, 0x4, URZ ;  /* 0x0000000405057890 */ /* 0x000fe2000fffe0ff */
        /* <DEDUP_REMOVED lines=8> */
.L_x_610:
[----:B------:R-:W-:Y:S05]  /*52f0*/  BRA.U !UP0, `(.L_x_605) ;  /* 0x0000000108987547 */ /* 0x000fea000b800000 */
[----:B-1----:R-:W1:Y:S01]  /*5300*/  S2R R16, SR_CTAID.X ;  /* 0x0000000000107919 */ /* 0x002e620000002500 */
[----:B------:R-:W-:Y:S02]  /*5310*/  UISETP.NE.AND UP0, UPT, UR22, 0x1, UPT ;  /* 0x000000011600788c */ /* 0x000fe4000bf05270 */
[----:B------:R-:W-:-:S06]  /*5320*/  ULOP3.LUT UR10, UR16, 0x1, URZ, 0xc0, !UPT ;  /* 0x00000001100a7892 */ /* 0x000fcc000f8ec0ff */
[----:B--2---:R-:W-:Y:S01]  /*5330*/  MOV R17, UR10 ;  /* 0x0000000a00117c02 */ /* 0x004fe20008000f00 */
[----:B------:R-:W-:Y:S06]  /*5340*/  BRA.U !UP0, `(.L_x_611) ;  /* 0x0000000108547547 */ /* 0x000fec000b800000 */
[----:B------:R-:W2:Y:S01]  /*5350*/  S2R R12, SR_CTAID.X ;  /* 0x00000000000c7919 */ /* 0x000ea20000002500 */
[----:B------:R-:W-:Y:S02]  /*5360*/  UIADD3 UR10, UPT, UPT, UR5, 0x1, URZ ;  /* 0x00000001050a7890 */ /* 0x000fe4000fffe0ff */
[----:B--2---:R-:W-:-:S04]  /*5370*/  ISETP.EQ.OR P2, PT, R12, UR5, P1 ;  /* 0x000000050c007c0c */ /* 0x004fc80008f42670 */
[----:B------:R-:W-:-:S09]  /*5380*/  ISETP.EQ.OR P0, PT, R12, UR10, P1 ;  /* 0x0000000a0c007c0c */ /* 0x000fd20008f02670 */
[----:B------:R-:W-:-:S04]  /*5390*/  VOTEU.ALL UP0, P2 ;  /* 0x0000000000ff7886 */ /* 0x000fc80001000000 */
[----:B------:R-:W-:Y:S01]  /*53a0*/  VOTEU.ALL UP1, P0 ;  /* 0x0000000000ff7886 */ /* 0x000fe20000020000 */
[----:B----4-:R-:W-:-:S04]  /*53b0*/  @!UP0 UIMAD UR12, UR5, UR7, UR23 ;  /* 0x00000007050c82a4 */ /* 0x010fc8000f8e0217 */
        /* <DEDUP_REMOVED lines=14> */
.L_x_611:
[----:B-1----:R-:W-:Y:S01]  /*54a0*/  ISETP.EQ.OR P0, PT, R16, UR5, P1 ;  /* 0x0000000510007c0c */ /* 0x002fe20008f02670 */
[----:B------:R-:W-:Y:S03]  /*54b0*/  BSSY.RECONVERGENT B0, `(.L_x_605) ;  /* 0x000000a000007945 */ /* 0x000fe60003800200 */
[----:B------:R-:W-:-:S13]  /*54c0*/  ISETP.NE.U32.OR P0, PT, R17, 0x1, P0 ;  /* 0x000000011100780c */ /* 0x000fda0000705470 */
[----:B------:R-:W-:Y:S05]  /*54d0*/  @P0 BRA `(.L_x_612) ;  /* 0x00000000001c0947 */ /* 0x000fea0003800000 */
[----:B----4-:R-:W-:Y:S01]  /*54e0*/  UIMAD UR10, UR7, UR5, UR23 ;  /* 0x00000005070a72a4 */ /* 0x010fe2000f8e0217 */
[----:B------:R-:W-:-:S05]  /*54f0*/  MOV R13, 0x8 ;  /* 0x00000008000d7802 */ /* 0x000fca0000000f00 */
[----:B------:R-:W-:-:S05]  /*5500*/  MOV R12, UR10 ;  /* 0x0000000a000c7c02 */ /* 0x000fca0008000f00 */
[----:B------:R-:W-:-:S06]  /*5510*/  IMAD.WIDE.U32 R12, R12, R13, UR8 ;  /* 0x000000080c0c7e25 */ /* 0x000fcc000f8e000d */
[----:B------:R-:W0:Y:S02]  /*5520*/  LDG.E.64 R12, desc[UR18][R12.64] ;  /* 0x000000120c0c7981 */ /* 0x000e24000c1e1b00 */
[----:B0--3--:R-:W-:Y:S01]  /*5530*/  FADD.FTZ R10, R10, R12 ;  /* 0x0000000c0a0a7221 */ /* 0x009fe20000010000 */
[----:B------:R-:W-:-:S07]  /*5540*/  FADD.FTZ R11, R11, R13 ;  /* 0x0000000d0b0b7221 */ /* 0x000fce0000010000 */
.L_x_612:
[----:B----4-:R-:W-:Y:S05]  /*5550*/  BSYNC.RECONVERGENT B0 ;  /* 0x0000000000007941 */ /* 0x010fea0003800200 */
.L_x_605:
[----:B------:R-:W5:Y:S01]  /*5560*/  S2UR UR8, SR_CgaCtaId ;  /* 0x00000000000879c3 */ /* 0x000f620000008800 */
[----:B------:R-:W-:Y:S01]  /*5570*/  UMOV UR5, 0x400 ;  /* 0x0000040000057882 */ /* 0x000fe20000000000 */
[----:B--2-4-:R-:W2:Y:S01]  /*5580*/  S2R R14, SR_TID.X ;  /* 0x00000000000e7919 */ /* 0x014ea20000002100 */
[----:B------:R-:W4:Y:S01]  /*5590*/  LDCU.64 UR10, c[0x0][0x400] ;  /* 0x00008000ff0a77ac */ /* 0x000f220008000a00 */
[--C-:B-1----:R-:W-:Y:S02]  /*55a0*/  HADD2.F32 R16, -RZ, R38.reuse.H0_H0 ;  /* 0x20000026ff107230 */ /* 0x102fe40000004100 */
[----:B------:R-:W-:Y:S02]  /*55b0*/  HADD2.F32 R38, -RZ, R38.H1_H1 ;  /* 0x30000026ff267230 */ /* 0x000fe40000004100 */
[----:B------:R-:W1:Y:S01]  /*55c0*/  LDC R23, c[0x0][0x41c] ;  /* 0x00010700ff177b82 */ /* 0x000e620000000800 */
[----:B-----5:R-:W-:Y:S01]  /*55d0*/  ULEA UR5, UR8, UR5, 0x18 ;  /* 0x0000000508057291 */ /* 0x020fe2000f8ec0ff */
[----:B------:R-:W5:Y:S08]  /*55e0*/  LDCU.U8 UR8, c[0x0][0x414] ;  /* 0x00008280ff0877ac */ /* 0x000f700008000000 */
[----:B------:R0:W-:Y:S01]  /*55f0*/  @!P1 STS.64 [UR5+0xc0], R10 ;  /* 0x0000c00aff009988 */ /* 0x0001e20008000a05 */
[----:B--2---:R-:W-:Y:S01]  /*5600*/  LOP3.LUT R14, R14, 0xffff, RZ, 0xc0, !PT ;  /* 0x0000ffff0e0e7812 */ /* 0x004fe200078ec0ff */
[----:B------:R-:W-:Y:S04]  /*5610*/  BAR.SYNC.DEFER_BLOCKING 0x0 ;  /* 0x0000000000007b1d */ /* 0x000fe80000010000 */
[----:B------:R-:W-:-:S02]  /*5620*/  IMAD R14, R14, 0x199a, RZ ;  /* 0x0000199a0e0e7824 */ /* 0x000fc400078e02ff */
[----:B0--3--:R-:W-:-:S03]  /*5630*/  HADD2.F32 R11, -RZ, R39.H0_H0 ;  /* 0x20000027ff0b7230 */ /* 0x009fc60000004100 */
[----:B------:R-:W-:Y:S01]  /*5640*/  SHF.R.U32.HI R14, RZ, 0x10, R14 ;  /* 0x00000010ff0e7819 */ /* 0x000fe2000001160e */
[----:B-----5:R-:W-:Y:S01]  /*5650*/  UISETP.NE.AND UP0, UPT, UR8, URZ, UPT ;  /* 0x000000ff0800728c */ /* 0x020fe2000bf05270 */
[----:B------:R-:W-:Y:S02]  /*5660*/  HADD2.F32 R39, -RZ, R39.H1_H1 ;  /* 0x30000027ff277230 */ /* 0x000fe40000004100 */
[----:B------:R-:W-:Y:S01]  /*5670*/  FADD.FTZ R11, R11, -UR20 ;  /* 0x800000140b0b7e21 */ /* 0x000fe20008010000 */
[----:B-1----:R-:W-:-:S03]  /*5680*/  IMAD R23, R23, UR17, R14 ;  /* 0x0000001117177c24 */ /* 0x002fc6000f8e020e */
[----:B------:R-:W-:Y:S02]  /*5690*/  FMUL.FTZ R17, R11, UR21 ;  /* 0x000000150b117c20 */ /* 0x000fe40008410000 */
[----:B----4-:R-:W-:Y:S02]  /*56a0*/  ISETP.GE.U32.AND P0, PT, R23, UR10, PT ;  /* 0x0000000a17007c0c */ /* 0x010fe4000bf06070 */
[----:B------:R-:W-:-:S04]  /*56b0*/  SHF.R.S32.HI R10, RZ, 0x1f, R23 ;  /* 0x0000001fff0a7819 */ /* 0x000fc80000011417 */
[----:B------:R-:W-:Y:S01]  /*56c0*/  ISETP.GE.AND.EX P0, PT, R10, UR11, PT, P0 ;  /* 0x0000000b0a007c0c */ /* 0x000fe2000bf06300 */
[----:B------:R-:W0:Y:S01]  /*56d0*/  LDS.64 R12, [UR5+0xc0] ;  /* 0x0000c005ff0c7984 */ /* 0x000e220008000a00 */
[----:B------:R-:W0:Y:S02]  /*56e0*/  LDCU UR5, c[0x0][0x42c] ;  /* 0x00008580ff0577ac */ /* 0x000e240008000800 */
[----:B0-----:R-:W-:Y:S01]  /*56f0*/  FMUL.FTZ R14, R12, UR5 ;  /* 0x000000050c0e7c20 */ /* 0x001fe20008410000 */
[----:B------:R-:W-:Y:S01]  /*5700*/  FMUL.FTZ R15, R13, UR5 ;  /* 0x000000050d0f7c20 */ /* 0x000fe20008410000 */
[----:B------:R-:W-:-:S03]  /*5710*/  FADD.FTZ R12, R39, -UR20 ;  /* 0x80000014270c7e21 */ /* 0x000fc60008010000 */
[----:B------:R-:W-:Y:S01]  /*5720*/  FFMA.FTZ R11, R14, R17, R15 ;  /* 0x000000110e0b7223 */ /* 0x000fe2000001000f */
[----:B------:R-:W-:Y:S01]  /*5730*/  FMUL.FTZ R12, R12, UR21 ;  /* 0x000000150c0c7c20 */ /* 0x000fe20008410000 */
        /* <DEDUP_REMOVED lines=19> */
.L_x_613:
[----:B------:R-:W-:Y:S01]  /*5870*/  FFMA.FTZ R18, R14, R12, R15 ;  /* 0x0000000c0e127223 */ /* 0x000fe2000001000f */
[----:B------:R-:W-:Y:S01]  /*5880*/  BSSY.RECONVERGENT B0, `(.L_x_614) ;  /* 0x0000014000007945 */ /* 0x000fe20003800200 */
[----:B------:R-:W-:Y:S01]  /*5890*/  FFMA.FTZ R12, R8, R16, -R11 ;  /* 0x00000010080c7223 */ /* 0x000fe2000001080b */
[----:B------:R-:W-:Y:S01]  /*58a0*/  IADD3 R17, PT, PT, R23, 0x40, RZ ;  /* 0x0000004017117810 */ /* 0x000fe20007ffe0ff */
[----:B------:R-:W-:Y:S01]  /*58b0*/  FFMA.FTZ R18, R9, R38, -R18 ;  /* 0x0000002609127223 */ /* 0x000fe20000010812 */
[----:B------:R-:W-:Y:S01]  /*58c0*/  IADD3 R16, PT, PT, R23, 0x80, RZ ;  /* 0x0000008017107810 */ /* 0x000fe20007ffe0ff */
[----:B------:R-:W-:Y:S06]  /*58d0*/  @P0 BRA `(.L_x_615) ;  /* 0x0000000000380947 */ /* 0x000fec0003800000 */
[----:B------:R-:W0:Y:S01]  /*58e0*/  LDCU.64 UR12, c[0x0][0x3f8] ;  /* 0x00007f00ff0c77ac */ /* 0x000e220008000a00 */
[----:B------:R-:W-:Y:S01]  /*58f0*/  MOV R11, R45 ;  /* 0x0000002d000b7202 */ /* 0x000fe20000000f00 */
[----:B------:R-:W-:Y:S01]  /*5900*/  FMUL.FTZ R19, R12, UR21 ;  /* 0x000000150c137c20 */ /* 0x000fe20008410000 */
[----:B------:R-:W-:Y:S01]  /*5910*/  FMUL.FTZ R18, R18, UR21 ;  /* 0x0000001512127c20 */ /* 0x000fe20008410000 */
[----:B------:R-:W1:Y:S01]  /*5920*/  LDCU.64 UR8, c[0x0][0x380] ;  /* 0x00007000ff0877ac */ /* 0x000e620008000a00 */
[----:B0-----:R-:W-:Y:S01]  /*5930*/  IMAD R20, R10, UR12, RZ ;  /* 0x0000000c0a147c24 */ /* 0x001fe2000f8e02ff */
[----:B------:R-:W-:-:S03]  /*5940*/  MOV R10, R42 ;  /* 0x0000002a000a7202 */ /* 0x000fc60000000f00 */
[C---:B------:R-:W-:Y:S02]  /*5950*/  IMAD R13, R23.reuse, UR13, R20 ;  /* 0x0000000d170d7c24 */ /* 0x040fe4000f8e0214 */
[----:B------:R-:W-:-:S03]  /*5960*/  IMAD.WIDE.U32 R10, R23, UR12, R10 ;  /* 0x0000000c170a7c25 */ /* 0x000fc6000f8e000a */
[----:B-1----:R-:W-:Y:S02]  /*5970*/  LEA R12, P0, R10, UR8, 0x1 ;  /* 0x000000080a0c7c11 */ /* 0x002fe4000f8008ff */
[----:B------:R-:W-:Y:S02]  /*5980*/  IADD3 R13, PT, PT, R11, R13, RZ ;  /* 0x0000000d0b0d7210 */ /* 0x000fe40007ffe0ff */
[----:B------:R-:W-:Y:S02]  /*5990*/  F2FP.F16.F32.PACK_AB R11, R18, R19 ;  /* 0x00000013120b723e */ /* 0x000fe400000000ff */
[----:B------:R-:W-:-:S05]  /*59a0*/  LEA.HI.X R13, R10, UR9, R13, 0x1, P0 ;  /* 0x000000090a0d7c11 */ /* 0x000fca00080f0c0d */
[----:B------:R0:W-:Y:S02]  /*59b0*/  STG.E desc[UR18][R12.64], R11 ;  /* 0x0000000b0c007986 */ /* 0x0001e4000c101912 */
.L_x_615:
[----:B------:R-:W-:Y:S05]  /*59c0*/  BSYNC.RECONVERGENT B0 ;  /* 0x0000000000007941 */ /* 0x000fea0003800200 */
.L_x_614:
[--C-:B0-----:R-:W-:Y:S01]  /*59d0*/  HADD2.F32 R11, -RZ, R37.reuse.H0_H0 ;  /* 0x20000025ff0b7230 */ /* 0x101fe20000004100 */
[----:B------:R-:W-:Y:S01]  /*59e0*/  ISETP.GE.U32.AND P0, PT, R17, UR10, PT ;  /* 0x0000000a11007c0c */ /* 0x000fe2000bf06070 */
[----:B------:R-:W-:Y:S01]  /*59f0*/  HADD2.F32 R37, -RZ, R37.H1_H1 ;  /* 0x30000025ff257230 */ /* 0x000fe20000004100 */
[----:B------:R-:W-:Y:S01]  /*5a00*/  ISETP.GE.U32.AND P1, PT, R16, UR10, PT ;  /* 0x0000000a10007c0c */ /* 0x000fe2000bf26070 */
[--C-:B------:R-:W-:Y:S02]  /*5a10*/  HADD2.F32 R20, -RZ, R36.reuse.H0_H0 ;  /* 0x20000024ff147230 */ /* 0x100fe40000004100 */
[----:B------:R-:W-:Y:S01]  /*5a20*/  FADD.FTZ R11, R11, -UR20 ;  /* 0x800000140b0b7e21 */ /* 0x000fe20008010000 */
[----:B------:R-:W-:Y:S01]  /*5a30*/  SHF.R.S32.HI R10, RZ, 0x1f, R17 ;  /* 0x0000001fff0a7819 */ /* 0x000fe20000011411 */
[----:B------:R-:W-:Y:S01]  /*5a40*/  FADD.FTZ R12, R37, -UR20 ;  /* 0x80000014250c7e21 */ /* 0x000fe20008010000 */
[----:B------:R-:W-:Y:S01]  /*5a50*/  SHF.R.S32.HI R18, RZ, 0x1f, R16 ;  /* 0x0000001fff127819 */ /* 0x000fe20000011410 */
[----:B------:R-:W-:Y:S01]  /*5a60*/  FMUL.FTZ R21, R11, UR21 ;  /* 0x000000150b157c20 */ /* 0x000fe20008410000 */
[----:B------:R-:W-:Y:S01]  /*5a70*/  ISETP.GE.AND.EX P0, PT, R10, UR11, PT, P0 ;  /* 0x0000000b0a007c0c */ /* 0x000fe2000bf06300 */
[----:B------:R-:W-:Y:S01]  /*5a80*/  HADD2.F32 R36, -RZ, R36.H1_H1 ;  /* 0x30000024ff247230 */ /* 0x000fe20000004100 */
[----:B------:R-:W-:Y:S01]  /*5a90*/  ISETP.GE.AND.EX P1, PT, R18, UR11, PT, P1 ;  /* 0x0000000b12007c0c */ /* 0x000fe2000bf26310 */
[----:B------:R-:W-:-:S02]  /*5aa0*/  HADD2.F32 R11, -RZ, R35.H0_H0 ;  /* 0x20000023ff0b7230 */ /* 0x000fc40000004100 */
[----:B------:R-:W-:Y:S01]  /*5ab0*/  FFMA.FTZ R13, R14, R21, R15 ;  /* 0x000000150e0d7223 */ /* 0x000fe2000001000f */
[----:B------:R-:W-:Y:S01]  /*5ac0*/  FMUL.FTZ R12, R12, UR21 ;  /* 0x000000150c0c7c20 */ /* 0x000fe20008410000 */
        /* <DEDUP_REMOVED lines=19> */
.L_x_616:
[----:B------:R-:W-:Y:S01]  /*5c00*/  FFMA.FTZ R12, R14, R12, R15 ;  /* 0x0000000c0e0c7223 */ /* 0x000fe2000001000f */
[----:B------:R-:W-:Y:S01]  /*5c10*/  BSSY.RECONVERGENT B0, `(.L_x_617) ;  /* 0x0000014000007945 */ /* 0x000fe20003800200 */
[----:B------:R-:W-:Y:S01]  /*5c20*/  FFMA.FTZ R13, R8, R20, -R13 ;  /* 0x00000014080d7223 */ /* 0x000fe2000001080d */
[----:B------:R-:W-:Y:S02]  /*5c30*/  HADD2.F32 R35, -RZ, R35.H1_H1 ;  /* 0x30000023ff237230 */ /* 0x000fe40000004100 */
[----:B------:R-:W-:Y:S01]  /*5c40*/  FADD.FTZ R21, R11, -UR20 ;  /* 0x800000140b157e21 */ /* 0x000fe20008010000 */
        /* <DEDUP_REMOVED lines=13> */
[----:B------:R-:W-:Y:S02]  /*5d20*/  F2FP.F16.F32.PACK_AB R17, R17, R20 ;  /* 0x000000141111723e */ /* 0x000fe400000000ff */
[----:B------:R-:W-:-:S05]  /*5d30*/  LEA.HI.X R13, R10, UR13, R19, 0x1, P0 ;  /* 0x0000000d0a0d7c11 */ /* 0x000fca00080f0c13 */
[----:B------:R0:W-:Y:S02]  /*5d40*/  STG.E desc[UR18][R12.64], R17 ;  /* 0x000000110c007986 */ /* 0x0001e4000c101912 */
.L_x_618:
[----:B------:R-:W-:Y:S05]  /*5d50*/  BSYNC.RECONVERGENT B0 ;  /* 0x0000000000007941 */ /* 0x000fea0003800200 */
.L_x_617:
[----:B------:R-:W-:Y:S01]  /*5d60*/  FMUL.FTZ R21, R21, UR21 ;  /* 0x0000001515157c20 */ /* 0x000fe20008410000 */
[----:B------:R-:W-:Y:S01]  /*5d70*/  FADD.FTZ R35, R35, -UR20 ;  /* 0x8000001423237e21 */ /* 0x000fe20008010000 */
[--C-:B------:R-:W-:Y:S02]  /*5d80*/  HADD2.F32 R10, -RZ, R34.reuse.H0_H0 ;  /* 0x20000022ff0a7230 */ /* 0x100fe40000004100 */
[----:B------:R-:W-:Y:S02]  /*5d90*/  HADD2.F32 R34, -RZ, R34.H1_H1 ;  /* 0x30000022ff227230 */ /* 0x000fe40000004100 */
[----:B------:R-:W-:Y:S01]  /*5da0*/  FFMA.FTZ R11, R14, R21, R15 ;  /* 0x000000150e0b7223 */ /* 0x000fe2000001000f */
[----:B------:R-:W-:Y:S01]  /*5db0*/  FMUL.FTZ R24, R35, UR21 ;  /* 0x0000001523187c20 */ /* 0x000fe20008410000 */
[----:B------:R-:W-:Y:S06]  /*5dc0*/  BRA.U !UP0, `(.L_x_619) ;  /* 0x0000000108487547 */ /* 0x000fec000b800000 */
[----:B0-----:R-:W-:Y:S01]  /*5dd0*/  FFMA.FTZ R12, R8, R21, R6 ;  /* 0x00000015080c7223 */ /* 0x001fe20000010006 */
        /* <DEDUP_REMOVED lines=17> */
.L_x_619:
[----:B------:R-:W-:Y:S01]  /*5ef0*/  FFMA.FTZ R20, R14, R24, R15 ;  /* 0x000000180e147223 */ /* 0x000fe2000001000f */
[----:B------:R-:W-:Y:S01]  /*5f00*/  BSSY.RECONVERGENT B0, `(.L_x_620) ;  /* 0x0000014000007945 */ /* 0x000fe20003800200 */
[--C-:B0-----:R-:W-:Y:S02]  /*5f10*/  HADD2.F32 R17, -RZ, R33.reuse.H0_H0 ;  /* 0x20000021ff117230 */ /* 0x101fe40000004100 */
[----:B------:R-:W-:Y:S01]  /*5f20*/  FFMA.FTZ R12, R8, R10, -R11 ;  /* 0x0000000a080c7223 */ /* 0x000fe2000001080b */
[----:B------:R-:W-:Y:S02]  /*5f30*/  HADD2.F32 R33, -RZ, R33.H1_H1 ;  /* 0x30000021ff217230 */ /* 0x000fe40000004100 */
        /* <DEDUP_REMOVED lines=13> */
[----:B------:R-:W-:Y:S02]  /*6010*/  F2FP.F16.F32.PACK_AB R11, R16, R19 ;  /* 0x00000013100b723e */ /* 0x000fe400000000ff */
[----:B------:R-:W-:-:S05]  /*6020*/  LEA.HI.X R13, R10, UR13, R13, 0x1, P0 ;  /* 0x0000000d0a0d7c11 */ /* 0x000fca00080f0c0d */
[----:B------:R0:W-:Y:S02]  /*6030*/  STG.E desc[UR18][R12.64], R11 ;  /* 0x0000000b0c007986 */ /* 0x0001e4000c101912 */
.L_x_621:
[----:B------:R-:W-:Y:S05]  /*6040*/  BSYNC.RECONVERGENT B0 ;  /* 0x0000000000007941 */ /* 0x000fea0003800200 */
.L_x_620:
[----:B0-----:R-:W-:Y:S02]  /*6050*/  HADD2.F32 R13, -RZ, R31.H0_H0 ;  /* 0x2000001fff0d7230 */ /* 0x001fe40000004100 */
[----:B------:R-:W-:Y:S01]  /*6060*/  FADD.FTZ R17, R17, -UR20 ;  /* 0x8000001411117e21 */ /* 0x000fe20008010000 */
[----:B------:R-:W-:Y:S02]  /*6070*/  HADD2.F32 R16, -RZ, R29.H0_H0 ;  /* 0x2000001dff107230 */ /* 0x000fe40000004100 */
[----:B------:R-:W-:Y:S01]  /*6080*/  FADD.FTZ R12, R33, -UR20 ;  /* 0x80000014210c7e21 */ /* 0x000fe20008010000 */
[----:B------:R-:W-:Y:S02]  /*6090*/  HADD2.F32 R18, -RZ, R5.H0_H0 ;  /* 0x20000005ff127230 */ /* 0x000fe40000004100 */
[----:B------:R-:W-:Y:S01]  /*60a0*/  FADD.FTZ R13, R13, -UR20 ;  /* 0x800000140d0d7e21 */ /* 0x000fe20008010000 */
[----:B------:R-:W-:Y:S02]  /*60b0*/  HADD2.F32 R19, -RZ, R3.H0_H0 ;  /* 0x20000003ff137230 */ /* 0x000fe40000004100 */
[----:B------:R-:W-:Y:S01]  /*60c0*/  FADD.FTZ R16, R16, -UR20 ;  /* 0x8000001410107e21 */ /* 0x000fe20008010000 */
[----:B------:R-:W-:-:S02]  /*60d0*/  HADD2.F32 R31, -RZ, R31.H1_H1 ;  /* 0x3000001fff1f7230 */ /* 0x000fc40000004100 */
[----:B------:R-:W-:Y:S01]  /*60e0*/  FADD.FTZ R18, R18, -UR20 ;  /* 0x8000001412127e21 */ /* 0x000fe20008010000 */
[----:B------:R-:W-:Y:S02]  /*60f0*/  HADD2.F32 R5, -RZ, R5.H1_H1 ;  /* 0x30000005ff057230 */ /* 0x000fe40000004100 */
[----:B------:R-:W-:Y:S01]  /*6100*/  FADD.FTZ R22, R19, -UR20 ;  /* 0x8000001413167e21 */ /* 0x000fe20008010000 */
[----:B------:R-:W-:Y:S02]  /*6110*/  HADD2.F32 R3, -RZ, R3.H1_H1 ;  /* 0x30000003ff037230 */ /* 0x000fe40000004100 */
[----:B------:R-:W-:Y:S01]  /*6120*/  FADD.FTZ R31, R31, -UR20 ;  /* 0x800000141f1f7e21 */ /* 0x000fe20008010000 */
[----:B------:R-:W-:Y:S02]  /*6130*/  HADD2.F32 R29, -RZ, R29.H1_H1 ;  /* 0x3000001dff1d7230 */ /* 0x000fe40000004100 */
[----:B------:R-:W-:Y:S01]  /*6140*/  FADD.FTZ R5, R5, -UR20 ;  /* 0x8000001405057e21 */ /* 0x000fe20008010000 */
[----:B------:R-:W-:Y:S01]  /*6150*/  FMUL.FTZ R21, R16, UR21 ;  /* 0x0000001510157c20 */ /* 0x000fe20008410000 */
[----:B------:R-:W-:Y:S01]  /*6160*/  FADD.FTZ R3, R3, -UR20 ;  /* 0x8000001403037e21 */ /* 0x000fe20008010000 */
[----:B------:R-:W-:Y:S01]  /*6170*/  FMUL.FTZ R19, R18, UR21 ;  /* 0x0000001512137c20 */ /* 0x000fe20008410000 */
[----:B------:R-:W-:Y:S01]  /*6180*/  FADD.FTZ R20, R29, -UR20 ;  /* 0x800000141d147e21 */ /* 0x000fe20008010000 */
[----:B------:R-:W-:Y:S01]  /*6190*/  FMUL.FTZ R33, R13, UR21 ;  /* 0x000000150d217c20 */ /* 0x000fe20008410000 */
[----:B------:R-:W-:Y:S01]  /*61a0*/  FMUL.FTZ R34, R31, UR21 ;  /* 0x000000151f227c20 */ /* 0x000fe20008410000 */
[----:B------:R-:W-:Y:S01]  /*61b0*/  FMUL.FTZ R18, R5, UR21 ;  /* 0x0000001505127c20 */ /* 0x000fe20008410000 */
[----:B------:R-:W-:Y:S01]  /*61c0*/  FMUL.FTZ R16, R3, UR21 ;  /* 0x0000001503107c20 */ /* 0x000fe20008410000 */
[----:B------:R-:W-:Y:S01]  /*61d0*/  FMUL.FTZ R25, R17, UR21 ;  /* 0x0000001511197c20 */ /* 0x000fe20008410000 */
[C---:B------:R-:W-:Y:S01]  /*61e0*/  IADD3 R13, PT, PT, R23.reuse, 0xc0, RZ ;  /* 0x000000c0170d7810 */ /* 0x040fe20007ffe0ff */
[--C-:B------:R-:W-:Y:S01]  /*61f0*/  HADD2.F32 R11, -RZ, R32.reuse.H0_H0 ;  /* 0x20000020ff0b7230 */ /* 0x100fe20000004100 */
[C---:B------:R-:W-:Y:S01]  /*6200*/  IADD3 R31, PT, PT, R23.reuse, 0x100, RZ ;  /* 0x00000100171f7810 */ /* 0x040fe20007ffe0ff */
[----:B------:R-:W-:Y:S01]  /*6210*/  HADD2.F32 R10, -RZ, R32.H1_H1 ;  /* 0x30000020ff0a7230 */ /* 0x000fe20000004100 */
[C---:B------:R-:W-:Y:S01]  /*6220*/  IADD3 R5, PT, PT, R23.reuse, 0x140, RZ ;  /* 0x0000014017057810 */ /* 0x040fe20007ffe0ff */
[----:B------:R-:W-:Y:S01]  /*6230*/  FMUL.FTZ R20, R20, UR21 ;  /* 0x0000001514147c20 */ /* 0x000fe20008410000 */
[C---:B------:R-:W-:Y:S01]  /*6240*/  IADD3 R3, PT, PT, R23.reuse, 0x180, RZ ;  /* 0x0000018017037810 */ /* 0x040fe20007ffe0ff */
[----:B------:R-:W-:Y:S01]  /*6250*/  FMUL.FTZ R17, R22, UR21 ;  /* 0x0000001516117c20 */ /* 0x000fe20008410000 */
[----:B------:R-:W-:Y:S01]  /*6260*/  IADD3 R23, PT, PT, R23, 0x1c0, RZ ;  /* 0x000001c017177810 */ /* 0x000fe20007ffe0ff */
        /* <DEDUP_REMOVED lines=20> */
.L_x_622:
[----:B------:R-:W-:Y:S01]  /*63b0*/  ISETP.GE.U32.AND P2, PT, R13, UR10, PT ;  /* 0x0000000a0d007c0c */ /* 0x000fe2000bf46070 */
[C---:B------:R-:W-:Y:S01]  /*63c0*/  FFMA.FTZ R39, R14.reuse, R25, R15 ;  /* 0x000000190e277223 */ /* 0x040fe2000001000f */
[----:B------:R-:W-:Y:S01]  /*63d0*/  SHF.R.S32.HI R38, RZ, 0x1f, R13 ;  /* 0x0000001fff267819 */ /* 0x000fe2000001140d */
[--C-:B------:R-:W-:Y:S01]  /*63e0*/  FFMA.FTZ R40, R14, R12, R15.reuse ;  /* 0x0000000c0e287223 */ /* 0x100fe2000001000f */
[----:B------:R-:W-:Y:S01]  /*63f0*/  ISETP.GE.U32.AND P3, PT, R31, UR10, PT ;  /* 0x0000000a1f007c0c */ /* 0x000fe2000bf66070 */
[----:B------:R-:W-:Y:S01]  /*6400*/  BSSY.RECONVERGENT B0, `(.L_x_623) ;  /* 0x0000024000007945 */ /* 0x000fe20003800200 */
[----:B------:R-:W-:Y:S01]  /*6410*/  ISETP.GE.AND.EX P2, PT, R38, UR11, PT, P2 ;  /* 0x0000000b26007c0c */ /* 0x000fe2000bf46320 */
        /* <DEDUP_REMOVED lines=10> */
[C-C-:B------:R-:W-:Y:S01]  /*64c0*/  FFMA.FTZ R32, R14.reuse, R18, R15.reuse ;  /* 0x000000120e207223 */ /* 0x140fe2000001000f */
[----:B------:R-:W-:Y:S01]  /*64d0*/  FFMA.FTZ R29, R14, R17, R15 ;  /* 0x000000110e1d7223 */ /* 0x000fe2000001000f */
[----:B------:R-:W-:Y:S01]  /*64e0*/  FFMA.FTZ R12, R8, R11, -R39 ;  /* 0x0000000b080c7223 */ /* 0x000fe20000010827 */
[----:B------:R-:W-:Y:S01]  /*64f0*/  ISETP.GE.U32.AND P0, PT, R23, UR10, PT ;  /* 0x0000000a17007c0c */ /* 0x000fe2000bf06070 */
[----:B------:R-:W-:Y:S01]  /*6500*/  FFMA.FTZ R14, R14, R16, R15 ;  /* 0x000000100e0e7223 */ /* 0x000fe2000001000f */
[----:B------:R-:W-:Y:S01]  /*6510*/  ISETP.GE.AND.EX P3, PT, R37, UR11, PT, P3 ;  /* 0x0000000b25007c0c */ /* 0x000fe2000bf66330 */
[----:B------:R-:W-:Y:S01]  /*6520*/  FFMA.FTZ R39, R9, R10, -R40 ;  /* 0x0000000a09277223 */ /* 0x000fe20000010828 */
[----:B------:R-:W-:-:S02]  /*6530*/  ISETP.GE.AND.EX P4, PT, R22, UR11, PT, P4 ;  /* 0x0000000b16007c0c */ /* 0x000fc4000bf86340 */
[----:B------:R-:W-:Y:S01]  /*6540*/  ISETP.GE.AND.EX P1, PT, R24, UR11, PT, P1 ;  /* 0x0000000b18007c0c */ /* 0x000fe2000bf26310 */
[----:B------:R-:W-:-:S12]  /*6550*/  @P2 BRA `(.L_x_624) ;  /* 0x0000000000382947 */ /* 0x000fd80003800000 */
        /* <DEDUP_REMOVED lines=11> */
[----:B------:R-:W-:Y:S02]  /*6610*/  F2FP.F16.F32.PACK_AB R39, R39, R38 ;  /* 0x000000262727723e */ /* 0x000fe400000000ff */
[----:B------:R-:W-:-:S05]  /*6620*/  LEA.HI.X R13, R10, UR13, R15, 0x1, P2 ;  /* 0x0000000d0a0d7c11 */ /* 0x000fca00090f0c0f */
[----:B------:R0:W-:Y:S02]  /*6630*/  STG.E desc[UR18][R12.64], R39 ;  /* 0x000000270c007986 */ /* 0x0001e4000c101912 */
.L_x_624:
[----:B------:R-:W-:Y:S05]  /*6640*/  BSYNC.RECONVERGENT B0 ;  /* 0x0000000000007941 */ /* 0x000fea0003800200 */
.L_x_623:
[--C-:B------:R-:W-:Y:S02]  /*6650*/  HADD2.F32 R10, -RZ, R30.reuse.H0_H0 ;  /* 0x2000001eff0a7230 */ /* 0x100fe40000004100 */
[----:B------:R-:W-:Y:S01]  /*6660*/  HADD2.F32 R30, -RZ, R30.H1_H1 ;  /* 0x3000001eff1e7230 */ /* 0x000fe20000004100 */
        /* <DEDUP_REMOVED lines=19> */
.L_x_625:
        /* <DEDUP_REMOVED lines=8> */
[----:B------:R-:W1:Y:S01]  /*6820*/  LDCU.64 UR12, c[0x0][0x380] ;  /* 0x00007000ff0c77ac */ /* 0x000e620008000a00 */
[----:B------:R-:W-:-:S05]  /*6830*/  FMUL.FTZ R15, R15, UR21 ;  /* 0x000000150f0f7c20 */ /* 0x000fca0008410000 */
[----:B------:R-:W-:Y:S01]  /*6840*/  F2FP.F16.F32.PACK_AB R15, R15, R30 ;  /* 0x0000001e0f0f723e */ /* 0x000fe200000000ff */
[----:B0-----:R-:W-:Y:S02]  /*6850*/  IMAD R12, R37, UR8, RZ ;  /* 0x00000008250c7c24 */ /* 0x001fe4000f8e02ff */
[----:B------:R-:W-:-:S04]  /*6860*/  IMAD.WIDE.U32 R10, R31, UR8, R10 ;  /* 0x000000081f0a7c25 */ /* 0x000fc8000f8e000a */
[----:B------:R-:W-:Y:S01]  /*6870*/  IMAD R31, R31, UR9, R12 ;  /* 0x000000091f1f7c24 */ /* 0x000fe2000f8e020c */
[----:B-1----:R-:W-:-:S04]  /*6880*/  LEA R12, P2, R10, UR12, 0x1 ;  /* 0x0000000c0a0c7c11 */ /* 0x002fc8000f8408ff */
[----:B------:R-:W-:-:S04]  /*6890*/  IADD3 R31, PT, PT, R11, R31, RZ ;  /* 0x0000001f0b1f7210 */ /* 0x000fc80007ffe0ff */
[----:B------:R-:W-:-:S05]  /*68a0*/  LEA.HI.X R13, R10, UR13, R31, 0x1, P2 ;  /* 0x0000000d0a0d7c11 */ /* 0x000fca00090f0c1f */
[----:B------:R1:W-:Y:S02]  /*68b0*/  STG.E desc[UR18][R12.64], R15 ;  /* 0x0000000f0c007986 */ /* 0x0003e4000c101912 */
.L_x_627:
[----:B------:R-:W-:Y:S05]  /*68c0*/  BSYNC.RECONVERGENT B0 ;  /* 0x0000000000007941 */ /* 0x000fea0003800200 */
.L_x_626:
[--C-:B------:R-:W-:Y:S02]  /*68d0*/  HADD2.F32 R10, -RZ, R28.reuse.H0_H0 ;  /* 0x2000001cff0a7230 */ /* 0x100fe40000004100 */
[----:B------:R-:W-:Y:S01]  /*68e0*/  HADD2.F32 R28, -RZ, R28.H1_H1 ;  /* 0x3000001cff1c7230 */ /* 0x000fe20000004100 */
[----:B------:R-:W-:Y:S06]  /*68f0*/  BRA.U !UP0, `(.L_x_628) ;  /* 0x0000000108487547 */ /* 0x000fec000b800000 */
[----:B------:R-:W-:Y:S01]  /*6900*/  FFMA.FTZ R21, R8, R21, R6 ;  /* 0x0000001508157223 */ /* 0x000fe20000010006 */
[----:B------:R-:W-:-:S03]  /*6910*/  FFMA.FTZ R20, R9, R20, R7 ;  /* 0x0000001409147223 */ /* 0x000fc60000010007 */
[----:B------:R-:W-:Y:S01]  /*6920*/  FMUL.FTZ R11, R21, -1.4426950216293334961 ;  /* 0xbfb8aa3b150b7820 */ /* 0x000fe20000410000 */
[----:B-1----:R-:W-:-:S05]  /*6930*/  FMUL.FTZ R15, R20, -1.4426950216293334961 ;  /* 0xbfb8aa3b140f7820 */ /* 0x002fca0000410000 */
        /* <DEDUP_REMOVED lines=14> */
.L_x_628:
[----:B------:R-:W-:Y:S01]  /*6a20*/  BSSY.RECONVERGENT B0, `(.L_x_629) ;  /* 0x0000012000007945 */ /* 0x000fe20003800200 */
[----:B------:R-:W-:Y:S01]  /*6a30*/  FFMA.FTZ R25, R8, R10, -R25 ;  /* 0x0000000a08197223 */ /* 0x000fe20000010819 */
[----:B------:R-:W-:Y:S02]  /*6a40*/  FFMA.FTZ R26, R9, R28, -R26 ;  /* 0x0000001c091a7223 */ /* 0x000fe4000001081a */
[----:B------:R-:W-:Y:S05]  /*6a50*/  @P4 BRA `(.L_x_630) ;  /* 0x0000000000384947 */ /* 0x000fea0003800000 */
[----:B------:R-:W2:Y:S01]  /*6a60*/  LDCU.64 UR8, c[0x0][0x3f8] ;  /* 0x00007f00ff0877ac */ /* 0x000ea20008000a00 */
[----:B------:R-:W-:Y:S01]  /*6a70*/  MOV R10, R42 ;  /* 0x0000002a000a7202 */ /* 0x000fe20000000f00 */
[----:B------:R-:W-:Y:S01]  /*6a80*/  FMUL.FTZ R20, R25, UR21 ;  /* 0x0000001519147c20 */ /* 0x000fe20008410000 */
[----:B------:R-:W-:Y:S01]  /*6a90*/  MOV R11, R45 ;  /* 0x0000002d000b7202 */ /* 0x000fe20000000f00 */
[----:B------:R-:W3:Y:S01]  /*6aa0*/  LDCU.64 UR12, c[0x0][0x380] ;  /* 0x00007000ff0c77ac */ /* 0x000ee20008000a00 */
[----:B--2---:R-:W-:Y:S02]  /*6ab0*/  IMAD R22, R22, UR8, RZ ;  /* 0x0000000816167c24 */ /* 0x004fe4000f8e02ff */
[----:B------:R-:W-:-:S04]  /*6ac0*/  IMAD.WIDE.U32 R10, R5, UR8, R10 ;  /* 0x00000008050a7c25 */ /* 0x000fc8000f8e000a */
[----:B01----:R-:W-:Y:S02]  /*6ad0*/  IMAD R13, R5, UR9, R22 ;  /* 0x00000009050d7c24 */ /* 0x003fe4000f8e0216 */
[----:B------:R-:W-:Y:S01]  /*6ae0*/  FMUL.FTZ R5, R26, UR21 ;  /* 0x000000151a057c20 */ /* 0x000fe20008410000 */
[C---:B---3--:R-:W-:Y:S02]  /*6af0*/  LEA R12, P2, R10.reuse, UR12, 0x1 ;  /* 0x0000000c0a0c7c11 */ /* 0x048fe4000f8408ff */
[----:B------:R-:W-:Y:S02]  /*6b00*/  IADD3 R13, PT, PT, R11, R13, RZ ;  /* 0x0000000d0b0d7210 */ /* 0x000fe40007ffe0ff */
[----:B------:R-:W-:Y:S02]  /*6b10*/  F2FP.F16.F32.PACK_AB R5, R5, R20 ;  /* 0x000000140505723e */ /* 0x000fe400000000ff */
[----:B------:R-:W-:-:S05]  /*6b20*/  LEA.HI.X R13, R10, UR13, R13, 0x1, P2 ;  /* 0x0000000d0a0d7c11 */ /* 0x000fca00090f0c0d */
[----:B------:R2:W-:Y:S02]  /*6b30*/  STG.E desc[UR18][R12.64], R5 ;  /* 0x000000050c007986 */ /* 0x0005e4000c101912 */
.L_x_630:
[----:B------:R-:W-:Y:S05]  /*6b40*/  BSYNC.RECONVERGENT B0 ;  /* 0x0000000000007941 */ /* 0x000fea0003800200 */
.L_x_629:
[--C-:B--2---:R-:W-:Y:S02]  /*6b50*/  HADD2.F32 R5, -RZ, R2.reuse.H0_H0 ;  /* 0x20000002ff057230 */ /* 0x104fe40000004100 */
[----:B------:R-:W-:Y:S01]  /*6b60*/  HADD2.F32 R2, -RZ, R2.H1_H1 ;  /* 0x30000002ff027230 */ /* 0x000fe20000004100 */
        /* <DEDUP_REMOVED lines=19> */
.L_x_631:
[----:B------:R-:W-:Y:S01]  /*6ca0*/  BSSY.RECONVERGENT B0, `(.L_x_632) ;  /* 0x0000012000007945 */ /* 0x000fe20003800200 */
[----:B------:R-:W-:Y:S01]  /*6cb0*/  FFMA.FTZ R27, R8, R5, -R27 ;  /* 0x00000005081b7223 */ /* 0x000fe2000001081b */
[----:B------:R-:W-:Y:S02]  /*6cc0*/  FFMA.FTZ R5, R9, R2, -R32 ;  /* 0x0000000209057223 */ /* 0x000fe40000010820 */
[----:B------:R-:W-:Y:S05]  /*6cd0*/  @P1 BRA `(.L_x_633) ;  /* 0x0000000000381947 */ /* 0x000fea0003800000 */
[----:B------:R-:W2:Y:S01]  /*6ce0*/  LDCU.64 UR8, c[0x0][0x3f8] ;  /* 0x00007f00ff0877ac */ /* 0x000ea20008000a00 */
[----:B------:R-:W-:Y:S01]  /*6cf0*/  MOV R10, R42 ;  /* 0x0000002a000a7202 */ /* 0x000fe20000000f00 */
[----:B01----:R-:W-:Y:S01]  /*6d00*/  FMUL.FTZ R12, R27, UR21 ;  /* 0x000000151b0c7c20 */ /* 0x003fe20008410000 */
[----:B------:R-:W-:Y:S01]  /*6d10*/  MOV R11, R45 ;  /* 0x0000002d000b7202 */ /* 0x000fe20000000f00 */
[----:B------:R-:W0:Y:S01]  /*6d20*/  LDCU.64 UR12, c[0x0][0x380] ;  /* 0x00007000ff0c77ac */ /* 0x000e220008000a00 */
[----:B------:R-:W-:-:S05]  /*6d30*/  FMUL.FTZ R5, R5, UR21 ;  /* 0x0000001505057c20 */ /* 0x000fca0008410000 */
[----:B------:R-:W-:Y:S01]  /*6d40*/  F2FP.F16.F32.PACK_AB R5, R5, R12 ;  /* 0x0000000c0505723e */ /* 0x000fe200000000ff */
[----:B--2---:R-:W-:Y:S02]  /*6d50*/  IMAD R24, R24, UR8, RZ ;  /* 0x0000000818187c24 */ /* 0x004fe4000f8e02ff */
[----:B------:R-:W-:-:S04]  /*6d60*/  IMAD.WIDE.U32 R10, R3, UR8, R10 ;  /* 0x00000008030a7c25 */ /* 0x000fc8000f8e000a */
[----:B------:R-:W-:Y:S01]  /*6d70*/  IMAD R3, R3, UR9, R24 ;  /* 0x0000000903037c24 */ /* 0x000fe2000f8e0218 */
[----:B0-----:R-:W-:-:S04]  /*6d80*/  LEA R2, P1, R10, UR12, 0x1 ;  /* 0x0000000c0a027c11 */ /* 0x001fc8000f8208ff */
[----:B------:R-:W-:-:S04]  /*6d90*/  IADD3 R3, PT, PT, R11, R3, RZ ;  /* 0x000000030b037210 */ /* 0x000fc80007ffe0ff */
[----:B------:R-:W-:-:S05]  /*6da0*/  LEA.HI.X R3, R10, UR13, R3, 0x1, P1 ;  /* 0x0000000d0a037c11 */ /* 0x000fca00088f0c03 */
[----:B------:R2:W-:Y:S02]  /*6db0*/  STG.E desc[UR18][R2.64], R5 ;  /* 0x0000000502007986 */ /* 0x0005e4000c101912 */
.L_x_633:
[----:B------:R-:W-:Y:S05]  /*6dc0*/  BSYNC.RECONVERGENT B0 ;  /* 0x0000000000007941 */ /* 0x000fea0003800200 */
.L_x_632:
[--C-:B--2---:R-:W-:Y:S01]  /*6dd0*/  HADD2.F32 R2, -RZ, R4.reuse.H0_H0 ;  /* 0x20000004ff027230 */ /* 0x104fe20000004100 */
[----:B-1----:R-:W-:Y:S01]  /*6de0*/  SHF.R.S32.HI R15, RZ, 0x1f, R23 ;  /* 0x0000001fff0f7819 */ /* 0x002fe20000011417 */
        /* <DEDUP_REMOVED lines=20> */
.L_x_634:
        /* <DEDUP_REMOVED lines=8> */
[----:B------:R-:W-:Y:S02]  /*6fb0*/  MOV R43, R45 ;  /* 0x0000002d002b7202 */ /* 0x000fe40000000f00 */
[----:B------:R-:W-:Y:S01]  /*6fc0*/  F2FP.F16.F32.PACK_AB R5, R14, R5 ;  /* 0x000000050e05723e */ /* 0x000fe200000000ff */
        /* <DEDUP_REMOVED lines=8> */
.L_x_636:
[----:B------:R-:W-:Y:S05]  /*7050*/  BSYNC.RECONVERGENT B0 ;  /* 0x0000000000007941 */ /* 0x000fea0003800200 */
.L_x_635:
[----:B------:R-:W2:Y:S01]  /*7060*/  LDCU UR5, c[0x0][0x410] ;  /* 0x00008200ff0577ac */ /* 0x000ea20008000800 */
[----:B------:R-:W2:Y:S01]  /*7070*/  LDCU UR8, c[0x0][0x3e0] ;  /* 0x00007c00ff0877ac */ /* 0x000ea20008000800 */
[----:B------:R-:W-:Y:S02]  /*7080*/  UIADD3 UR6, UPT, UPT, UR7, UR6, URZ ;  /* 0x0000000607067290 */ /* 0x000fe4000fffe0ff */
[----:B------:R-:W-:Y:S02]  /*7090*/  UIADD3 UR4, UPT, UPT, UR4, 0x1, URZ ;  /* 0x0000000104047890 */ /* 0x000fe4000fffe0ff */
[----:B--2---:R-:W-:-:S04]  /*70a0*/  UIMAD UR5, UR5, UR8, URZ ;  /* 0x00000008050572a4 */ /* 0x004fc8000f8e02ff */
[----:B------:R-:W-:-:S09]  /*70b0*/  UISETP.GE.AND UP0, UPT, UR6, UR5, UPT ;  /* 0x000000050600728c */ /* 0x000fd2000bf06270 */
[----:B------:R-:W-:Y:S05]  /*70c0*/  BRA.U !UP0, `(.L_x_637) ;  /* 0xffffff91081c7547 */ /* 0x000fea000b83ffff */
.L_x_594:
[----:B------:R-:W2:Y:S01]  /*70d0*/  S2R R9, SR_TID.X ;  /* 0x0000000000097919 */ /* 0x000ea20000002100 */
[----:B------:R-:W3:Y:S01]  /*70e0*/  LDC R4, c[0x0][0x370] ;  /* 0x0000dc00ff047b82 */ /* 0x000ee20000000800 */
[----:B------:R-:W-:Y:S07]  /*70f0*/  BSSY.RECONVERGENT B0, `(.L_x_638) ;  /* 0x000000e000007945 */ /* 0x000fee0003800200 */
[----:B------:R-:W4:Y:S08]  /*7100*/  LDC R7, c[0x0][0x374] ;  /* 0x0000dd00ff077b82 */ /* 0x000f300000000800 */
[----:B-1----:R-:W1:Y:S01]  /*7110*/  LDC.64 R2, c[0x0][0x3c8] ;  /* 0x0000f200ff027b82 */ /* 0x002e620000000a00 */
[----:B---3--:R-:W-:-:S02]  /*7120*/  ISETP.NE.AND P0, PT, R4, 0x1, PT ;  /* 0x000000010400780c */ /* 0x008fc40003f05270 */
[----:B--2---:R-:W-:Y:S02]  /*7130*/  ISETP.NE.AND P1, PT, R9, RZ, PT ;  /* 0x000000ff0900720c */ /* 0x004fe40003f25270 */
[----:B----4-:R-:W-:-:S04]  /*7140*/  SHF.L.U32 R0, R7, 0x1, RZ ;  /* 0x0000000107007819 */ /* 0x010fc800000006ff */
[----:B------:R-:W-:-:S05]  /*7150*/  SEL R5, R0, RZ, P0 ;  /* 0x000000ff00057207 */ /* 0x000fca0000000000 */
[----:B-1----:R-:W-:Y:S02]  /*7160*/  IMAD.WIDE.U32 R2, R5, 0x4, R2 ;  /* 0x0000000405027825 */ /* 0x002fe400078e0002 */
[----:B------:R-:W-:Y:S05]  /*7170*/  @P1 BRA `(.L_x_639) ;  /* 0x0000000000141947 */ /* 0x000fea0003800000 */
[----:B------:R-:W-:Y:S01]  /*7180*/  HFMA2 R5, -RZ, RZ, 0, 5.9604644775390625e-08 ;  /* 0x00000001ff057431 */ /* 0x000fe200000001ff */
[----:B------:R-:W-:Y:S06]  /*7190*/  MEMBAR.ALL.GPU ;  /* 0x0000000000007992 */ /* 0x000fec000000a000 */
[----:B------:R-:W-:-:S00]  /*71a0*/  ERRBAR ;  /* 0x00000000000079ab */ /* 0x000fc00000000000 */
[----:B------:R-:W-:Y:S06]  /*71b0*/  CGAERRBAR ;  /* 0x00000000000075ab */ /* 0x000fec0000000000 */
[----:B------:R1:W-:Y:S02]  /*71c0*/  REDG.E.ADD.S32.STRONG.GPU desc[UR18][R2.64], R5 ;  /* 0x000000050200798e */ /* 0x0003e4000c12e312 */
.L_x_639:
[----:B------:R-:W-:Y:S05]  /*71d0*/  BSYNC.RECONVERGENT B0 ;  /* 0x0000000000007941 */ /* 0x000fea0003800200 */
.L_x_638:
[----:B------:R-:W2:Y:S01]  /*71e0*/  S2UR UR5, SR_CTAID.Y ;  /* 0x00000000000579c3 */ /* 0x000ea20000002600 */
[----:B-1----:R-:W-:Y:S02]  /*71f0*/  IADD3 R5, PT, PT, R7, -0x1, RZ ;  /* 0xffffffff07057810 */ /* 0x002fe40007ffe0ff */
[----:B------:R-:W-:-:S05]  /*7200*/  IADD3 R0, PT, PT, R4, -0x1, RZ ;  /* 0xffffffff04007810 */ /* 0x000fca0007ffe0ff */
[----:B------:R-:W1:Y:S01]  /*7210*/  S2UR UR4, SR_CTAID.X ;  /* 0x00000000000479c3 */ /* 0x000e620000002500 */
[----:B--2---:R-:W-:-:S04]  /*7220*/  ISETP.NE.AND P0, PT, R5, UR5, PT ;  /* 0x0000000505007c0c */ /* 0x004fc8000bf05270 */
[----:B-1----:R-:W-:-:S13]  /*7230*/  ISETP.NE.OR P0, PT, R0, UR4, P0 ;  /* 0x0000000400007c0c */ /* 0x002fda0008705670 */
[----:B------:R-:W-:Y:S05]  /*7240*/  @P0 EXIT ;  /* 0x000000000000094d */ /* 0x000fea0003800000 */
[----:B------:R-:W-:Y:S05]  /*7250*/  @P1 BRA `(.L_x_640) ;  /* 0x0000000000201947 */ /* 0x000fea0003800000 */
[----:B------:R-:W-:-:S05]  /*7260*/  IMAD R0, R4, R7, RZ ;  /* 0x0000000704007224 */ /* 0x000fca00078e02ff */
[----:B------:R-:W-:-:S13]  /*7270*/  ISETP.NE.AND P0, PT, R0, -0x1, PT ;  /* 0xffffffff0000780c */ /* 0x000fda0003f05270 */
[----:B------:R-:W-:Y:S05]  /*7280*/  @!P0 BRA `(.L_x_640) ;  /* 0x0000000000148947 */ /* 0x000fea0003800000 */
.L_x_641:
[----:B------:R-:W2:Y:S04]  /*7290*/  LDG.E.STRONG.GPU R5, desc[UR18][R2.64] ;  /* 0x0000001202057981 */ /* 0x000ea8000c1ef900 */
[----:B--2---:R-:W-:Y:S01]  /*72a0*/  CCTL.IVALL ;  /* 0x00000000ff00798f */ /* 0x004fe20002000000 */
[----:B------:R-:W-:Y:S05]  /*72b0*/  YIELD ;  /* 0x0000000000007946 */ /* 0x000fea0003800000 */
[----:B------:R-:W-:-:S13]  /*72c0*/  ISETP.NE.AND P0, PT, R5, R0, PT ;  /* 0x000000000500720c */ /* 0x000fda0003f05270 */
[----:B------:R-:W-:Y:S05]  /*72d0*/  @P0 BRA `(.L_x_641) ;  /* 0xfffffffc00ec0947 */ /* 0x000fea000383ffff */
.L_x_640:
[----:B------:R-:W-:Y:S05]  /*72e0*/  WARPSYNC.ALL ;  /* 0x0000000000007948 */ /* 0x000fea0003800000 */
[----:B------:R-:W1:Y:S08]  /*72f0*/  LDC.64 R6, c[0x0][0x3f8] ;  /* 0x0000fe00ff067b82 */ /* 0x000e700000000a00 */
        /* <DEDUP_REMOVED lines=11> */
[----:B0-----:R-:W-:-:S04]  /*73b0*/  IADD3 R13, P1, PT, R2, 0x280, RZ ;  /* 0x00000280020d7810 */ /* 0x001fc80007f3e0ff */
        /* <DEDUP_REMOVED lines=61> */
.L_x_644:
        /* <DEDUP_REMOVED lines=27> */
.L_x_643:
[----:B------:R-:W-:Y:S05]  /*7940*/  BSYNC.RECONVERGENT B0 ;  /* 0x0000000000007941 */ /* 0x000fea0003800200 */
.L_x_642:
        /* <DEDUP_REMOVED lines=10> */
.L_x_645:
        /* <DEDUP_REMOVED lines=82> */
.L_x_646:
        /* <DEDUP_REMOVED lines=15> */
.L_x_2480:


//--------------------- .text._Z35group_norm_nhwc_bwd_one_pass_kernelI11Fp16IOBf16WLi64ELi20ELi640EEv26Group_norm_nhwc_bwd_params --------------------------
	.section	.text._Z35group_norm_nhwc_bwd_one_pass_kernelI11Fp16IOBf16WLi64ELi20ELi640EEv26Group_norm_nhwc_bwd_params,"ax",@progbits
	.align	128
        .global         _Z35group_norm_nhwc_bwd_one_pass_kernelI11Fp16IOBf16WLi64ELi20ELi640EEv26Group_norm_nhwc_bwd_params
        .type           _Z35group_norm_nhwc_bwd_one_pass_kernelI11Fp16IOBf16WLi64ELi20ELi640EEv26Group_norm_nhwc_bwd_params,@function
        .size           _Z35group_norm_nhwc_bwd_one_pass_kernelI11Fp16IOBf16WLi64ELi20ELi640EEv26Group_norm_nhwc_bwd_params,(.L_x_2481 - _Z35group_norm_nhwc_bwd_one_pass_kernelI11Fp16IOBf16WLi64ELi20ELi640EEv26Group_norm_nhwc_bwd_params)
        .other          _Z35group_norm_nhwc_bwd_one_pass_kernelI11Fp16IOBf16WLi64ELi20ELi640EEv26Group_norm_nhwc_bwd_params,@"STO_CUDA_ENTRY STV_DEFAULT"
_Z35group_norm_nhwc_bwd_one_pass_kernelI11Fp16IOBf16WLi64ELi20ELi640EEv26Group_norm_nhwc_bwd_params:
.text._Z35group_norm_nhwc_bwd_one_pass_kernelI11Fp16IOBf16WLi64ELi20ELi640EEv26Group_norm_nhwc_bwd_params:
        /* <DEDUP_REMOVED lines=40> */
.L_x_668:
        /* <DEDUP_REMOVED lines=73> */
[----:B------:R0:W4:Y:S01]  /*0710*/  LDG.E.U16 R7, desc[UR16][R10.64+0x2] ;  /* 0x000002100a077981 */ /* 0x000122000c1e1500 */
[----:B------:R-:W-:Y:S02]  /*0720*/  PRMT R2, RZ, 0x5410, RZ ;  /* 0x00005410ff027816 */ /* 0x000fe400000000ff */
[----:B------:R-:W-:-:S02]  /*0730*/  PRMT R32, RZ, 0x7610, R32 ;  /* 0x00007610ff207816 */ /* 0x000fc40000000020 */
[----:B------:R-:W-:Y:S01]  /*0740*/  PRMT R30, RZ, 0x7610, R30 ;  /* 0x00007610ff1e7816 */ /* 0x000fe2000000001e */
[----:B------:R-:W-:Y:S01]  /*0750*/  UMOV UR20, 0x3f800000 ;  /* 0x3f80000000147882 */ /* 0x000fe20000000000 */
[----:B------:R-:W-:Y:S02]  /*0760*/  MOV R36, RZ ;  /* 0x000000ff00247202 */ /* 0x000fe40000000f00 */
[----:B------:R-:W-:Y:S01]  /*0770*/  MOV R34, RZ ;  /* 0x000000ff00227202 */ /* 0x000fe20000000f00 */
[----:B---3--:R-:W-:-:S05]  /*0780*/  FFMA.FTZ R9, -R8, R8, R9 ;  /* 0x0000000808097223 */ /* 0x008fca0000010109 */
[----:B------:R-:W-:-:S13]  /*0790*/  FSETP.GTU.FTZ.AND P1, PT, R9, RZ, PT ;  /* 0x000000ff0900720b */ /* 0x000fda0003f3c000 */
[----:B------:R-:W-:-:S05]  /*07a0*/  VOTEU.ANY UP0, P1 ;  /* 0x0000000000ff7886 */ /* 0x000fca0000800100 */
[----:B------:R-:W1:Y:S01]  /*07b0*/  @UP0 LDCU UR4, c[0x0][0x3c0] ;  /* 0x00007800ff0407ac */ /* 0x000e620008000800 */
[----:B------:R-:W-:-:S13]  /*07c0*/  PLOP3.LUT P1, PT, PT, PT, UP0, 0x80, 0x8 ;  /* 0x000000000008781c */ /* 0x000fda0003f2f008 */
[----:B-1----:R-:W-:-:S06]  /*07d0*/  @P1 FADD.FTZ R0, R9, UR4 ;  /* 0x0000000409001e21 */ /* 0x002fcc0008010000 */
[----:B------:R-:W1:Y:S02]  /*07e0*/  @P1 MUFU.RSQ R0, R0 ;  /* 0x0000000000001308 */ /* 0x000e640000001400 */
[----:B-1----:R-:W-:Y:S02]  /*07f0*/  @P1 R2UR UR4, R0 ;  /* 0x00000000000412ca */ /* 0x002fe400000e0000 */
[----:B--2---:R-:W-:-:S04]  /*0800*/  @!P0 PRMT R2, R2, 0x5410, R12 ;  /* 0x0000541002028816 */ /* 0x004fc8000000000c */
[----:B------:R-:W-:Y:S02]  /*0810*/  @!P0 PRMT R2, R12, 0x7632, R2 ;  /* 0x000076320c028816 */ /* 0x000fe40000000002 */
[C---:B-----5:R-:W-:Y:S02]  /*0820*/  @!P0 PRMT R32, R16.reuse, 0x7610, R32 ;  /* 0x0000761010208816 */ /* 0x060fe40000000020 */
[----:B------:R-:W-:Y:S01]  /*0830*/  @!P0 PRMT R30, R16, 0x7632, R30 ;  /* 0x00007632101e8816 */ /* 0x000fe2000000001e */
[--C-:B------:R-:W-:Y:S02]  /*0840*/  HADD2.F32 R9, -RZ, R2.reuse.H1_H1 ;  /* 0x30000002ff097230 */ /* 0x100fe40000004100 */
[----:B0-----:R-:W-:Y:S02]  /*0850*/  HADD2.F32 R11, -RZ, R2.H0_H0 ;  /* 0x20000002ff0b7230 */ /* 0x001fe40000004100 */
[----:B------:R-:W-:Y:S02]  /*0860*/  HADD2.F32 R30, -RZ, R30.H0_H0 ;  /* 0x2000001eff1e7230 */ /* 0x000fe40000004100 */
[----:B------:R-:W-:Y:S01]  /*0870*/  FADD.FTZ R0, -R8, R9 ;  /* 0x0000000908007221 */ /* 0x000fe20000010100 */
[----:B------:R-:W-:-:S02]  /*0880*/  HADD2.F32 R32, -RZ, R32.H0_H0 ;  /* 0x20000020ff207230 */ /* 0x000fc40000004100 */
[----:B------:R-:W-:Y:S01]  /*0890*/  FADD.FTZ R2, -R8, R11 ;  /* 0x0000000b08027221 */ /* 0x000fe20000010100 */
[----:B------:R-:W-:Y:S01]  /*08a0*/  @UP0 UMOV UR20, UR4 ;  /* 0x0000000400140c82 */ /* 0x000fe20008000000 */
[----:B------:R-:W-:Y:S01]  /*08b0*/  @P2 SHF.L.U32 R36, R18, 0x10, RZ ;  /* 0x0000001012242819 */ /* 0x000fe200000006ff */
[----:B------:R-:W-:Y:S01]  /*08c0*/  FMUL.FTZ R0, R0, UR20 ;  /* 0x0000001400007c20 */ /* 0x000fe20008410000 */
[----:B----4-:R-:W-:Y:S01]  /*08d0*/  @P2 SHF.L.U32 R34, R19, 0x10, RZ ;  /* 0x0000001013222819 */ /* 0x010fe200000006ff */
[----:B------:R-:W-:Y:S01]  /*08e0*/  FMUL.FTZ R2, R2, UR20 ;  /* 0x0000001402027c20 */ /* 0x000fe20008410000 */
[----:B------:R-:W-:Y:S02]  /*08f0*/  SHF.L.U32 R5, R5, 0x10, RZ ;  /* 0x0000001005057819 */ /* 0x000fe400000006ff */
[----:B------:R-:W-:Y:S02]  /*0900*/  MOV R8, R30 ;  /* 0x0000001e00087202 */ /* 0x000fe40000000f00 */
[----:B------:R-:W-:-:S02]  /*0910*/  SHF.L.U32 R7, R7, 0x10, RZ ;  /* 0x0000001007077819 */ /* 0x000fc400000006ff */
        /* <DEDUP_REMOVED lines=20> */
.L_x_648:
        /* <DEDUP_REMOVED lines=44> */
.L_x_650:
[----:B------:R-:W-:Y:S05]  /*0d20*/  BSYNC.RECONVERGENT B0 ;  /* 0x0000000000007941 */ /* 0x000fea0003800200 */
.L_x_649:
        /* <DEDUP_REMOVED lines=54> */
.L_x_652:
[----:B------:R-:W-:Y:S05]  /*1090*/  BSYNC.RECONVERGENT B0 ;  /* 0x0000000000007941 */ /* 0x000fea0003800200 */
.L_x_651:
        /* <DEDUP_REMOVED lines=318> */
.L_x_654:
[----:B------:R-:W-:Y:S05]  /*2480*/  BSYNC.RECONVERGENT B0 ;  /* 0x0000000000007941 */ /* 0x000fea0003800200 */
.L_x_653:
        /* <DEDUP_REMOVED lines=29> */
.L_x_656:
[----:B------:R-:W-:Y:S05]  /*2660*/  BSYNC.RECONVERGENT B0 ;  /* 0x0000000000007941 */ /* 0x000fea0003800200 */
.L_x_655:
        /* <DEDUP_REMOVED lines=29> */
.L_x_659:
[----:B------:R-:W2:Y:S04]  /*2840*/  LDG.E.STRONG.GPU R3, desc[UR16][R10.64] ;  /* 0x000000100a037981 */ /* 0x000ea8000c1ef900 */
[----:B--2---:R-:W-:Y:S01]  /*2850*/  CCTL.IVALL ;  /* 0x00000000ff00798f */ /* 0x004fe20002000000 */
[----:B------:R-:W-:Y:S05]  /*2860*/  YIELD ;  /* 0x0000000000007946 */ /* 0x000fea0003800000 */
[----:B------:R-:W-:-:S13]  /*2870*/  ISETP.NE.AND P1, PT, R3, R14, PT ;  /* 0x0000000e0300720c */ /* 0x000fda0003f25270 */
[----:B------:R-:W-:Y:S05]  /*2880*/  @P1 BRA `(.L_x_659) ;  /* 0xfffffffc00ec1947 */ /* 0x000fea000383ffff */
.L_x_658:
[----:B------:R-:W-:Y:S05]  /*2890*/  WARPSYNC.ALL ;  /* 0x0000000000007948 */ /* 0x000fea0003800000 */
[----:B------:R-:W-:Y:S06]  /*28a0*/  BAR.SYNC.DEFER_BLOCKING 0x0 ;  /* 0x0000000000007b1d */ /* 0x000fec0000010000 */
[----:B------:R-:W-:Y:S01]  /*28b0*/  UMOV UR4, URZ ;  /* 0x000000ff00047c82 */ /* 0x000fe20008000000 */
[----:B------:R-:W-:Y:S05]  /*28c0*/  @!P4 BRA `(.L_x_660) ;  /* 0x00000004002cc947 */ /* 0x000fea0003800000 */
[----:B------:R-:W-:-:S07]  /*28d0*/  HFMA2 R3, -RZ, RZ, 0, 0 ;  /* 0x00000000ff037431 */ /* 0x000fce00000001ff */
.L_x_661:
        /* <DEDUP_REMOVED lines=74> */
.L_x_660:
        /* <DEDUP_REMOVED lines=47> */
.L_x_662:
        /* <DEDUP_REMOVED lines=27> */
.L_x_663:
        /* <DEDUP_REMOVED lines=11> */
.L_x_664:
[----:B------:R-:W-:Y:S05]  /*32d0*/  BSYNC.RECONVERGENT B0 ;  /* 0x0000000000007941 */ /* 0x000fea0003800200 */
.L_x_657:
        /* <DEDUP_REMOVED lines=26> */
.L_x_665:
        /* <DEDUP_REMOVED lines=13> */
[----:B------:R-:W-:Y:S01]  /*3550*/  F2FP.F16.F32.PACK_AB R5, R5, R0 ;  /* 0x000000000505723e */ /* 0x000fe200000000ff */
[----:B0--3--:R-:W-:Y:S02]  /*3560*/  IMAD R8, R29, UR6, RZ ;  /* 0x000000061d087c24 */ /* 0x009fe4000f8e02ff */
[----:B------:R-:W-:-:S04]  /*3570*/  IMAD.WIDE.U32 R38, R37, UR6, R38 ;  /* 0x0000000625267c25 */ /* 0x000fc8000f8e0026 */
[----:B------:R-:W-:Y:S01]  /*3580*/  IMAD R3, R37, UR7, R8 ;  /* 0x0000000725037c24 */ /* 0x000fe2000f8e0208 */
[----:B--2---:R-:W-:-:S04]  /*3590*/  LEA R2, P0, R38, UR4, 0x1 ;  /* 0x0000000426027c11 */ /* 0x004fc8000f8008ff */
[----:B------:R-:W-:-:S04]  /*35a0*/  IADD3 R3, PT, PT, R39, R3, RZ ;  /* 0x0000000327037210 */ /* 0x000fc80007ffe0ff */
[----:B------:R-:W-:-:S05]  /*35b0*/  LEA.HI.X R3, R38, UR5, R3, 0x1, P0 ;  /* 0x0000000526037c11 */ /* 0x000fca00080f0c03 */
[----:B------:R2:W-:Y:S02]  /*35c0*/  STG.E desc[UR16][R2.64], R5 ;  /* 0x0000000502007986 */ /* 0x0005e4000c101910 */
.L_x_667:
[----:B------:R-:W-:Y:S05]  /*35d0*/  BSYNC.RECONVERGENT B0 ;  /* 0x0000000000007941 */ /* 0x000fea0003800200 */
.L_x_666:
[----:B------:R-:W-:Y:S01]  /*35e0*/  UIADD3 UR13, UPT, UPT, UR24, UR13, URZ ;  /* 0x0000000d180d7290 */ /* 0x000fe2000fffe0ff */
[----:B------:R-:W-:-:S03]  /*35f0*/  IADD3 R31, PT, PT, R31, 0x1, RZ ;  /* 0x000000011f1f7810 */ /* 0x000fc60007ffe0ff */
[----:B------:R-:W-:-:S09]  /*3600*/  UISETP.GE.AND UP0, UPT, UR13, UR10, UPT ;  /* 0x0000000a0d00728c */ /* 0x000fd2000bf06270 */
[----:B------:R-:W-:Y:S05]  /*3610*/  BRA.U !UP0, `(.L_x_668) ;  /* 0xffffffcd08187547 */ /* 0x000fea000b83ffff */
.L_x_647:
        /* <DEDUP_REMOVED lines=19> */
.L_x_670:
[----:B------:R-:W-:Y:S05]  /*3750*/  BSYNC.RECONVERGENT B0 ;  /* 0x0000000000007941 */ /* 0x000fea0003800200 */
.L_x_669:
[----:B------:R-:W-:Y:S05]  /*3760*/  @P0 EXIT ;  /* 0x000000000000094d */ /* 0x000fea0003800000 */
[----:B------:R-:W-:Y:S05]  /*3770*/  @P2 BRA `(.L_x_671) ;  /* 0x0000000000202947 */ /* 0x000fea0003800000 */
[----:B------:R-:W-:-:S05]  /*3780*/  IMAD R0, R4, R7, RZ ;  /* 0x0000000704007224 */ /* 0x000fca00078e02ff */
[----:B------:R-:W-:-:S13]  /*3790*/  ISETP.NE.AND P0, PT, R0, -0x1, PT ;  /* 0xffffffff0000780c */ /* 0x000fda0003f05270 */
[----:B------:R-:W-:Y:S05]  /*37a0*/  @!P0 BRA `(.L_x_671) ;  /* 0x0000000000148947 */ /* 0x000fea0003800000 */
.L_x_672:
[----:B--2---:R-:W2:Y:S04]  /*37b0*/  LDG.E.STRONG.GPU R5, desc[UR16][R2.64] ;  /* 0x0000001002057981 */ /* 0x004ea8000c1ef900 */
[----:B--2---:R-:W-:Y:S01]  /*37c0*/  CCTL.IVALL ;  /* 0x00000000ff00798f */ /* 0x004fe20002000000 */
[----:B------:R-:W-:Y:S05]  /*37d0*/  YIELD ;  /* 0x0000000000007946 */ /* 0x000fea0003800000 */
[----:B------:R-:W-:-:S13]  /*37e0*/  ISETP.NE.AND P0, PT, R5, R0, PT ;  /* 0x000000000500720c */ /* 0x000fda0003f05270 */
[----:B------:R-:W-:Y:S05]  /*37f0*/  @P0 BRA `(.L_x_672) ;  /* 0xfffffffc00ec0947 */ /* 0x000fea000383ffff */
.L_x_671:
        /* <DEDUP_REMOVED lines=78> */
.L_x_675:
        /* <DEDUP_REMOVED lines=33> */
.L_x_674:
[----:B------:R-:W-:Y:S05]  /*3ef0*/  BSYNC.RECONVERGENT B0 ;  /* 0x0000000000007941 */ /* 0x000fea0003800200 */
.L_x_673:
        /* <DEDUP_REMOVED lines=11> */
.L_x_677:
        /* <DEDUP_REMOVED lines=88> */
.L_x_676:
[----:B------:R-:W-:Y:S05]  /*4530*/  EXIT ;  /* 0x000000000000794d */ /* 0x000fea0003800000 */
.L_x_678:
        /* <DEDUP_REMOVED lines=12> */
.L_x_2481:


//--------------------- .text._Z35group_norm_nhwc_bwd_one_pass_kernelI11Fp16IOBf16WLi128ELi20ELi640EEv26Group_norm_nhwc_bwd_params --------------------------
	.section	.text._Z35group_norm_nhwc_bwd_one_pass_kernelI11Fp16IOBf16WLi128ELi20ELi640EEv26Group_norm_nhwc_bwd_params,"ax",@progbits
	.align	128
        .global         _Z35group_norm_nhwc_bwd_one_pass_kernelI11Fp16IOBf16WLi128ELi20ELi640EEv26Group_norm_nhwc_bwd_params
        .type           _Z35group_norm_nhwc_bwd_one_pass_kernelI11Fp16IOBf16WLi128ELi20ELi640EEv26Group_norm_nhwc_bwd_params,@function
        .size           _Z35group_norm_nhwc_bwd_one_pass_kernelI11Fp16IOBf16WLi128ELi20ELi640EEv26Group_norm_nhwc_bwd_params,(.L_x_2482 - _Z35group_norm_nhwc_bwd_one_pass_kernelI11Fp16IOBf16WLi128ELi20ELi640EEv26Group_norm_nhwc_bwd_params)
        .other          _Z35group_norm_nhwc_bwd_one_pass_kernelI11Fp16IOBf16WLi128ELi20ELi640EEv26Group_norm_nhwc_bwd_params,@"STO_CUDA_ENTRY STV_DEFAULT"
_Z35group_norm_nhwc_bwd_one_pass_kernelI11Fp16IOBf16WLi128ELi20ELi640EEv26Group_norm_nhwc_bwd_params:
.text._Z35group_norm_nhwc_bwd_one_pass_kernelI11Fp16IOBf16WLi128ELi20ELi640EEv26Group_norm_nhwc_bwd_params:
        /* <DEDUP_REMOVED lines=23> */
.L_x_704:
[----:B0-----:R-:W0:Y:S01]  /*0170*/  LDC R8, c[0x0][0x410] ;  /* 0x00010400ff087b82 */ /* 0x001e220000000800 */
[----:B------:R-:W1:Y:S01]  /*0180*/  LDCU.64 UR4, c[0x0][0x3b8] ;  /* 0x00007700ff0477ac */ /* 0x000e620008000a00 */
[----:B------:R-:W-:Y:S01]  /*0190*/  ISETP.LE.AND P3, PT, RZ, UR6, PT ;  /* 0x00000006ff007c0c */ /* 0x000fe2000bf63270 */
[----:B------:R-:W2:Y:S05]  /*01a0*/  LDCU.128 UR16, c[0x0][0x400] ;  /* 0x00008000ff1077ac */ /* 0x000eaa0008000c00 */
[----:B------:R-:W3:Y:S01]  /*01b0*/  LDC R23, c[0x0][0x41c] ;  /* 0x00010700ff177b82 */ /* 0x000ee20000000800 */
[----:B-1----:R-:W-:Y:S01]  /*01c0*/  UIMAD.WIDE UR4, UR6, 0x8, UR4 ;  /* 0x00000008060478a5 */ /* 0x002fe2000f8e0204 */
[----:B0-----:R-:W-:-:S04]  /*01d0*/  IABS R5, R8 ;  /* 0x0000000800057213 */ /* 0x001fc80000000000 */
[----:B------:R-:W0:Y:S01]  /*01e0*/  I2F.RP R0, R5 ;  /* 0x0000000500007306 */ /* 0x000e220000209400 */
[----:B---3--:R-:W-:-:S07]  /*01f0*/  IMAD R23, R23, UR10, R40 ;  /* 0x0000000a17177c24 */ /* 0x008fce000f8e0228 */
[----:B0-----:R-:W0:Y:S02]  /*0200*/  MUFU.RCP R0, R0 ;  /* 0x0000000000007308 */ /* 0x001e240000001000 */
[----:B0-----:R-:W-:-:S06]  /*0210*/  IADD3 R2, PT, PT, R0, 0xffffffe, RZ ;  /* 0x0ffffffe00027810 */ /* 0x001fcc0007ffe0ff */
[----:B------:R0:W1:Y:S02]  /*0220*/  F2I.FTZ.U32.TRUNC.NTZ R3, R2 ;  /* 0x0000000200037305 */ /* 0x000064000021f000 */
[----:B0-----:R-:W-:Y:S02]  /*0230*/  MOV R2, RZ ;  /* 0x000000ff00027202 */ /* 0x001fe40000000f00 */
[----:B-1----:R-:W-:-:S05]  /*0240*/  IADD3 R4, PT, PT, RZ, -R3, RZ ;  /* 0x80000003ff047210 */ /* 0x002fca0007ffe0ff */
[----:B------:R-:W-:Y:S01]  /*0250*/  IMAD R7, R4, R5, RZ ;  /* 0x0000000504077224 */ /* 0x000fe200078e02ff */
[----:B------:R-:W-:-:S03]  /*0260*/  IABS R4, UR6 ;  /* 0x0000000600047c13 */ /* 0x000fc60008000000 */
[----:B------:R-:W-:-:S06]  /*0270*/  IMAD.HI.U32 R3, R3, R7, R2 ;  /* 0x0000000703037227 */ /* 0x000fcc00078e0002 */
[----:B------:R-:W-:Y:S01]  /*0280*/  IMAD.HI.U32 R0, R3, R4, RZ ;  /* 0x0000000403007227 */ /* 0x000fe200078e00ff */
[----:B------:R-:W-:Y:S01]  /*0290*/  MOV R3, UR5 ;  /* 0x0000000500037c02 */ /* 0x000fe20008000f00 */
[----:B------:R-:W0:Y:S03]  /*02a0*/  LDCU.U8 UR5, c[0x0][0x414] ;  /* 0x00008280ff0577ac */ /* 0x000e260008000000 */
[----:B------:R-:W-:-:S05]  /*02b0*/  IADD3 R2, PT, PT, -R0, RZ, RZ ;  /* 0x000000ff00027210 */ /* 0x000fca0007ffe1ff */
[----:B------:R-:W-:Y:S01]  /*02c0*/  IMAD R4, R5, R2, R4 ;  /* 0x0000000205047224 */ /* 0x000fe200078e0204 */
[----:B------:R-:W-:-:S04]  /*02d0*/  MOV R2, UR4 ;  /* 0x0000000400027c02 */ /* 0x000fc80008000f00 */
[----:B------:R-:W-:Y:S02]  /*02e0*/  ISETP.GT.U32.AND P4, PT, R5, R4, PT ;  /* 0x000000040500720c */ /* 0x000fe40003f84070 */
[----:B------:R-:W3:Y:S01]  /*02f0*/  LDG.E.64 R2, desc[UR12][R2.64] ;  /* 0x0000000c02027981 */ /* 0x000ee2000c1e1b00 */
[----:B--2---:R-:W-:Y:S02]  /*0300*/  ISETP.GE.U32.AND P0, PT, R23, UR16, PT ;  /* 0x0000001017007c0c */ /* 0x004fe4000bf06070 */
[----:B------:R-:W-:-:S08]  /*0310*/  SHF.R.S32.HI R11, RZ, 0x1f, R23 ;  /* 0x0000001fff0b7819 */ /* 0x000fd00000011417 */
[----:B------:R-:W-:-:S04]  /*0320*/  @!P4 IADD3 R4, PT, PT, R4, -R5, RZ ;  /* 0x800000050404c210 */ /* 0x000fc80007ffe0ff */
[-C--:B------:R-:W-:Y:S02]  /*0330*/  ISETP.GE.U32.AND P1, PT, R4, R5.reuse, PT ;  /* 0x000000050400720c */ /* 0x080fe40003f26070 */
[----:B------:R-:W-:Y:S02]  /*0340*/  LOP3.LUT R6, R8, UR6, RZ, 0x3c, !PT ;  /* 0x0000000608067c12 */ /* 0x000fe4000f8e3cff */
[----:B------:R-:W-:Y:S02]  /*0350*/  ISETP.GT.U32.AND P5, PT, R5, R4, PT ;  /* 0x000000040500720c */ /* 0x000fe40003fa4070 */
[----:B------:R-:W-:Y:S02]  /*0360*/  ISETP.GE.AND.EX P0, PT, R11, UR17, PT, P0 ;  /* 0x000000110b007c0c */ /* 0x000fe4000bf06300 */
[----:B------:R-:W-:Y:S02]  /*0370*/  IADD3 R5, PT, PT, R4, -R5, RZ ;  /* 0x8000000504057210 */ /* 0x000fe40007ffe0ff */
[----:B------:R-:W-:-:S02]  /*0380*/  ISETP.GE.AND P2, PT, R6, RZ, PT ;  /* 0x000000ff0600720c */ /* 0x000fc40003f46270 */
[----:B------:R-:W-:Y:S02]  /*0390*/  @!P4 IADD3 R0, PT, PT, R0, 0x1, RZ ;  /* 0x000000010000c810 */ /* 0x000fe40007ffe0ff */
[----:B------:R-:W-:Y:S02]  /*03a0*/  IADD3 R27, PT, PT, R23, 0x40, RZ ;  /* 0x00000040171b7810 */ /* 0x000fe40007ffe0ff */
[----:B------:R-:W-:Y:S02]  /*03b0*/  SEL R4, R5, R4, !P5 ;  /* 0x0000000405047207 */ /* 0x000fe40006800000 */
[----:B------:R-:W-:Y:S01]  /*03c0*/  @P1 IADD3 R0, PT, PT, R0, 0x1, RZ ;  /* 0x0000000100001810 */ /* 0x000fe20007ffe0ff */
[----:B------:R-:W1:Y:S01]  /*03d0*/  @!P0 LDC.64 R16, c[0x0][0x3a0] ;  /* 0x0000e800ff108b82 */ /* 0x000e620000000a00 */
[----:B------:R-:W-:Y:S02]  /*03e0*/  ISETP.GE.U32.AND P1, PT, R27, UR16, PT ;  /* 0x000000101b007c0c */ /* 0x000fe4000bf26070 */
[----:B------:R-:W-:-:S02]  /*03f0*/  SHF.R.S32.HI R25, RZ, 0x1f, R27 ;  /* 0x0000001fff197819 */ /* 0x000fc4000001141b */
[----:B------:R-:W-:Y:S02]  /*0400*/  ISETP.NE.AND P4, PT, R8, RZ, PT ;  /* 0x000000ff0800720c */ /* 0x000fe40003f85270 */
[----:B------:R-:W-:Y:S02]  /*0410*/  LOP3.LUT R5, RZ, R8, RZ, 0x33, !PT ;  /* 0x00000008ff057212 */ /* 0x000fe400078e33ff */
[----:B------:R-:W-:Y:S01]  /*0420*/  @!P3 IADD3 R4, PT, PT, -R4, RZ, RZ ;  /* 0x000000ff0404b210 */ /* 0x000fe20007ffe1ff */
[----:B------:R-:W2:Y:S01]  /*0430*/  @!P0 LDC.64 R8, c[0x0][0x3f8] ;  /* 0x0000fe00ff088b82 */ /* 0x000ea20000000a00 */
[----:B------:R-:W-:Y:S02]  /*0440*/  ISETP.GE.AND.EX P1, PT, R25, UR17, PT, P1 ;  /* 0x0000001119007c0c */ /* 0x000fe4000bf26310 */
[----:B------:R-:W-:Y:S02]  /*0450*/  SEL R41, R5, R4, !P4 ;  /* 0x0000000405297207 */ /* 0x000fe40006000000 */
[----:B------:R-:W-:-:S03]  /*0460*/  @!P2 IADD3 R0, PT, PT, -R0, RZ, RZ ;  /* 0x000000ff0000a210 */ /* 0x000fc60007ffe1ff */
[----:B------:R-:W-:Y:S01]  /*0470*/  IMAD R6, R41, 0x14, RZ ;  /* 0x0000001429067824 */ /* 0x000fe200078e02ff */
[----:B------:R-:W-:-:S04]  /*0480*/  SEL R7, R5, R0, !P4 ;  /* 0x0000000005077207 */ /* 0x000fc80006000000 */
[C---:B------:R-:W-:Y:S01]  /*0490*/  IADD3 R4, P3, PT, R6.reuse, R43, RZ ;  /* 0x0000002b06047210 */ /* 0x040fe20007f7e0ff */
[----:B------:R-:W4:Y:S01]  /*04a0*/  @!P1 LDC.64 R20, c[0x0][0x3f8] ;  /* 0x0000fe00ff149b82 */ /* 0x000f220000000a00 */
[----:B------:R-:W-:Y:S02]  /*04b0*/  SHF.R.S32.HI R0, RZ, 0x1f, R7 ;  /* 0x0000001fff007819 */ /* 0x000fe40000011407 */
[----:B------:R-:W-:-:S03]  /*04c0*/  LEA.HI.X.SX32 R5, R6, RZ, 0x1, P3 ;  /* 0x000000ff06057211 */ /* 0x000fc600018f0eff */
[----:B------:R-:W-:Y:S01]  /*04d0*/  IMAD R0, R0, UR18, RZ ;  /* 0x0000001200007c24 */ /* 0x000fe2000f8e02ff */
[----:B0-----:R-:W-:Y:S01]  /*04e0*/  ISETP.NE.AND P2, PT, RZ, UR5, PT ;  /* 0x00000005ff007c0c */ /* 0x001fe2000bf45270 */
[C---:B------:R-:W-:Y:S01]  /*04f0*/  IMAD.WIDE.U32 R4, R7.reuse, UR18, R4 ;  /* 0x0000001207047c25 */ /* 0x040fe2000f8e0004 */
[----:B------:R-:W0:Y:S03]  /*0500*/  @!P1 LDC.64 R14, c[0x0][0x3a0] ;  /* 0x0000e800ff0e9b82 */ /* 0x000e260000000a00 */
[----:B------:R-:W-:Y:S01]  /*0510*/  IMAD R13, R7, UR19, R0 ;  /* 0x00000013070d7c24 */ /* 0x000fe2000f8e0200 */
[----:B------:R-:W-:Y:S01]  /*0520*/  @!P0 MOV R6, R4 ;  /* 0x0000000400068202 */ /* 0x000fe20000000f00 */
[----:B--2---:R-:W-:-:S03]  /*0530*/  @!P0 IMAD R0, R11, R8, RZ ;  /* 0x000000080b008224 */ /* 0x004fc600078e02ff */
[----:B------:R-:W-:Y:S01]  /*0540*/  IADD3 R7, PT, PT, R5, R13, RZ ;  /* 0x0000000d05077210 */ /* 0x000fe20007ffe0ff */
[C---:B------:R-:W-:Y:S01]  /*0550*/  @!P0 IMAD R31, R23.reuse, R9, R0 ;  /* 0x00000009171f8224 */ /* 0x040fe200078e0200 */
[----:B------:R-:W2:Y:S01]  /*0560*/  @!P0 LDC.64 R10, c[0x0][0x398] ;  /* 0x0000e600ff0a8b82 */ /* 0x000ea20000000a00 */
[----:B------:R-:W-:-:S07]  /*0570*/  @!P0 IMAD.WIDE.U32 R22, R23, R8, R6 ;  /* 0x0000000817168225 */ /* 0x000fce00078e0006 */
[----:B------:R-:W0:Y:S01]  /*0580*/  LDC.64 R8, c[0x0][0x3a8] ;  /* 0x0000ea00ff087b82 */ /* 0x000e220000000a00 */
[----:B------:R-:W-:Y:S01]  /*0590*/  @!P0 IADD3 R31, PT, PT, R23, R31, RZ ;  /* 0x0000001f171f8210 */ /* 0x000fe20007ffe0ff */
[----:B----4-:R-:W-:-:S06]  /*05a0*/  @!P1 IMAD R24, R25, R20, RZ ;  /* 0x0000001419189224 */ /* 0x010fcc00078e02ff */
[----:B------:R-:W4:Y:S01]  /*05b0*/  @P2 LDC.64 R18, c[0x0][0x3b0] ;  /* 0x0000ec00ff122b82 */ /* 0x000f220000000a00 */
[----:B------:R-:W-:-:S07]  /*05c0*/  @!P0 SHF.L.U64.HI R0, R22, 0x1, R31 ;  /* 0x0000000116008819 */ /* 0x000fce000001021f */
[----:B------:R-:W4:Y:S01]  /*05d0*/  @!P1 LDC.64 R12, c[0x0][0x398] ;  /* 0x0000e600ff0c9b82 */ /* 0x000f220000000a00 */
[C---:B------:R-:W-:Y:S01]  /*05e0*/  @!P1 IMAD R31, R27.reuse, R21, R24 ;  /* 0x000000151b1f9224 */ /* 0x040fe200078e0218 */
[----:B------:R-:W-:Y:S02]  /*05f0*/  @!P1 MOV R24, R4 ;  /* 0x0000000400189202 */ /* 0x000fe40000000f00 */
[----:B------:R-:W-:Y:S02]  /*0600*/  @!P1 MOV R25, R7 ;  /* 0x0000000700199202 */ /* 0x000fe40000000f00 */
[----:B------:R-:W-:Y:S02]  /*0610*/  LOP3.LUT R43, R44, 0xffff, RZ, 0xc0, !PT ;  /* 0x0000ffff2c2b7812 */ /* 0x000fe400078ec0ff */
[----:B------:R-:W-:Y:S01]  /*0620*/  @!P0 SHF.L.U32 R29, R22, 0x1, RZ ;  /* 0x00000001161d8819 */ /* 0x000fe200000006ff */
[----:B------:R-:W-:-:S03]  /*0630*/  @!P1 IMAD.WIDE.U32 R20, R27, R20, R24 ;  /* 0x000000141b149225 */ /* 0x000fc600078e0018 */
[----:B-1----:R-:W-:Y:S01]  /*0640*/  @!P0 IADD3 R16, P3, PT, R29, R16, RZ ;  /* 0x000000101d108210 */ /* 0x002fe20007f7e0ff */
[----:B------:R-:W-:Y:S01]  /*0650*/  IMAD R23, R41, 0x14, R43 ;  /* 0x0000001429177824 */ /* 0x000fe200078e022b */
[----:B------:R-:W-:Y:S02]  /*0660*/  @!P1 IADD3 R25, PT, PT, R21, R31, RZ ;  /* 0x0000001f15199210 */ /* 0x000fe40007ffe0ff */
[----:B------:R-:W-:Y:S02]  /*0670*/  @!P1 SHF.L.U32 R21, R20, 0x1, RZ ;  /* 0x0000000114159819 */ /* 0x000fe400000006ff */
[----:B------:R-:W-:Y:S02]  /*0680*/  CS2R R36, SRZ ;  /* 0x0000000000247805 */ /* 0x000fe4000001ff00 */
[----:B------:R-:W-:Y:S01]  /*0690*/  @!P0 IADD3.X R17, PT, PT, R0, R17, RZ, P3, !PT ;  /* 0x0000001100118210 */ /* 0x000fe20001ffe4ff */
[----:B0-----:R-:W-:Y:S01]  /*06a0*/  IMAD.WIDE R8, R23, 0x2, R8 ;  /* 0x0000000217087825 */ /* 0x001fe200078e0208 */
[----:B--2---:R-:W-:-:S02]  /*06b0*/  @!P0 IADD3 R10, P3, PT, R29, R10, RZ ;  /* 0x0000000a1d0a8210 */ /* 0x004fc40007f7e0ff */
[----:B------:R-:W-:Y:S01]  /*06c0*/  @!P1 SHF.L.U64.HI R20, R20, 0x1, R25 ;  /* 0x0000000114149819 */ /* 0x000fe20000010219 */
[----:B----4-:R-:W-:Y:S01]  /*06d0*/  @P2 IMAD.WIDE R18, R23, 0x2, R18 ;  /* 0x0000000217122825 */ /* 0x010fe200078e0212 */
[C---:B------:R-:W-:Y:S02]  /*06e0*/  @!P1 IADD3 R14, P4, PT, R21.reuse, R14, RZ ;  /* 0x0000000e150e9210 */ /* 0x040fe40007f9e0ff */
[----:B------:R-:W-:Y:S02]  /*06f0*/  CS2R R34, SRZ ;  /* 0x0000000000227805 */ /* 0x000fe4000001ff00 */
[----:B------:R-:W-:Y:S01]  /*0700*/  @!P1 IADD3 R12, P5, PT, R21, R12, RZ ;  /* 0x0000000c150c9210 */ /* 0x000fe20007fbe0ff */
[----:B------:R0:W5:Y:S01]  /*0710*/  @!P0 LDG.E R37, desc[UR12][R16.64] ;  /* 0x0000000c10258981 */ /* 0x000162000c1e1900 */
[----:B------:R-:W-:Y:S02]  /*0720*/  @!P0 IADD3.X R11, PT, PT, R0, R11, RZ, P3, !PT ;  /* 0x0000000b000b8210 */ /* 0x000fe40001ffe4ff */
[C---:B------:R-:W-:Y:S01]  /*0730*/  @!P1 IADD3.X R15, PT, PT, R20.reuse, R15, RZ, P4, !PT ;  /* 0x0000000f140f9210 */ /* 0x040fe200027fe4ff */
[----:B------:R-:W2:Y:S01]  /*0740*/  LDG.E.U16 R0, desc[UR12][R8.64] ;  /* 0x0000000c08007981 */ /* 0x000ea2000c1e1500 */
[----:B------:R-:W-:-:S03]  /*0750*/  @!P1 IADD3.X R13, PT, PT, R20, R13, RZ, P5, !PT ;  /* 0x0000000d140d9210 */ /* 0x000fc60002ffe4ff */
[----:B------:R-:W4:Y:S04]  /*0760*/  @P2 LDG.E.U16 R24, desc[UR12][R18.64] ;  /* 0x0000000c12182981 */ /* 0x000f28000c1e1500 */
[----:B------:R-:W4:Y:S04]  /*0770*/  @P2 LDG.E.U16 R22, desc[UR12][R18.64+0x2] ;  /* 0x0000020c12162981 */ /* 0x000f28000c1e1500 */
[----:B------:R-:W4:Y:S04]  /*0780*/  LDG.E.U16 R16, desc[UR12][R8.64+0x2] ;  /* 0x0000020c08107981 */ /* 0x000f28000c1e1500 */
[----:B------:R0:W5:Y:S04]  /*0790*/  @!P1 LDG.E R36, desc[UR12][R14.64] ;  /* 0x0000000c0e249981 */ /* 0x000168000c1e1900 */
[----:B------:R0:W5:Y:S04]  /*07a0*/  @!P1 LDG.E R34, desc[UR12][R12.64] ;  /* 0x0000000c0c229981 */ /* 0x000168000c1e1900 */
[----:B------:R0:W5:Y:S01]  /*07b0*/  @!P0 LDG.E R35, desc[UR12][R10.64] ;  /* 0x0000000c0a238981 */ /* 0x000162000c1e1900 */
[----:B------:R-:W-:Y:S01]  /*07c0*/  UISETP.NE.AND UP1, UPT, UR5, URZ, UPT ;  /* 0x000000ff0500728c */ /* 0x000fe2000bf25270 */
[----:B------:R-:W-:Y:S01]  /*07d0*/  CS2R R38, SRZ ;  /* 0x0000000000267805 */ /* 0x000fe2000001ff00 */
        /* <DEDUP_REMOVED lines=12> */
[----:B--2---:R-:W-:Y:S02]  /*08a0*/  SHF.L.U32 R3, R0, 0x10, RZ ;  /* 0x0000001000037819 */ /* 0x004fe400000006ff */
[----:B----4-:R-:W-:Y:S02]  /*08b0*/  @P2 SHF.L.U32 R39, R24, 0x10, RZ ;  /* 0x0000001018272819 */ /* 0x010fe400000006ff */
[----:B------:R-:W-:Y:S02]  /*08c0*/  @P2 SHF.L.U32 R38, R22, 0x10, RZ ;  /* 0x0000001016262819 */ /* 0x000fe400000006ff */
[----:B------:R-:W-:Y:S01]  /*08d0*/  SHF.L.U32 R0, R16, 0x10, RZ ;  /* 0x0000001010007819 */ /* 0x000fe200000006ff */
[----:B0-----:R-:W-:Y:S06]  /*08e0*/  BRA.U UP1, `(.L_x_680) ;  /* 0x0000000101947547 */ /* 0x001fec000b800000 */
        /* <DEDUP_REMOVED lines=9> */
[----:B------:R-:W-:Y:S02]  /*0980*/  HADD2.F32 R8, -RZ, R34.H0_H0 ;  /* 0x20000022ff087230 */ /* 0x000fe40000004100 */
[----:B------:R-:W-:Y:S01]  /*0990*/  FMUL.FTZ R13, R0, R9 ;  /* 0x00000009000d7220 */ /* 0x000fe20000410000 */
[----:B------:R-:W-:Y:S01]  /*09a0*/  FMUL.FTZ R10, R10, UR8 ;  /* 0x000000080a0a7c20 */ /* 0x000fe20008410000 */
[----:B------:R-:W-:Y:S01]  /*09b0*/  FADD.FTZ R14, RZ, R12 ;  /* 0x0000000cff0e7221 */ /* 0x000fe20000010000 */
[----:B------:R-:W-:Y:S01]  /*09c0*/  FFMA.FTZ R15, R11, R12, RZ ;  /* 0x0000000c0b0f7223 */ /* 0x000fe200000100ff */
        /* <DEDUP_REMOVED lines=8> */
[----:B------:R-:W-:Y:S01]  /*0a50*/  FADD.FTZ R14, R14, R17 ;  /* 0x000000110e0e7221 */ /* 0x000fe20000010000 */
[----:B------:R-:W-:Y:S01]  /*0a60*/  FFMA.FTZ R19, R16, R17, R15 ;  /* 0x0000001110137223 */ /* 0x000fe2000001000f */
[----:B------:R-:W-:Y:S01]  /*0a70*/  FADD.FTZ R15, RZ, R2 ;  /* 0x00000002ff0f7221 */ /* 0x000fe20000010000 */
[----:B------:R-:W-:Y:S01]  /*0a80*/  FFMA.FTZ R11, R2, R11, RZ ;  /* 0x0000000b020b7223 */ /* 0x000fe200000100ff */
[----:B------:R-:W-:Y:S01]  /*0a90*/  FMUL.FTZ R17, R0, R13 ;  /* 0x0000000d00117220 */ /* 0x000fe20000410000 */
[----:B------:R-:W-:Y:S01]  /*0aa0*/  FMUL.FTZ R12, R12, UR8 ;  /* 0x000000080c0c7c20 */ /* 0x000fe20008410000 */
[----:B------:R-:W-:Y:S01]  /*0ab0*/  FFMA.FTZ R18, R9, R10, RZ ;  /* 0x0000000a09127223 */ /* 0x000fe200000100ff */
[----:B------:R-:W-:Y:S01]  /*0ac0*/  FADD.FTZ R20, RZ, R9 ;  /* 0x00000009ff147221 */ /* 0x000fe20000010000 */
[C---:B------:R-:W-:Y:S01]  /*0ad0*/  FADD.FTZ R10, R8.reuse, R15 ;  /* 0x0000000f080a7221 */ /* 0x040fe20000010000 */
[----:B------:R-:W-:Y:S01]  /*0ae0*/  FADD.FTZ R2, R17, R14 ;  /* 0x0000000e11027221 */ /* 0x000fe20000010000 */
[----:B------:R-:W-:Y:S01]  /*0af0*/  FFMA.FTZ R8, R8, R16, R11 ;  /* 0x0000001008087223 */ /* 0x000fe2000001000b */
[----:B------:R-:W-:Y:S01]  /*0b00*/  FFMA.FTZ R14, R12, R17, R19 ;  /* 0x000000110c0e7223 */ /* 0x000fe20000010013 */
[C---:B------:R-:W-:Y:S01]  /*0b10*/  FADD.FTZ R11, R13.reuse, R20 ;  /* 0x000000140d0b7221 */ /* 0x040fe20000010000 */
[----:B------:R-:W-:Y:S01]  /*0b20*/  FFMA.FTZ R9, R13, R12, R18 ;  /* 0x0000000c0d097223 */ /* 0x000fe20000010012 */
[----:B------:R-:W-:Y:S06]  /*0b30*/  BRA `(.L_x_681) ;  /* 0x0000000400207947 */ /* 0x000fec0003800000 */
.L_x_680:
[--C-:B-----5:R-:W-:Y:S02]  /*0b40*/  HADD2.F32 R2, -RZ, R37.reuse.H0_H0 ;  /* 0x20000025ff027230 */ /* 0x120fe40000004100 */
[----:B------:R-:W-:Y:S02]  /*0b50*/  HADD2.F32 R8, -RZ, R37.H1_H1 ;  /* 0x30000025ff087230 */ /* 0x000fe40000004100 */
[--C-:B------:R-:W-:Y:S02]  /*0b60*/  HADD2.F32 R10, -RZ, R36.reuse.H0_H0 ;  /* 0x20000024ff0a7230 */ /* 0x100fe40000004100 */
[----:B------:R-:W-:Y:S01]  /*0b70*/  FADD.FTZ R2, R2, -UR14 ;  /* 0x8000000e02027e21 */ /* 0x000fe20008010000 */
[----:B------:R-:W-:Y:S02]  /*0b80*/  HADD2.F32 R11, -RZ, R36.H1_H1 ;  /* 0x30000024ff0b7230 */ /* 0x000fe40000004100 */
[----:B------:R-:W-:Y:S01]  /*0b90*/  FADD.FTZ R8, R8, -UR14 ;  /* 0x8000000e08087e21 */ /* 0x000fe20008010000 */
[----:B------:R-:W-:-:S02]  /*0ba0*/  HADD2.F32 R22, -RZ, R35.H1_H1 ;  /* 0x30000023ff167230 */ /* 0x000fc40000004100 */
[----:B------:R-:W-:Y:S01]  /*0bb0*/  FMUL.FTZ R2, R2, UR8 ;  /* 0x0000000802027c20 */ /* 0x000fe20008410000 */
[----:B------:R-:W-:Y:S01]  /*0bc0*/  FMUL.FTZ R9, R8, UR8 ;  /* 0x0000000808097c20 */ /* 0x000fe20008410000 */
[----:B------:R-:W-:Y:S02]  /*0bd0*/  FADD.FTZ R8, R10, -UR14 ;  /* 0x8000000e0a087e21 */ /* 0x000fe40008010000 */
[--C-:B------:R-:W-:Y:S01]  /*0be0*/  FFMA.FTZ R14, R3, R2, R39.reuse ;  /* 0x00000002030e7223 */ /* 0x100fe20000010027 */
[----:B------:R-:W-:Y:S01]  /*0bf0*/  FADD.FTZ R11, R11, -UR14 ;  /* 0x8000000e0b0b7e21 */ /* 0x000fe20008010000 */
[----:B------:R-:W-:Y:S01]  /*0c00*/  FFMA.FTZ R13, R0, R9, R38 ;  /* 0x00000009000d7223 */ /* 0x000fe20000010026 */
[----:B------:R-:W-:Y:S01]  /*0c10*/  FMUL.FTZ R8, R8, UR8 ;  /* 0x0000000808087c20 */ /* 0x000fe20008410000 */
[----:B------:R-:W-:Y:S01]  /*0c20*/  FMUL.FTZ R15, R14, -1.4426950216293334961 ;  /* 0xbfb8aa3b0e0f7820 */ /* 0x000fe20000410000 */
[----:B------:R-:W-:Y:S01]  /*0c30*/  FMUL.FTZ R11, R11, UR8 ;  /* 0x000000080b0b7c20 */ /* 0x000fe20008410000 */
[----:B------:R-:W-:Y:S01]  /*0c40*/  FMUL.FTZ R16, R13, -1.4426950216293334961 ;  /* 0xbfb8aa3b0d107820 */ /* 0x000fe20000410000 */
[----:B------:R-:W-:-:S02]  /*0c50*/  FFMA.FTZ R12, R3, R8, R39 ;  /* 0x00000008030c7223 */ /* 0x000fc40000010027 */
[----:B------:R-:W-:Y:S01]  /*0c60*/  FFMA.FTZ R10, R0, R11, R38 ;  /* 0x0000000b000a7223 */ /* 0x000fe20000010026 */
[----:B------:R-:W0:Y:S01]  /*0c70*/  MUFU.EX2 R15, R15 ;  /* 0x0000000f000f7308 */ /* 0x000e220000000800 */
[----:B------:R-:W-:Y:S02]  /*0c80*/  FMUL.FTZ R18, R12, -1.4426950216293334961 ;  /* 0xbfb8aa3b0c127820 */ /* 0x000fe40000410000 */
[----:B------:R-:W-:-:S05]  /*0c90*/  FMUL.FTZ R19, R10, -1.4426950216293334961 ;  /* 0xbfb8aa3b0a137820 */ /* 0x000fca0000410000 */
        /* <DEDUP_REMOVED lines=11> */
[----:B-1----:R-:W-:Y:S01]  /*0d50*/  FMUL.FTZ R16, R16, R15 ;  /* 0x0000000f10107220 */ /* 0x002fe20000410000 */
[----:B------:R-:W-:Y:S01]  /*0d60*/  FADD.FTZ R19, -R15, 1 ;  /* 0x3f8000000f137421 */ /* 0x000fe20000010100 */
[----:B------:R-:W-:-:S03]  /*0d70*/  HADD2.F32 R15, -RZ, R34.H0_H0 ;  /* 0x20000022ff0f7230 */ /* 0x000fc60000004100 */
[----:B------:R-:W-:Y:S02]  /*0d80*/  FFMA.FTZ R19, R14, R19, 1 ;  /* 0x3f8000000e137423 */ /* 0x000fe40000010013 */
[----:B------:R-:W1:Y:S01]  /*0d90*/  MUFU.RCP R21, R21 ;  /* 0x0000001500157308 */ /* 0x000e620000001000 */
[----:B--2---:R-:W-:Y:S01]  /*0da0*/  FADD.FTZ R18, -R17, 1 ;  /* 0x3f80000011127421 */ /* 0x004fe20000010100 */
[----:B------:R-:W-:Y:S01]  /*0db0*/  FMUL.FTZ R17, R22, R17 ;  /* 0x0000001116117220 */ /* 0x000fe20000410000 */
[----:B------:R-:W-:Y:S02]  /*0dc0*/  HADD2.F32 R22, -RZ, R34.H1_H1 ;  /* 0x30000022ff167230 */ /* 0x000fe40000004100 */
[----:B------:R-:W-:Y:S01]  /*0dd0*/  FFMA.FTZ R18, R13, R18, 1 ;  /* 0x3f8000000d127423 */ /* 0x000fe20000010012 */
[----:B------:R-:W-:Y:S01]  /*0de0*/  FMUL.FTZ R13, R16, R19 ;  /* 0x00000013100d7220 */ /* 0x000fe20000410000 */
[----:B0-----:R-:W-:Y:S01]  /*0df0*/  FMUL.FTZ R14, R15, R20 ;  /* 0x000000140f0e7220 */ /* 0x001fe20000410000 */
[----:B------:R-:W-:-:S04]  /*0e00*/  FADD.FTZ R15, -R20, 1 ;  /* 0x3f800000140f7421 */ /* 0x000fc80000010100 */
[----:B------:R-:W-:Y:S01]  /*0e10*/  FFMA.FTZ R19, R12, R15, 1 ;  /* 0x3f8000000c137423 */ /* 0x000fe2000001000f */
[----:B------:R-:W-:Y:S01]  /*0e20*/  FMUL.FTZ R12, R17, R18 ;  /* 0x00000012110c7220 */ /* 0x000fe20000410000 */
[----:B------:R-:W-:Y:S01]  /*0e30*/  FMUL.FTZ R15, R3, R13 ;  /* 0x0000000d030f7220 */ /* 0x000fe20000410000 */
[----:B-1----:R-:W-:Y:S01]  /*0e40*/  FMUL.FTZ R20, R22, R21 ;  /* 0x0000001516147220 */ /* 0x002fe20000410000 */
[----:B------:R-:W-:Y:S02]  /*0e50*/  FADD.FTZ R21, -R21, 1 ;  /* 0x3f80000015157421 */ /* 0x000fe40000010100 */
[----:B------:R-:W-:Y:S01]  /*0e60*/  FFMA.FTZ R16, R2, R15, RZ ;  /* 0x0000000f02107223 */ /* 0x000fe200000100ff */
[----:B------:R-:W-:Y:S01]  /*0e70*/  FADD.FTZ R17, RZ, R15 ;  /* 0x0000000fff117221 */ /* 0x000fe20000010000 */
[----:B------:R-:W-:Y:S01]  /*0e80*/  FFMA.FTZ R21, R10, R21, 1 ;  /* 0x3f8000000a157423 */ /* 0x000fe20000010015 */
[----:B------:R-:W-:Y:S01]  /*0e90*/  FMUL.FTZ R10, R14, R19 ;  /* 0x000000130e0a7220 */ /* 0x000fe20000410000 */
[----:B------:R-:W-:-:S02]  /*0ea0*/  FMUL.FTZ R14, R0, R12 ;  /* 0x0000000c000e7220 */ /* 0x000fc40000410000 */
[----:B------:R-:W-:Y:S01]  /*0eb0*/  FMUL.FTZ R21, R20, R21 ;  /* 0x0000001514157220 */ /* 0x000fe20000410000 */
[----:B------:R-:W-:Y:S01]  /*0ec0*/  FMUL.FTZ R18, R3, R10 ;  /* 0x0000000a03127220 */ /* 0x000fe20000410000 */
[----:B------:R-:W-:Y:S01]  /*0ed0*/  FFMA.FTZ R15, R9, R14, R16 ;  /* 0x0000000e090f7223 */ /* 0x000fe20000010010 */
[----:B------:R-:W-:Y:S01]  /*0ee0*/  FADD.FTZ R17, R14, R17 ;  /* 0x000000110e117221 */ /* 0x000fe20000010000 */
[----:B------:R-:W-:Y:S02]  /*0ef0*/  FMUL.FTZ R16, R0, R21 ;  /* 0x0000001500107220 */ /* 0x000fe40000410000 */
[----:B------:R-:W-:Y:S01]  /*0f00*/  FFMA.FTZ R14, R8, R18, R15 ;  /* 0x00000012080e7223 */ /* 0x000fe2000001000f */
[----:B------:R-:W-:Y:S01]  /*0f10*/  FADD.FTZ R17, R17, R18 ;  /* 0x0000001211117221 */ /* 0x000fe20000010000 */
[----:B------:R-:W-:Y:S01]  /*0f20*/  FFMA.FTZ R15, R2, R13, RZ ;  /* 0x0000000d020f7223 */ /* 0x000fe200000100ff */
[----:B------:R-:W-:Y:S01]  /*0f30*/  FADD.FTZ R13, RZ, R13 ;  /* 0x0000000dff0d7221 */ /* 0x000fe20000010000 */
[----:B------:R-:W-:Y:S01]  /*0f40*/  FFMA.FTZ R14, R11, R16, R14 ;  /* 0x000000100b0e7223 */ /* 0x000fe2000001000e */
[----:B------:R-:W-:Y:S01]  /*0f50*/  FADD.FTZ R2, R16, R17 ;  /* 0x0000001110027221 */ /* 0x000fe20000010000 */
[----:B------:R-:W-:Y:S01]  /*0f60*/  FFMA.FTZ R16, R9, R12, RZ ;  /* 0x0000000c09107223 */ /* 0x000fe200000100ff */
[----:B------:R-:W-:Y:S01]  /*0f70*/  FADD.FTZ R12, RZ, R12 ;  /* 0x0000000cff0c7221 */ /* 0x000fe20000010000 */
[----:B------:R-:W-:Y:S01]  /*0f80*/  FFMA.FTZ R8, R8, R10, R15 ;  /* 0x0000000a08087223 */ /* 0x000fe2000001000f */
[----:B------:R-:W-:Y:S01]  /*0f90*/  FADD.FTZ R10, R13, R10 ;  /* 0x0000000a0d0a7221 */ /* 0x000fe20000010000 */
[----:B------:R-:W-:Y:S01]  /*0fa0*/  FFMA.FTZ R9, R11, R21, R16 ;  /* 0x000000150b097223 */ /* 0x000fe20000010010 */
[----:B------:R-:W-:-:S07]  /*0fb0*/  FADD.FTZ R11, R12, R21 ;  /* 0x000000150c0b7221 */ /* 0x000fce0000010000 */
.L_x_681:
[----:B------:R-:W0:Y:S01]  /*0fc0*/  S2R R17, SR_LANEID ;  /* 0x0000000000117919 */ /* 0x000e220000000000 */
[----:B------:R-:W-:Y:S01]  /*0fd0*/  MOV R33, R2 ;  /* 0x0000000200217202 */ /* 0x000fe20000000f00 */
[----:B------:R-:W1:Y:S01]  /*0fe0*/  S2UR UR9, SR_CgaCtaId ;  /* 0x00000000000979c3 */ /* 0x000e620000008800 */
[----:B------:R-:W-:Y:S01]  /*0ff0*/  UMOV UR5, 0x400 ;  /* 0x0000040000057882 */ /* 0x000fe20000000000 */
[----:B------:R-:W2:Y:S01]  /*1000*/  SHFL.DOWN PT, R2, R14, 0x1, 0x1f ;  /* 0x08201f000e027f89 */ /* 0x000ea200000e0000 */
[----:B------:R-:W-:Y:S01]  /*1010*/  UIADD3 UR4, UPT, UPT, UR5, 0xd0, URZ ;  /* 0x000000d005047890 */ /* 0x000fe2000fffe0ff */
[----:B------:R-:W-:Y:S01]  /*1020*/  BSSY.RECONVERGENT B0, `(.L_x_682) ;  /* 0x0000027000007945 */ /* 0x000fe20003800200 */
[C---:B------:R-:W-:Y:S01]  /*1030*/  ISETP.NE.AND P1, PT, R45.reuse, RZ, PT ;  /* 0x000000ff2d00720c */ /* 0x040fe20003f25270 */
        /* <DEDUP_REMOVED lines=37> */
.L_x_683:
[----:B------:R-:W-:Y:S05]  /*1290*/  BSYNC.RECONVERGENT B0 ;  /* 0x0000000000007941 */ /* 0x000fea0003800200 */
.L_x_682:
        /* <DEDUP_REMOVED lines=52> */
.L_x_685:
[----:B------:R-:W-:Y:S05]  /*15e0*/  BSYNC.RECONVERGENT B0 ;  /* 0x0000000000007941 */ /* 0x000fea0003800200 */
.L_x_684:
        /* <DEDUP_REMOVED lines=318> */
.L_x_687:
[----:B------:R-:W-:Y:S05]  /*29d0*/  BSYNC.RECONVERGENT B0 ;  /* 0x0000000000007941 */ /* 0x000fea0003800200 */
.L_x_686:
[----:B0-----:R-:W0:Y:S01]  /*29e0*/  LDC R2, c[0x0][0x370] ;  /* 0x0000dc00ff027b82 */ /* 0x001e220000000800 */
[----:B------:R-:W-:Y:S01]  /*29f0*/  BSSY.RECONVERGENT B0, `(.L_x_688) ;  /* 0x000001e000007945 */ /* 0x000fe20003800200 */
[----:B0-----:R-:W-:-:S03]  /*2a00*/  ISETP.GE.U32.AND P0, PT, R2, 0x2, PT ;  /* 0x000000020200780c */ /* 0x001fc60003f06070 */
[----:B------:R-:W-:Y:S10]  /*2a10*/  @P3 BRA `(.L_x_689) ;  /* 0x00000000006c3947 */ /* 0x000ff40003800000 */
[----:B---3--:R-:W1:Y:S01]  /*2a20*/  LDC.64 R12, c[0x0][0x3f8] ;  /* 0x0000fe00ff0c7b82 */ /* 0x008e620000000a00 */
[----:B------:R-:W-:-:S07]  /*2a30*/  IMAD R41, R41, 0xa, R45 ;  /* 0x0000000a29297824 */ /* 0x000fce00078e022d */
[----:B------:R-:W0:Y:S01]  /*2a40*/  LDC.64 R16, c[0x0][0x3d8] ;  /* 0x0000f600ff107b82 */ /* 0x000e220000000a00 */
[----:B-12---:R-:W-:Y:S01]  /*2a50*/  IMAD.WIDE.U32 R14, R12, 0x3, RZ ;  /* 0x000000030c0e7825 */ /* 0x006fe200078e00ff */
        /* <DEDUP_REMOVED lines=23> */
.L_x_689:
[----:B------:R-:W-:Y:S05]  /*2bd0*/  BSYNC.RECONVERGENT B0 ;  /* 0x0000000000007941 */ /* 0x000fea0003800200 */
.L_x_688:
        /* <DEDUP_REMOVED lines=10> */
[----:B-1----:R-:W-:Y:S01]  /*2c80*/  LOP3.LUT P0, R14, R42, 0x2, RZ, 0xc0, !PT ;  /* 0x000000022a0e7812 */ /* 0x002fe2000780c0ff */
[----:B------:R-:W-:Y:S02]  /*2c90*/  UIMAD UR4, UR10, UR11, UR7 ;  /* 0x0000000b0a0472a4 */ /* 0x000fe4000f8e0207 */
[----:B------:R-:W-:Y:S02]  /*2ca0*/  IADD3 R13, PT, PT, R13, UR7, RZ ;  /* 0x000000070d0d7c10 */ /* 0x000fe4000fffe0ff */
[----:B------:R-:W-:Y:S02]  /*2cb0*/  SEL R17, R2, RZ, !P0 ;  /* 0x000000ff02117207 */ /* 0x000fe40004000000 */
[----:B--2---:R-:W-:Y:S02]  /*2cc0*/  MOV R15, UR4 ;  /* 0x00000004000f7c02 */ /* 0x004fe40008000f00 */
        /* <DEDUP_REMOVED lines=10> */
.L_x_692:
[----:B0-----:R-:W2:Y:S04]  /*2d70*/  LDG.E.STRONG.GPU R12, desc[UR12][R10.64] ;  /* 0x0000000c0a0c7981 */ /* 0x001ea8000c1ef900 */
[----:B--2---:R-:W-:Y:S01]  /*2d80*/  CCTL.IVALL ;  /* 0x00000000ff00798f */ /* 0x004fe20002000000 */
[----:B------:R-:W-:Y:S05]  /*2d90*/  YIELD ;  /* 0x0000000000007946 */ /* 0x000fea0003800000 */
[----:B------:R-:W-:-:S13]  /*2da0*/  ISETP.NE.AND P0, PT, R12, R17, PT ;  /* 0x000000110c00720c */ /* 0x000fda0003f05270 */
[----:B------:R-:W-:Y:S05]  /*2db0*/  @P0 BRA `(.L_x_692) ;  /* 0xfffffffc00ec0947 */ /* 0x000fea000383ffff */
.L_x_691:
[----:B------:R-:W-:Y:S05]  /*2dc0*/  WARPSYNC.ALL ;  /* 0x0000000000007948 */ /* 0x000fea0003800000 */
[----:B------:R-:W-:Y:S01]  /*2dd0*/  BAR.SYNC.DEFER_BLOCKING 0x0 ;  /* 0x0000000000007b1d */ /* 0x000fe20000010000 */
[----:B------:R-:W-:-:S05]  /*2de0*/  HFMA2 R23, -RZ, RZ, 0, 0 ;  /* 0x00000000ff177431 */ /* 0x000fca00000001ff */
[----:B------:R-:W-:Y:S05]  /*2df0*/  @!P2 BRA `(.L_x_693) ;  /* 0x00000004000ca947 */ /* 0x000fea0003800000 */
[----:B------:R-:W-:Y:S02]  /*2e00*/  MOV R22, RZ ;  /* 0x000000ff00167202 */ /* 0x000fe40000000f00 */
[----:B------:R-:W-:-:S07]  /*2e10*/  LOP3.LUT R23, R2, 0x7ffffff8, RZ, 0xc0, !PT ;  /* 0x7ffffff802177812 */ /* 0x000fce00078ec0ff */
.L_x_694:
[C---:B0-----:R-:W-:Y:S02]  /*2e20*/  IADD3 R13, PT, PT, R22.reuse, 0x1, RZ ;  /* 0x00000001160d7810 */ /* 0x041fe40007ffe0ff */
[----:B------:R-:W-:Y:S02]  /*2e30*/  ISETP.EQ.OR P0, PT, R22, UR10, P1 ;  /* 0x0000000a16007c0c */ /* 0x000fe40008f02670 */
[----:B------:R-:W-:Y:S02]  /*2e40*/  ISETP.EQ.OR P6, PT, R13, UR10, P1 ;  /* 0x0000000a0d007c0c */ /* 0x000fe40008fc2670 */
[----:B------:R-:W-:Y:S02]  /*2e50*/  MOV R11, UR11 ;  /* 0x0000000b000b7c02 */ /* 0x000fe40008000f00 */
[----:B------:R-:W-:-:S07]  /*2e60*/  MOV R10, UR11 ;  /* 0x0000000b000a7c02 */ /* 0x000fce0008000f00 */
[----:B------:R-:W-:Y:S02]  /*2e70*/  @!P0 IMAD R11, R22, R11, UR7 ;  /* 0x00000007160b8e24 */ /* 0x000fe4000f8e020b */
[----:B------:R-:W-:Y:S02]  /*2e80*/  @!P6 IMAD R13, R13, R10, UR7 ;  /* 0x000000070d0dee24 */ /* 0x000fe4000f8e020a */
[----:B------:R-:W-:-:S04]  /*2e90*/  @!P0 IMAD.WIDE.U32 R10, R11, 0x8, R8 ;  /* 0x000000080b0a8825 */ /* 0x000fc800078e0008 */
[----:B---3--:R-:W-:Y:S02]  /*2ea0*/  @!P6 IMAD.WIDE.U32 R12, R13, 0x8, R8 ;  /* 0x000000080d0ce825 */ /* 0x008fe400078e0008 */
[----:B------:R-:W3:Y:S04]  /*2eb0*/  @!P0 LDG.E.64 R10, desc[UR12][R10.64] ;  /* 0x0000000c0a0a8981 */ /* 0x000ee8000c1e1b00 */
[----:B------:R-:W4:Y:S01]  /*2ec0*/  @!P6 LDG.E.64 R12, desc[UR12][R12.64] ;  /* 0x0000000c0c0ce981 */ /* 0x000f22000c1e1b00 */
[C---:B--2---:R-:W-:Y:S02]  /*2ed0*/  IADD3 R15, PT, PT, R22.reuse, 0x2, RZ ;  /* 0x00000002160f7810 */ /* 0x044fe40007ffe0ff */
[----:B------:R-:W-:Y:S02]  /*2ee0*/  IADD3 R17, PT, PT, R22, 0x3, RZ ;  /* 0x0000000316117810 */ /* 0x000fe40007ffe0ff */
[----:B------:R-:W-:-:S02]  /*2ef0*/  ISETP.EQ.OR P5, PT, R15, UR10, P1 ;  /* 0x0000000a0f007c0c */ /* 0x000fc40008fa2670 */
[----:B------:R-:W-:Y:S02]  /*2f00*/  ISETP.EQ.OR P4, PT, R17, UR10, P1 ;  /* 0x0000000a11007c0c */ /* 0x000fe40008f82670 */
[C---:B-1----:R-:W-:Y:S02]  /*2f10*/  IADD3 R14, PT, PT, R22.reuse, 0x4, RZ ;  /* 0x00000004160e7810 */ /* 0x042fe40007ffe0ff */
[----:B------:R-:W-:Y:S02]  /*2f20*/  MOV R16, UR11 ;  /* 0x0000000b00107c02 */ /* 0x000fe40008000f00 */
[----:B------:R-:W-:Y:S02]  /*2f30*/  IADD3 R19, PT, PT, R22, 0x5, RZ ;  /* 0x0000000516137810 */ /* 0x000fe40007ffe0ff */
[----:B------:R-:W-:Y:S02]  /*2f40*/  ISETP.EQ.OR P3, PT, R14, UR10, P1 ;  /* 0x0000000a0e007c0c */ /* 0x000fe40008f62670 */
        /* <DEDUP_REMOVED lines=10> */
[----:B------:R-:W-:Y:S01]  /*2ff0*/  ISETP.EQ.OR P0, PT, R16, UR10, P1 ;  /* 0x0000000a10007c0c */ /* 0x000fe20008f02670 */
[----:B------:R-:W-:-:S04]  /*3000*/  @!P5 IMAD.WIDE.U32 R10, R15, 0x8, R8 ;  /* 0x000000080f0ad825 */ /* 0x000fc800078e0008 */
[----:B----4-:R-:W-:Y:S01]  /*3010*/  @!P6 FADD.FTZ R32, R32, R12 ;  /* 0x0000000c2020e221 */ /* 0x010fe20000010000 */
[----:B------:R-:W-:Y:S01]  /*3020*/  @!P6 FADD.FTZ R33, R33, R13 ;  /* 0x0000000d2121e221 */ /* 0x000fe20000010000 */
[----:B------:R-:W-:Y:S01]  /*3030*/  ISETP.EQ.OR P6, PT, R18, UR10, P1 ;  /* 0x0000000a12007c0c */ /* 0x000fe20008fc2670 */
        /* <DEDUP_REMOVED lines=31> */
.L_x_693:
[----:B0-----:R-:W-:-:S13]  /*3230*/  LOP3.LUT P0, R10, R2, 0x7, RZ, 0xc0, !PT ;  /* 0x00000007020a7812 */ /* 0x001fda000780c0ff */
[----:B------:R-:W-:Y:S05]  /*3240*/  @!P0 BRA `(.L_x_690) ;  /* 0x0000000400088947 */ /* 0x000fea0003800000 */
[----:B------:R-:W-:Y:S02]  /*3250*/  IADD3 R10, PT, PT, R10, -0x1, RZ ;  /* 0xffffffff0a0a7810 */ /* 0x000fe40007ffe0ff */
[----:B------:R-:W-:Y:S02]  /*3260*/  LOP3.LUT P5, R18, R2, 0x3, RZ, 0xc0, !PT ;  /* 0x0000000302127812 */ /* 0x000fe400078ac0ff */
[----:B------:R-:W-:-:S13]  /*3270*/  ISETP.GE.U32.AND P0, PT, R10, 0x3, PT ;  /* 0x000000030a00780c */ /* 0x000fda0003f06070 */
[----:B------:R-:W-:Y:S05]  /*3280*/  @!P0 BRA `(.L_x_695) ;  /* 0x00000000007c8947 */ /* 0x000fea0003800000 */
[C---:B--2---:R-:W-:Y:S02]  /*3290*/  IADD3 R15, PT, PT, R23.reuse, 0x1, RZ ;  /* 0x00000001170f7810 */ /* 0x044fe40007ffe0ff */
[----:B------:R-:W-:Y:S02]  /*32a0*/  ISETP.EQ.OR P0, PT, R23, UR10, P1 ;  /* 0x0000000a17007c0c */ /* 0x000fe40008f02670 */
[----:B------:R-:W-:Y:S02]  /*32b0*/  ISETP.EQ.OR P2, PT, R15, UR10, P1 ;  /* 0x0000000a0f007c0c */ /* 0x000fe40008f42670 */
[C---:B------:R-:W-:Y:S02]  /*32c0*/  IADD3 R11, PT, PT, R23.reuse, 0x2, RZ ;  /* 0x00000002170b7810 */ /* 0x040fe40007ffe0ff */
[----:B------:R-:W-:Y:S02]  /*32d0*/  IADD3 R17, PT, PT, R23, 0x3, RZ ;  /* 0x0000000317117810 */ /* 0x000fe40007ffe0ff */
[----:B------:R-:W-:-:S02]  /*32e0*/  ISETP.EQ.OR P3, PT, R11, UR10, P1 ;  /* 0x0000000a0b007c0c */ /* 0x000fc40008f62670 */
[----:B------:R-:W-:Y:S02]  /*32f0*/  MOV R10, UR11 ;  /* 0x0000000b000a7c02 */ /* 0x000fe40008000f00 */
[----:B---3--:R-:W-:Y:S02]  /*3300*/  MOV R12, UR11 ;  /* 0x0000000b000c7c02 */ /* 0x008fe40008000f00 */
[----:B------:R-:W-:Y:S01]  /*3310*/  ISETP.EQ.OR P4, PT, R17, UR10, P1 ;  /* 0x0000000a11007c0c */ /* 0x000fe20008f82670 */
[----:B------:R-:W-:Y:S01]  /*3320*/  @!P0 IMAD R13, R23, R10, UR7 ;  /* 0x00000007170d8e24 */ /* 0x000fe2000f8e020a */
[----:B------:R-:W-:Y:S01]  /*3330*/  MOV R16, UR11 ;  /* 0x0000000b00107c02 */ /* 0x000fe20008000f00 */
[----:B------:R-:W-:Y:S02]  /*3340*/  @!P2 IMAD R15, R15, R12, UR7 ;  /* 0x000000070f0fae24 */ /* 0x000fe4000f8e020c */
[----:B------:R-:W-:-:S04]  /*3350*/  @!P0 IMAD.WIDE.U32 R12, R13, 0x8, R8 ;  /* 0x000000080d0c8825 */ /* 0x000fc800078e0008 */
[----:B------:R-:W-:Y:S02]  /*3360*/  @!P3 IMAD R11, R11, R10, UR7 ;  /* 0x000000070b0bbe24 */ /* 0x000fe4000f8e020a */
[--C-:B-1----:R-:W-:Y:S01]  /*3370*/  @!P2 IMAD.WIDE.U32 R14, R15, 0x8, R8.reuse ;  /* 0x000000080f0ea825 */ /* 0x102fe200078e0008 */
        /* <DEDUP_REMOVED lines=16> */
.L_x_695:
        /* <DEDUP_REMOVED lines=20> */
.L_x_696:
        /* <DEDUP_REMOVED lines=10> */
.L_x_697:
[----:B------:R-:W-:Y:S05]  /*3660*/  BSYNC.RECONVERGENT B0 ;  /* 0x0000000000007941 */ /* 0x000fea0003800200 */
.L_x_690:
[----:B------:R-:W4:Y:S01]  /*3670*/  S2UR UR5, SR_CgaCtaId ;  /* 0x00000000000579c3 */ /* 0x000f220000008800 */
[----:B------:R-:W-:Y:S01]  /*3680*/  UMOV UR4, 0x400 ;  /* 0x0000040000047882 */ /* 0x000fe20000000000 */
[----:B------:R-:W5:Y:S01]  /*3690*/  LDCU.64 UR16, c[0x0][0x400] ;  /* 0x00008000ff1077ac */ /* 0x000f620008000a00 */
[--C-:B------:R-:W-:Y:S02]  /*36a0*/  HADD2.F32 R2, -RZ, R37.reuse.H0_H0 ;  /* 0x20000025ff027230 */ /* 0x100fe40000004100 */
[----:B------:R-:W-:-:S03]  /*36b0*/  HADD2.F32 R37, -RZ, R37.H1_H1 ;  /* 0x30000025ff257230 */ /* 0x000fc60000004100 */
[----:B0-----:R-:W0:Y:S01]  /*36c0*/  LDC R11, c[0x0][0x41c] ;  /* 0x00010700ff0b7b82 */ /* 0x001e220000000800 */
[----:B------:R-:W-:Y:S01]  /*36d0*/  FADD.FTZ R2, R2, -UR14 ;  /* 0x8000000e02027e21 */ /* 0x000fe20008010000 */
[----:B------:R-:W-:-:S03]  /*36e0*/  FADD.FTZ R37, R37, -UR14 ;  /* 0x8000000e25257e21 */ /* 0x000fc60008010000 */
        /* <DEDUP_REMOVED lines=8> */
[----:B---3--:R-:W-:Y:S02]  /*3770*/  SHF.R.S32.HI R12, RZ, 0x1f, R11 ;  /* 0x0000001fff0c7819 */ /* 0x008fe4000001140b */
[----:B------:R-:W-:Y:S01]  /*3780*/  IADD3 R2, PT, PT, R11, 0x40, RZ ;  /* 0x000000400b027810 */ /* 0x000fe20007ffe0ff */
[----:B----4-:R-:W-:Y:S01]  /*3790*/  UISETP.NE.AND UP0, UPT, UR5, URZ, UPT ;  /* 0x000000ff0500728c */ /* 0x010fe2000bf05270 */
[----:B------:R-:W-:Y:S02]  /*37a0*/  ISETP.GE.AND.EX P0, PT, R12, UR17, PT, P0 ;  /* 0x000000110c007c0c */ /* 0x000fe4000bf06300 */
[----:B------:R-:W-:Y:S01]  /*37b0*/  ISETP.GE.U32.AND P1, PT, R2, UR16, PT ;  /* 0x0000001002007c0c */ /* 0x000fe2000bf26070 */
[----:B------:R-:W0:Y:S01]  /*37c0*/  LDS.64 R8, [UR4+0xc0] ;  /* 0x0000c004ff087984 */ /* 0x000e220008000a00 */
[----:B------:R-:W0:Y:S02]  /*37d0*/  LDCU UR4, c[0x0][0x42c] ;  /* 0x00008580ff0477ac */ /* 0x000e240008000800 */
[----:B0-----:R-:W-:Y:S01]  /*37e0*/  FMUL.FTZ R13, R8, UR4 ;  /* 0x00000004080d7c20 */ /* 0x001fe20008410000 */
[----:B------:R-:W-:-:S02]  /*37f0*/  HADD2.F32 R8, -RZ, R36.H0_H0 ;  /* 0x20000024ff087230 */ /* 0x000fc40000004100 */
[----:B------:R-:W-:Y:S01]  /*3800*/  FMUL.FTZ R16, R9, UR4 ;  /* 0x0000000409107c20 */ /* 0x000fe20008410000 */
[----:B------:R-:W-:Y:S02]  /*3810*/  HADD2.F32 R36, -RZ, R36.H1_H1 ;  /* 0x30000024ff247230 */ /* 0x000fe40000004100 */
[----:B------:R-:W-:Y:S01]  /*3820*/  FADD.FTZ R8, R8, -UR14 ;  /* 0x8000000e08087e21 */ /* 0x000fe20008010000 */
[C-C-:B-1----:R-:W-:Y:S02]  /*3830*/  FFMA.FTZ R14, R13.reuse, R18, R16.reuse ;  /* 0x000000120d0e7223 */ /* 0x142fe40000010010 */
[----:B------:R-:W-:Y:S01]  /*3840*/  FADD.FTZ R9, R36, -UR14 ;  /* 0x8000000e24097e21 */ /* 0x000fe20008010000 */
[----:B--2---:R-:W-:Y:S01]  /*3850*/  FFMA.FTZ R15, R13, R37, R16 ;  /* 0x000000250d0f7223 */ /* 0x004fe20000010010 */
[----:B------:R-:W-:Y:S02]  /*3860*/  FMUL.FTZ R8, R8, UR8 ;  /* 0x0000000808087c20 */ /* 0x000fe40008410000 */
[----:B------:R-:W-:-:S02]  /*3870*/  FMUL.FTZ R9, R9, UR8 ;  /* 0x0000000809097c20 */ /* 0x000fc40008410000 */
[C-C-:B------:R-:W-:Y:S02]  /*3880*/  FFMA.FTZ R10, R13.reuse, R8, R16.reuse ;  /* 0x000000080d0a7223 */ /* 0x140fe40000010010 */
[----:B------:R-:W-:Y:S01]  /*3890*/  FFMA.FTZ R13, R13, R9, R16 ;  /* 0x000000090d0d7223 */ /* 0x000fe20000010010 */
        /* <DEDUP_REMOVED lines=21> */
.L_x_698:
        /* <DEDUP_REMOVED lines=18> */
.L_x_700:
[----:B------:R-:W-:Y:S05]  /*3b10*/  BSYNC.RECONVERGENT B0 ;  /* 0x0000000000007941 */ /* 0x000fea0003800200 */
.L_x_699:
[--C-:B0-----:R-:W-:Y:S01]  /*3b20*/  HADD2.F32 R11, -RZ, R34.reuse.H0_H0 ;  /* 0x20000022ff0b7230 */ /* 0x101fe20000004100 */
[----:B------:R-:W-:Y:S01]  /*3b30*/  SHF.R.S32.HI R20, RZ, 0x1f, R2 ;  /* 0x0000001fff147819 */ /* 0x000fe20000011402 */
        /* <DEDUP_REMOVED lines=20> */
.L_x_701:
[----:B------:R-:W-:Y:S01]  /*3c80*/  ISETP.GE.AND.EX P1, PT, R20, UR17, PT, P1 ;  /* 0x0000001114007c0c */ /* 0x000fe2000bf26310 */
[----:B------:R-:W-:Y:S01]  /*3c90*/  FFMA.FTZ R10, R3, R11, -R10 ;  /* 0x0000000b030a7223 */ /* 0x000fe2000001080a */
[----:B------:R-:W-:Y:S01]  /*3ca0*/  FFMA.FTZ R13, R0, R34, -R13 ;  /* 0x00000022000d7223 */ /* 0x000fe2000001080d */
[----:B------:R-:W-:Y:S02]  /*3cb0*/  BSSY.RECONVERGENT B0, `(.L_x_702) ;  /* 0x000000f000007945 */ /* 0x000fe40003800200 */
[----:B------:R-:W-:Y:S01]  /*3cc0*/  FMUL.FTZ R10, R10, UR8 ;  /* 0x000000080a0a7c20 */ /* 0x000fe20008410000 */
[----:B------:R-:W-:-:S07]  /*3cd0*/  FMUL.FTZ R13, R13, UR8 ;  /* 0x000000080d0d7c20 */ /* 0x000fce0008410000 */
[----:B------:R-:W-:Y:S05]  /*3ce0*/  @P1 BRA `(.L_x_703) ;  /* 0x00000000002c1947 */ /* 0x000fea0003800000 */
[----:B------:R-:W0:Y:S01]  /*3cf0*/  LDCU.64 UR4, c[0x0][0x3f8] ;  /* 0x00007f00ff0477ac */ /* 0x000e220008000a00 */
[----:B------:R-:W-:Y:S01]  /*3d00*/  MOV R5, R7 ;  /* 0x0000000700057202 */ /* 0x000fe20000000f00 */
[----:B------:R-:W1:Y:S01]  /*3d10*/  LDCU.64 UR8, c[0x0][0x380] ;  /* 0x00007000ff0877ac */ /* 0x000e620008000a00 */
[----:B0-----:R-:W-:Y:S02]  /*3d20*/  IMAD R3, R20, UR4, RZ ;  /* 0x0000000414037c24 */ /* 0x001fe4000f8e02ff */
[----:B------:R-:W-:-:S04]  /*3d30*/  IMAD.WIDE.U32 R4, R2, UR4, R4 ;  /* 0x0000000402047c25 */ /* 0x000fc8000f8e0004 */
[----:B------:R-:W-:Y:S01]  /*3d40*/  IMAD R3, R2, UR5, R3 ;  /* 0x0000000502037c24 */ /* 0x000fe2000f8e0203 */
[----:B-1----:R-:W-:-:S04]  /*3d50*/  LEA R2, P0, R4, UR8, 0x1 ;  /* 0x0000000804027c11 */ /* 0x002fc8000f8008ff */
[----:B------:R-:W-:Y:S02]  /*3d60*/  IADD3 R3, PT, PT, R5, R3, RZ ;  /* 0x0000000305037210 */ /* 0x000fe40007ffe0ff */
[----:B------:R-:W-:Y:S02]  /*3d70*/  F2FP.F16.F32.PACK_AB R5, R13, R10 ;  /* 0x0000000a0d05723e */ /* 0x000fe400000000ff */
[----:B------:R-:W-:-:S05]  /*3d80*/  LEA.HI.X R3, R4, UR9, R3, 0x1, P0 ;  /* 0x0000000904037c11 */ /* 0x000fca00080f0c03 */
[----:B------:R0:W-:Y:S02]  /*3d90*/  STG.E desc[UR12][R2.64], R5 ;  /* 0x0000000502007986 */ /* 0x0001e4000c10190c */
.L_x_703:
[----:B------:R-:W-:Y:S05]  /*3da0*/  BSYNC.RECONVERGENT B0 ;  /* 0x0000000000007941 */ /* 0x000fea0003800200 */
.L_x_702:
[----:B------:R-:W1:Y:S01]  /*3db0*/  LDCU UR4, c[0x0][0x410] ;  /* 0x00008200ff0477ac */ /* 0x000e620008000800 */
[----:B------:R-:W-:Y:S01]  /*3dc0*/  IADD3 R42, PT, PT, R42, 0x1, RZ ;  /* 0x000000012a2a7810 */ /* 0x000fe20007ffe0ff */
[----:B------:R-:W1:Y:S01]  /*3dd0*/  LDCU UR5, c[0x0][0x3e0] ;  /* 0x00007c00ff0577ac */ /* 0x000e620008000800 */
[----:B------:R-:W-:Y:S02]  /*3de0*/  UIADD3 UR6, UPT, UPT, UR11, UR6, URZ ;  /* 0x000000060b067290 */ /* 0x000fe4000fffe0ff */
[----:B-1----:R-:W-:-:S04]  /*3df0*/  UIMAD UR4, UR4, UR5, URZ ;  /* 0x00000005040472a4 */ /* 0x002fc8000f8e02ff */
[----:B------:R-:W-:-:S09]  /*3e00*/  UISETP.GE.AND UP0, UPT, UR6, UR4, UPT ;  /* 0x000000040600728c */ /* 0x000fd2000bf06270 */
[----:B------:R-:W-:Y:S05]  /*3e10*/  BRA.U !UP0, `(.L_x_704) ;  /* 0xffffffc108d47547 */ /* 0x000fea000b83ffff */
.L_x_679:
[----:B------:R-:W1:Y:S01]  /*3e20*/  LDC R4, c[0x0][0x370] ;  /* 0x0000dc00ff047b82 */ /* 0x000e620000000800 */
[----:B------:R-:W-:Y:S01]  /*3e30*/  ISETP.NE.AND P2, PT, R45, RZ, PT ;  /* 0x000000ff2d00720c */ /* 0x000fe20003f45270 */
[----:B------:R-:W-:Y:S06]  /*3e40*/  BSSY.RECONVERGENT B0, `(.L_x_705) ;  /* 0x0000011000007945 */ /* 0x000fec0003800200 */
[----:B------:R-:W2:Y:S08]  /*3e50*/  LDC R7, c[0x0][0x374] ;  /* 0x0000dd00ff077b82 */ /* 0x000eb00000000800 */
[----:B0-----:R-:W0:Y:S01]  /*3e60*/  LDC.64 R2, c[0x0][0x3c8] ;  /* 0x0000f200ff027b82 */ /* 0x001e220000000a00 */
[----:B-1----:R-:W-:-:S02]  /*3e70*/  IADD3 R5, PT, PT, R4, -0x1, RZ ;  /* 0xffffffff04057810 */ /* 0x002fc40007ffe0ff */
[----:B------:R-:W-:Y:S02]  /*3e80*/  ISETP.NE.AND P1, PT, R4, 0x1, PT ;  /* 0x000000010400780c */ /* 0x000fe40003f25270 */
[----:B--2---:R-:W-:-:S04]  /*3e90*/  IADD3 R0, PT, PT, R7, -0x1, RZ ;  /* 0xffffffff07007810 */ /* 0x004fc80007ffe0ff */
[----:B------:R-:W-:Y:S02]  /*3ea0*/  ISETP.NE.AND P0, PT, R0, UR7, PT ;  /* 0x0000000700007c0c */ /* 0x000fe4000bf05270 */
[----:B------:R-:W-:Y:S02]  /*3eb0*/  SHF.L.U32 R0, R7, 0x1, RZ ;  /* 0x0000000107007819 */ /* 0x000fe400000006ff */
[----:B------:R-:W-:Y:S02]  /*3ec0*/  ISETP.NE.OR P0, PT, R5, UR10, P0 ;  /* 0x0000000a05007c0c */ /* 0x000fe40008705670 */
[----:B------:R-:W-:-:S05]  /*3ed0*/  SEL R5, R0, RZ, P1 ;  /* 0x000000ff00057207 */ /* 0x000fca0000800000 */
[----:B0-----:R-:W-:Y:S01]  /*3ee0*/  IMAD.WIDE.U32 R2, R5, 0x4, R2 ;  /* 0x0000000405027825 */ /* 0x001fe200078e0002 */
[----:B------:R-:W-:Y:S06]  /*3ef0*/  @P2 BRA `(.L_x_706) ;  /* 0x0000000000142947 */ /* 0x000fec0003800000 */
[----:B------:R-:W-:Y:S01]  /*3f00*/  HFMA2 R5, -RZ, RZ, 0, 5.9604644775390625e-08 ;  /* 0x00000001ff057431 */ /* 0x000fe200000001ff */
[----:B------:R-:W-:Y:S06]  /*3f10*/  MEMBAR.ALL.GPU ;  /* 0x0000000000007992 */ /* 0x000fec000000a000 */
[----:B------:R-:W-:-:S00]  /*3f20*/  ERRBAR ;  /* 0x00000000000079ab */ /* 0x000fc00000000000 */
[----:B------:R-:W-:Y:S06]  /*3f30*/  CGAERRBAR ;  /* 0x00000000000075ab */ /* 0x000fec0000000000 */
[----:B------:R0:W-:Y:S02]  /*3f40*/  REDG.E.ADD.S32.STRONG.GPU desc[UR12][R2.64], R5 ;  /* 0x000000050200798e */ /* 0x0001e4000c12e30c */
.L_x_706:
[----:B------:R-:W-:Y:S05]  /*3f50*/  BSYNC.RECONVERGENT B0 ;  /* 0x0000000000007941 */ /* 0x000fea0003800200 */
.L_x_705:
[----:B------:R-:W-:Y:S05]  /*3f60*/  @P0 EXIT ;  /* 0x000000000000094d */ /* 0x000fea0003800000 */
[----:B------:R-:W-:Y:S05]  /*3f70*/  @P2 BRA `(.L_x_707) ;  /* 0x0000000000202947 */ /* 0x000fea0003800000 */
[----:B------:R-:W-:-:S05]  /*3f80*/  IMAD R0, R4, R7, RZ ;  /* 0x0000000704007224 */ /* 0x000fca00078e02ff */
[----:B------:R-:W-:-:S13]  /*3f90*/  ISETP.NE.AND P0, PT, R0, -0x1, PT ;  /* 0xffffffff0000780c */ /* 0x000fda0003f05270 */
[----:B------:R-:W-:Y:S05]  /*3fa0*/  @!P0 BRA `(.L_x_707) ;  /* 0x0000000000148947 */ /* 0x000fea0003800000 */
.L_x_708:
[----:B0-----:R-:W2:Y:S04]  /*3fb0*/  LDG.E.STRONG.GPU R5, desc[UR12][R2.64] ;  /* 0x0000000c02057981 */ /* 0x001ea8000c1ef900 */
[----:B--2---:R-:W-:Y:S01]  /*3fc0*/  CCTL.IVALL ;  /* 0x00000000ff00798f */ /* 0x004fe20002000000 */
[----:B------:R-:W-:Y:S05]  /*3fd0*/  YIELD ;  /* 0x0000000000007946 */ /* 0x000fea0003800000 */
[----:B------:R-:W-:-:S13]  /*3fe0*/  ISETP.NE.AND P0, PT, R5, R0, PT ;  /* 0x000000000500720c */ /* 0x000fda0003f05270 */
[----:B------:R-:W-:Y:S05]  /*3ff0*/  @P0 BRA `(.L_x_708) ;  /* 0xfffffffc00ec0947 */ /* 0x000fea000383ffff */
.L_x_707:
[----:B------:R-:W-:Y:S05]  /*4000*/  WARPSYNC.ALL ;  /* 0x0000000000007948 */ /* 0x000fea0003800000 */
[----:B------:R-:W1:Y:S02]  /*4010*/  LDCU.64 UR10, c[0x0][0x3f8] ;  /* 0x00007f00ff0a77ac */ /* 0x000e640008000a00 */
[----:B-1----:R-:W-:-:S04]  /*4020*/  ULEA.HI UR8, UP0, UR11, UR10, URZ, 0x1 ;  /* 0x0000000a0b087291 */ /* 0x002fc8000f8108ff */
        /* <DEDUP_REMOVED lines=12> */
[----:B0-----:R-:W-:Y:S01]  /*40f0*/  MOV R2, UR9 ;  /* 0x0000000900027c02 */ /* 0x001fe20008000f00 */
        /* <DEDUP_REMOVED lines=42> */
[----:B------:R-:W-:Y:S01]  /*43a0*/  MOV R3, UR9 ;  /* 0x0000000900037c02 */ /* 0x000fe20008000f00 */
[----:B------:R-:W-:Y:S01]  /*43b0*/  USHF.L.U32 UR5, UR11, 0x2, URZ ;  /* 0x000000020b057899 */ /* 0x000fe200080006ff */
[----:B------:R-:W-:Y:S01]  /*43c0*/  LOP3.LUT R5, R5, 0x3, RZ, 0xc0, !PT ;  /* 0x0000000305057812 */ /* 0x000fe200078ec0ff */
[----:B------:R-:W-:Y:S01]  /*43d0*/  UMOV UR4, URZ ;  /* 0x000000ff00047c82 */ /* 0x000fe20008000000 */
[----:B------:R-:W-:-:S02]  /*43e0*/  MOV R6, R45 ;  /* 0x0000002d00067202 */ /* 0x000fc40000000f00 */
[----:B------:R-:W-:Y:S02]  /*43f0*/  MOV R7, R4 ;  /* 0x0000000400077202 */ /* 0x000fe40000000f00 */
[----:B------:R-:W-:Y:S02]  /*4400*/  MOV R2, UR10 ;  /* 0x0000000a00027c02 */ /* 0x000fe40008000f00 */
[----:B------:R-:W-:Y:S01]  /*4410*/  SHF.L.U32 R17, R45, 0x2, RZ ;  /* 0x000000022d117819 */ /* 0x000fe200000006ff */
[----:B------:R-:W-:Y:S01]  /*4420*/  IMAD.WIDE.U32 R6, R5, 0x280, R6 ;  /* 0x0000028005067825 */ /* 0x000fe200078e0006 */
[----:B------:R-:W-:Y:S02]  /*4430*/  SHF.L.U64.HI R0, R0, 0x2, R3 ;  /* 0x0000000200007819 */ /* 0x000fe40000010203 */
[----:B------:R-:W-:Y:S01]  /*4440*/  SHF.L.U64.HI R18, R45, 0x2, R4 ;  /* 0x000000022d127819 */ /* 0x000fe20000010204 */
[----:B------:R-:W-:Y:S01]  /*4450*/  IMAD.WIDE.U32 R2, R2, 0x4, RZ ;  /* 0x0000000402027825 */ /* 0x000fe200078e00ff */
[----:B0-----:R-:W-:-:S02]  /*4460*/  IADD3 R21, P1, PT, R17, UR14, RZ ;  /* 0x0000000e11157c10 */ /* 0x001fc4000ff3e0ff */
[C---:B-1----:R-:W-:Y:S02]  /*4470*/  IADD3 R19, P2, PT, R17.reuse, UR16, RZ ;  /* 0x0000001011137c10 */ /* 0x042fe4000ff5e0ff */
[----:B--2---:R-:W-:Y:S02]  /*4480*/  IADD3 R17, P3, PT, R17, UR18, RZ ;  /* 0x0000001211117c10 */ /* 0x004fe4000ff7e0ff */
[----:B------:R-:W-:Y:S02]  /*4490*/  IADD3 R14, P4, PT, RZ, -R5, RZ ;  /* 0x80000005ff0e7210 */ /* 0x000fe40007f9e0ff */
[C---:B------:R-:W-:Y:S02]  /*44a0*/  IADD3.X R22, PT, PT, R18.reuse, UR15, RZ, P1, !PT ;  /* 0x0000000f12167c10 */ /* 0x040fe40008ffe4ff */
[----:B------:R-:W-:Y:S02]  /*44b0*/  IADD3.X R20, PT, PT, R18, UR17, RZ, P2, !PT ;  /* 0x0000001112147c10 */ /* 0x000fe400097fe4ff */
[----:B------:R-:W-:-:S02]  /*44c0*/  IADD3 R4, PT, PT, R7, UR4, RZ ;  /* 0x0000000407047c10 */ /* 0x000fc4000fffe0ff */
[----:B------:R-:W-:Y:S02]  /*44d0*/  MOV R45, R6 ;  /* 0x00000006002d7202 */ /* 0x000fe40000000f00 */
[----:B------:R-:W-:Y:S02]  /*44e0*/  IADD3.X R18, PT, PT, R18, UR19, RZ, P3, !PT ;  /* 0x0000001312127c10 */ /* 0x000fe40009ffe4ff */
[----:B------:R-:W-:Y:S02]  /*44f0*/  IADD3 R25, PT, PT, R3, UR5, RZ ;  /* 0x0000000503197c10 */ /* 0x000fe4000fffe0ff */
[----:B------:R-:W-:-:S07]  /*4500*/  IADD3.X R16, PT, PT, RZ, -0x1, RZ, P4, !PT ;  /* 0xffffffffff107810 */ /* 0x000fce00027fe4ff */
.L_x_711:
[----:B0-----:R-:W-:Y:S02]  /*4510*/  MOV R8, UR8 ;  /* 0x0000000800087c02 */ /* 0x001fe40008000f00 */
[----:B------:R-:W-:Y:S02]  /*4520*/  MOV R12, UR6 ;  /* 0x00000006000c7c02 */ /* 0x000fe40008000f00 */
[-C--:B------:R-:W-:Y:S02]  /*4530*/  LEA R8, P1, R8, R21.reuse, 0x2 ;  /* 0x0000001508087211 */ /* 0x080fe400078210ff */
[-C--:B------:R-:W-:Y:S02]  /*4540*/  LEA R12, P3, R12, R21.reuse, 0x2 ;  /* 0x000000150c0c7211 */ /* 0x080fe400078610ff */
[----:B------:R-:W-:Y:S02]  /*4550*/  IADD3 R10, P2, PT, R21, R2, RZ ;  /* 0x00000002150a7210 */ /* 0x000fe40007f5e0ff */
        /* <DEDUP_REMOVED lines=12> */
[----:B------:R-:W-:-:S04]  /*4620*/  IADD3 R14, P1, PT, R14, 0x1, RZ ;  /* 0x000000010e0e7810 */ /* 0x000fc80007f3e0ff */
[----:B------:R-:W-:Y:S02]  /*4630*/  IADD3.X R16, PT, PT, RZ, R16, RZ, P1, !PT ;  /* 0x00000010ff107210 */ /* 0x000fe40000ffe4ff */
[----:B------:R-:W-:-:S04]  /*4640*/  ISETP.NE.U32.AND P1, PT, R14, RZ, PT ;  /* 0x000000ff0e00720c */ /* 0x000fc80003f25070 */
[----:B------:R-:W-:Y:S02]  /*4650*/  ISETP.NE.AND.EX P1, PT, R16, RZ, PT, P1 ;  /* 0x000000ff1000720c */ /* 0x000fe40003f25310 */
[----:B------:R-:W-:Y:S02]  /*4660*/  IADD3 R17, P4, PT, R17, 0xa00, RZ ;  /* 0x00000a0011117810 */ /* 0x000fe40007f9e0ff */
[----:B------:R-:W-:Y:S02]  /*4670*/  IADD3 R21, P2, PT, R21, 0xa00, RZ ;  /* 0x00000a0015157810 */ /* 0x000fe40007f5e0ff */
[----:B------:R-:W-:Y:S02]  /*4680*/  IADD3.X R18, PT, PT, RZ, R18, RZ, P4, !PT ;  /* 0x00000012ff127210 */ /* 0x000fe400027fe4ff */
[----:B------:R-:W-:Y:S02]  /*4690*/  IADD3.X R22, PT, PT, RZ, R22, RZ, P2, !PT ;  /* 0x00000016ff167210 */ /* 0x000fe400017fe4ff */
[----:B--2---:R-:W-:-:S02]  /*46a0*/  F2FP.BF16.F32.PACK_AB R5, R8, R5 ;  /* 0x000000050805723e */ /* 0x004fc400000010ff */
[----:B------:R-:W-:Y:S02]  /*46b0*/  MOV R8, R19 ;  /* 0x0000001300087202 */ /* 0x000fe40000000f00 */
[----:B---3--:R-:W-:Y:S01]  /*46c0*/  F2FP.BF16.F32.PACK_AB R15, R13, R10 ;  /* 0x0000000a0d0f723e */ /* 0x008fe200000010ff */
[----:B------:R0:W-:Y:S04]  /*46d0*/  STG.E desc[UR12][R6.64], R5 ;  /* 0x0000000506007986 */ /* 0x0001e8000c10190c */
[----:B------:R0:W-:Y:S01]  /*46e0*/  STG.E desc[UR12][R8.64], R15 ;  /* 0x0000000f08007986 */ /* 0x0001e2000c10190c */
[----:B------:R-:W-:-:S04]  /*46f0*/  IADD3 R19, P3, PT, R19, 0xa00, RZ ;  /* 0x00000a0013137810 */ /* 0x000fc80007f7e0ff */
[----:B------:R-:W-:Y:S01]  /*4700*/  IADD3.X R20, PT, PT, RZ, R20, RZ, P3, !PT ;  /* 0x00000014ff147210 */ /* 0x000fe20001ffe4ff */
[----:B------:R-:W-:Y:S08]  /*4710*/  @P1 BRA `(.L_x_711) ;  /* 0xfffffffc007c1947 */ /* 0x000ff0000383ffff */
.L_x_710:
[----:B------:R-:W-:Y:S05]  /*4720*/  BSYNC.RECONVERGENT B0 ;  /* 0x0000000000007941 */ /* 0x000fea0003800200 */
.L_x_709:
        /* <DEDUP_REMOVED lines=11> */
.L_x_713:
[C---:B------:R-:W-:Y:S02]  /*47e0*/  SHF.L.U32 R0, R45.reuse, 0x2, RZ ;  /* 0x000000022d007819 */ /* 0x040fe400000006ff */
[----:B------:R-:W-:Y:S02]  /*47f0*/  SHF.L.U64.HI R4, R45, 0x2, R4 ;  /* 0x000000022d047819 */ /* 0x000fe40000010204 */
[----:B-1----:R-:W-:-:S04]  /*4800*/  IADD3 R2, P0, PT, R0, UR14, RZ ;  /* 0x0000000e00027c10 */ /* 0x002fc8000ff1e0ff */
[----:B----4-:R-:W-:Y:S02]  /*4810*/  IADD3.X R3, PT, PT, R4, UR15, RZ, P0, !PT ;  /* 0x0000000f04037c10 */ /* 0x010fe400087fe4ff */
[C---:B0-----:R-:W-:Y:S02]  /*4820*/  IADD3 R6, P0, PT, R2.reuse, UR11, RZ ;  /* 0x0000000b02067c10 */ /* 0x041fe4000ff1e0ff */
[C---:B------:R-:W-:Y:S02]  /*4830*/  IADD3 R10, P2, PT, R2.reuse, UR6, RZ ;  /* 0x00000006020a7c10 */ /* 0x040fe4000ff5e0ff */
[C---:B------:R-:W-:Y:S02]  /*4840*/  IADD3.X R7, PT, PT, R3.reuse, UR10, RZ, P0, !PT ;  /* 0x0000000a03077c10 */ /* 0x040fe400087fe4ff */
[----:B------:R-:W-:Y:S02]  /*4850*/  IADD3 R8, P1, PT, R2, UR4, RZ ;  /* 0x0000000402087c10 */ /* 0x000fe4000ff3e0ff */
[C---:B------:R-:W-:Y:S01]  /*4860*/  IADD3.X R11, PT, PT, R3.reuse, UR7, RZ, P2, !PT ;  /* 0x00000007030b7c10 */ /* 0x040fe200097fe4ff */
[----:B------:R0:W4:Y:S01]  /*4870*/  LDG.E R2, desc[UR12][R2.64] ;  /* 0x0000000c02027981 */ /* 0x000122000c1e1900 */
[----:B------:R-:W-:-:S03]  /*4880*/  IADD3.X R9, PT, PT, R3, UR5, RZ, P1, !PT ;  /* 0x0000000503097c10 */ /* 0x000fc60008ffe4ff */
[----:B------:R-:W4:Y:S04]  /*4890*/  LDG.E R7, desc[UR12][R6.64] ;  /* 0x0000000c06077981 */ /* 0x000f28000c1e1900 */
[----:B------:R-:W5:Y:S04]  /*48a0*/  LDG.E R8, desc[UR12][R8.64] ;  /* 0x0000000c08087981 */ /* 0x000f68000c1e1900 */
[----:B------:R-:W5:Y:S01]  /*48b0*/  LDG.E R11, desc[UR12][R10.64] ;  /* 0x0000000c0a0b7981 */ /* 0x000f62000c1e1900 */
[----:B------:R-:W-:Y:S02]  /*48c0*/  LOP3.LUT R15, R0, 0xfffffffc, RZ, 0xc0, !PT ;  /* 0xfffffffc000f7812 */ /* 0x000fe400078ec0ff */
[----:B------:R-:W-:-:S02]  /*48d0*/  LOP3.LUT R16, R4, 0x1, RZ, 0xc0, !PT ;  /* 0x0000000104107812 */ /* 0x000fc400078ec0ff */
[C---:B--2---:R-:W-:Y:S02]  /*48e0*/  IADD3 R12, P0, PT, R15.reuse, UR16, RZ ;  /* 0x000000100f0c7c10 */ /* 0x044fe4000ff1e0ff */
[----:B0-----:R-:W-:Y:S02]  /*48f0*/  LOP3.LUT R3, R4, 0x3, RZ, 0xc0, !PT ;  /* 0x0000000304037812 */ /* 0x001fe400078ec0ff */
[----:B------:R-:W-:Y:S02]  /*4900*/  IADD3.X R13, PT, PT, R16, UR17, RZ, P0, !PT ;  /* 0x00000011100d7c10 */ /* 0x000fe400087fe4ff */
[----:B---3--:R-:W-:Y:S02]  /*4910*/  IADD3 R14, P0, PT, R15, UR18, RZ ;  /* 0x000000120f0e7c10 */ /* 0x008fe4000ff1e0ff */
[----:B----4-:R-:W-:Y:S02]  /*4920*/  F2FP.BF16.F32.PACK_AB R5, R7, R2 ;  /* 0x000000020705723e */ /* 0x010fe400000010ff */
        /* <DEDUP_REMOVED lines=49> */
[----:B------:R-:W-:Y:S02]  /*4c40*/  IADD3.X R4, PT, PT, RZ, R4, RZ, P0, !PT ;  /* 0x00000004ff047210 */ /* 0x000fe400007fe4ff */
[----:B------:R-:W-:Y:S02]  /*4c50*/  LOP3.LUT R0, R0, 0xfffffffc, RZ, 0xc0, !PT ;  /* 0xfffffffc00007812 */ /* 0x000fe400078ec0ff */
[----:B------:R-:W-:Y:S02]  /*4c60*/  LOP3.LUT R4, R4, 0x1, RZ, 0xc0, !PT ;  /* 0x0000000104047812 */ /* 0x000fe400078ec0ff */
[C---:B--2---:R-:W-:Y:S02]  /*4c70*/  IADD3 R16, P0, PT, R0.reuse, UR16, RZ ;  /* 0x0000001000107c10 */ /* 0x044fe4000ff1e0ff */
        /* <DEDUP_REMOVED lines=9> */
[----:B-----5:R-:W-:-:S03]  /*4d10*/  F2FP.BF16.F32.PACK_AB R3, R9, R6 ;  /* 0x000000060903723e */ /* 0x020fc600000010ff */
[----:B------:R4:W-:Y:S04]  /*4d20*/  STG.E desc[UR12][R16.64], R11 ;  /* 0x0000000b10007986 */ /* 0x0009e8000c10190c */
[----:B------:R4:W-:Y:S02]  /*4d30*/  STG.E desc[UR12][R14.64], R3 ;  /* 0x000000030e007986 */ /* 0x0009e4000c10190c */
[----:B------:R-:W-:Y:S05]  /*4d40*/  @P0 BRA `(.L_x_713) ;  /* 0xfffffff800a40947 */ /* 0x000fea000383ffff */
[----:B------:R-:W-:Y:S05]  /*4d50*/  BSYNC.RECONVERGENT B0 ;  /* 0x0000000000007941 */ /* 0x000fea0003800200 */
.L_x_712:
[----:B------:R-:W-:Y:S05]  /*4d60*/  EXIT ;  /* 0x000000000000794d */ /* 0x000fea0003800000 */
.L_x_714:
        /* <DEDUP_REMOVED lines=9> */
.L_x_2482:


//--------------------- .text._Z35group_norm_nhwc_bwd_one_pass_kernelI11Fp16IOBf16WLi256ELi20ELi640EEv26Group_norm_nhwc_bwd_params --------------------------
	.section	.text._Z35group_norm_nhwc_bwd_one_pass_kernelI11Fp16IOBf16WLi256ELi20ELi640EEv26Group_norm_nhwc_bwd_params,"ax",@progbits
	.align	128
        .global         _Z35group_norm_nhwc_bwd_one_pass_kernelI11Fp16IOBf16WLi256ELi20ELi640EEv26Group_norm_nhwc_bwd_params
        .type           _Z35group_norm_nhwc_bwd_one_pass_kernelI11Fp16IOBf16WLi256ELi20ELi640EEv26Group_norm_nhwc_bwd_params,@function
        .size           _Z35group_norm_nhwc_bwd_one_pass_kernelI11Fp16IOBf16WLi256ELi20ELi640EEv26Group_norm_nhwc_bwd_params,(.L_x_2483 - _Z35group_norm_nhwc_bwd_one_pass_kernelI11Fp16IOBf16WLi256ELi20ELi640EEv26Group_norm_nhwc_bwd_params)
        .other          _Z35group_norm_nhwc_bwd_one_pass_kernelI11Fp16IOBf16WLi256ELi20ELi640EEv26Group_norm_nhwc_bwd_params,@"STO_CUDA_ENTRY STV_DEFAULT"
_Z35group_norm_nhwc_bwd_one_pass_kernelI11Fp16IOBf16WLi256ELi20ELi640EEv26Group_norm_nhwc_bwd_params:
.text._Z35group_norm_nhwc_bwd_one_pass_kernelI11Fp16IOBf16WLi256ELi20ELi640EEv26Group_norm_nhwc_bwd_params:
        /* <DEDUP_REMOVED lines=21> */
.L_x_746:
[----:B01----:R-:W1:Y:S01]  /*0150*/  LDC R9, c[0x0][0x410] ;  /* 0x00010400ff097b82 */ /* 0x003e620000000800 */
[----:B------:R-:W-:Y:S01]  /*0160*/  IABS R8, UR5 ;  /* 0x0000000500087c13 */ /* 0x000fe20008000000 */
[----:B--2---:R-:W2:Y:S01]  /*0170*/  LDCU.128 UR16, c[0x0][0x400] ;  /* 0x00008000ff1077ac */ /* 0x004ea20008000c00 */
[----:B------:R-:W-:Y:S01]  /*0180*/  ISETP.LE.AND P2, PT, RZ, UR5, PT ;  /* 0x00000005ff007c0c */ /* 0x000fe2000bf43270 */
[----:B------:R-:W3:Y:S04]  /*0190*/  LDCU.64 UR6, c[0x0][0x3b8] ;  /* 0x00007700ff0677ac */ /* 0x000ee80008000a00 */
[----:B------:R-:W4:Y:S01]  /*01a0*/  S2UR UR8, SR_CTAID.X ;  /* 0x00000000000879c3 */ /* 0x000f220000002500 */
[----:B------:R-:W0:Y:S01]  /*01b0*/  LDCU.U8 UR9, c[0x0][0x414] ;  /* 0x00008280ff0977ac */ /* 0x000e220008000000 */
[----:B-1----:R-:W-:Y:S01]  /*01c0*/  IABS R6, R9 ;  /* 0x0000000900067213 */ /* 0x002fe20000000000 */
[----:B---3--:R-:W-:Y:S01]  /*01d0*/  UIMAD.WIDE UR6, UR5, 0x8, UR6 ;  /* 0x00000008050678a5 */ /* 0x008fe2000f8e0206 */
[----:B------:R-:W-:-:S02]  /*01e0*/  ISETP.NE.AND P5, PT, R9, RZ, PT ;  /* 0x000000ff0900720c */ /* 0x000fc40003fa5270 */
[----:B------:R-:W1:Y:S03]  /*01f0*/  I2F.RP R3, R6 ;  /* 0x0000000600037306 */ /* 0x000e660000209400 */
[----:B------:R-:W-:Y:S02]  /*0200*/  MOV R12, UR6 ;  /* 0x00000006000c7c02 */ /* 0x000fe40008000f00 */
[----:B------:R-:W-:-:S06]  /*0210*/  MOV R13, UR7 ;  /* 0x00000007000d7c02 */ /* 0x000fcc0008000f00 */
[----:B------:R-:W3:Y:S01]  /*0220*/  LDG.E.64 R12, desc[UR12][R12.64] ;  /* 0x0000000c0c0c7981 */ /* 0x000ee2000c1e1b00 */
[----:B-1----:R-:W1:Y:S02]  /*0230*/  MUFU.RCP R3, R3 ;  /* 0x0000000300037308 */ /* 0x002e640000001000 */
[----:B-1----:R-:W-:-:S06]  /*0240*/  IADD3 R4, PT, PT, R3, 0xffffffe, RZ ;  /* 0x0ffffffe03047810 */ /* 0x002fcc0007ffe0ff */
[----:B------:R1:W2:Y:S02]  /*0250*/  F2I.FTZ.U32.TRUNC.NTZ R5, R4 ;  /* 0x0000000400057305 */ /* 0x0002a4000021f000 */
[----:B-1----:R-:W-:Y:S01]  /*0260*/  HFMA2 R4, -RZ, RZ, 0, 0 ;  /* 0x00000000ff047431 */ /* 0x002fe200000001ff */
[----:B--2---:R-:W-:-:S05]  /*0270*/  IADD3 R7, PT, PT, RZ, -R5, RZ ;  /* 0x80000005ff077210 */ /* 0x004fca0007ffe0ff */
        /* <DEDUP_REMOVED lines=9> */
[----:B------:R-:W-:Y:S02]  /*0310*/  ISETP.GE.AND P3, PT, R7, RZ, PT ;  /* 0x000000ff0700720c */ /* 0x000fe40003f66270 */
[----:B------:R-:W-:Y:S01]  /*0320*/  LOP3.LUT R7, RZ, R9, RZ, 0x33, !PT ;  /* 0x00000009ff077212 */ /* 0x000fe200078e33ff */
[----:B----4-:R-:W-:-:S05]  /*0330*/  IMAD R23, R8, UR8, R39 ;  /* 0x0000000808177c24 */ /* 0x010fca000f8e0227 */
[----:B------:R-:W-:-:S03]  /*0340*/  ISETP.GE.U32.AND P0, PT, R23, UR16, PT ;  /* 0x0000001017007c0c */ /* 0x000fc6000bf06070 */
[-C--:B------:R-:W-:Y:S02]  /*0350*/  @!P1 IADD3 R3, PT, PT, R3, -R6.reuse, RZ ;  /* 0x8000000603039210 */ /* 0x080fe40007ffe0ff */
[----:B------:R-:W-:Y:S02]  /*0360*/  SHF.R.S32.HI R25, RZ, 0x1f, R23 ;  /* 0x0000001fff197819 */ /* 0x000fe40000011417 */
[-C--:B------:R-:W-:Y:S02]  /*0370*/  ISETP.GE.U32.AND P6, PT, R3, R6.reuse, PT ;  /* 0x000000060300720c */ /* 0x080fe40003fc6070 */
[----:B------:R-:W-:Y:S02]  /*0380*/  ISETP.GE.AND.EX P0, PT, R25, UR17, PT, P0 ;  /* 0x0000001119007c0c */ /* 0x000fe4000bf06300 */
[----:B------:R-:W-:Y:S02]  /*0390*/  ISETP.GT.U32.AND P4, PT, R6, R3, PT ;  /* 0x000000030600720c */ /* 0x000fe40003f84070 */
[----:B------:R-:W-:-:S02]  /*03a0*/  IADD3 R4, PT, PT, R3, -R6, RZ ;  /* 0x8000000603047210 */ /* 0x000fc40007ffe0ff */
[----:B------:R-:W-:Y:S02]  /*03b0*/  IADD3 R21, PT, PT, R23, 0x40, RZ ;  /* 0x0000004017157810 */ /* 0x000fe40007ffe0ff */
[----:B------:R-:W-:Y:S02]  /*03c0*/  SEL R4, R4, R3, !P4 ;  /* 0x0000000304047207 */ /* 0x000fe40006000000 */
[----:B------:R-:W-:Y:S02]  /*03d0*/  @!P1 IADD3 R5, PT, PT, R5, 0x1, RZ ;  /* 0x0000000105059810 */ /* 0x000fe40007ffe0ff */
[----:B------:R-:W-:Y:S01]  /*03e0*/  @!P2 IADD3 R4, PT, PT, -R4, RZ, RZ ;  /* 0x000000ff0404a210 */ /* 0x000fe20007ffe1ff */
[----:B------:R-:W1:Y:S01]  /*03f0*/  @!P0 LDC.64 R16, c[0x0][0x3f8] ;  /* 0x0000fe00ff108b82 */ /* 0x000e620000000a00 */
[----:B------:R-:W-:Y:S02]  /*0400*/  ISETP.GE.U32.AND P1, PT, R21, UR16, PT ;  /* 0x0000001015007c0c */ /* 0x000fe4000bf26070 */
[----:B------:R-:W-:-:S02]  /*0410*/  @P6 IADD3 R5, PT, PT, R5, 0x1, RZ ;  /* 0x0000000105056810 */ /* 0x000fc40007ffe0ff */
[----:B------:R-:W-:Y:S02]  /*0420*/  SHF.R.S32.HI R3, RZ, 0x1f, R21 ;  /* 0x0000001fff037819 */ /* 0x000fe40000011415 */
[----:B------:R-:W-:Y:S02]  /*0430*/  SEL R40, R7, R4, !P5 ;  /* 0x0000000407287207 */ /* 0x000fe40006800000 */
[----:B------:R-:W-:Y:S02]  /*0440*/  ISETP.GE.AND.EX P1, PT, R3, UR17, PT, P1 ;  /* 0x0000001103007c0c */ /* 0x000fe4000bf26310 */
[----:B------:R-:W-:Y:S01]  /*0450*/  @!P3 IADD3 R5, PT, PT, -R5, RZ, RZ ;  /* 0x000000ff0505b210 */ /* 0x000fe20007ffe1ff */
[----:B------:R-:W-:Y:S01]  /*0460*/  IMAD R15, R40, 0x14, RZ ;  /* 0x00000014280f7824 */ /* 0x000fe200078e02ff */
[----:B------:R-:W-:Y:S02]  /*0470*/  IADD3 R11, PT, PT, R23, 0x80, RZ ;  /* 0x00000080170b7810 */ /* 0x000fe40007ffe0ff */
[----:B------:R-:W-:-:S02]  /*0480*/  SEL R5, R7, R5, !P5 ;  /* 0x0000000507057207 */ /* 0x000fc40006800000 */
[C---:B------:R-:W-:Y:S01]  /*0490*/  IADD3 R42, P3, PT, R15.reuse, R2, RZ ;  /* 0x000000020f2a7210 */ /* 0x040fe20007f7e0ff */
[----:B------:R-:W2:Y:S01]  /*04a0*/  @!P0 LDC.64 R6, c[0x0][0x398] ;  /* 0x0000e600ff068b82 */ /* 0x000ea20000000a00 */
[----:B------:R-:W-:Y:S02]  /*04b0*/  SHF.R.S32.HI R2, RZ, 0x1f, R5 ;  /* 0x0000001fff027819 */ /* 0x000fe40000011405 */
[----:B------:R-:W-:Y:S02]  /*04c0*/  LEA.HI.X.SX32 R43, R15, RZ, 0x1, P3 ;  /* 0x000000ff0f2b7211 */ /* 0x000fe400018f0eff */
[----:B0-----:R-:W-:Y:S01]  /*04d0*/  ISETP.NE.AND P4, PT, RZ, UR9, PT ;  /* 0x00000009ff007c0c */ /* 0x001fe2000bf85270 */
[----:B------:R-:W-:Y:S01]  /*04e0*/  IMAD R2, R2, UR18, RZ ;  /* 0x0000001202027c24 */ /* 0x000fe2000f8e02ff */
[----:B------:R-:W-:Y:S01]  /*04f0*/  ISETP.GE.U32.AND P2, PT, R11, UR16, PT ;  /* 0x000000100b007c0c */ /* 0x000fe2000bf46070 */
[----:B------:R-:W0:Y:S01]  /*0500*/  @!P1 LDC.64 R8, c[0x0][0x3f8] ;  /* 0x0000fe00ff089b82 */ /* 0x000e220000000a00 */
[----:B------:R-:W-:Y:S01]  /*0510*/  SHF.R.S32.HI R41, RZ, 0x1f, R11 ;  /* 0x0000001fff297819 */ /* 0x000fe2000001140b */
[----:B------:R-:W-:-:S02]  /*0520*/  IMAD R45, R5, UR19, R2 ;  /* 0x00000013052d7c24 */ /* 0x000fc4000f8e0202 */
[----:B------:R-:W-:Y:S01]  /*0530*/  IMAD.WIDE.U32 R42, R5, UR18, R42 ;  /* 0x00000012052a7c25 */ /* 0x000fe2000f8e002a */
[----:B------:R-:W-:-:S03]  /*0540*/  ISETP.GE.AND.EX P2, PT, R41, UR17, PT, P2 ;  /* 0x0000001129007c0c */ /* 0x000fc6000bf46320 */
[----:B-1----:R-:W-:Y:S01]  /*0550*/  @!P0 IMAD R4, R25, R16, RZ ;  /* 0x0000001019048224 */ /* 0x002fe200078e02ff */
[----:B------:R-:W-:Y:S01]  /*0560*/  IADD3 R45, PT, PT, R43, R45, RZ ;  /* 0x0000002d2b2d7210 */ /* 0x000fe20007ffe0ff */
[----:B------:R-:W1:Y:S01]  /*0570*/  @!P0 LDC.64 R14, c[0x0][0x3a0] ;  /* 0x0000e800ff0e8b82 */ /* 0x000e620000000a00 */
[----:B------:R-:W-:Y:S01]  /*0580*/  @!P0 MOV R44, R42 ;  /* 0x0000002a002c8202 */ /* 0x000fe20000000f00 */
[C---:B------:R-:W-:Y:S01]  /*0590*/  @!P0 IMAD R31, R23.reuse, R17, R4 ;  /* 0x00000011171f8224 */ /* 0x040fe200078e0204 */
[----:B------:R-:W-:-:S03]  /*05a0*/  IADD3 R27, PT, PT, R23, 0xc0, RZ ;  /* 0x000000c0171b7810 */ /* 0x000fc60007ffe0ff */
[----:B------:R-:W-:Y:S02]  /*05b0*/  @!P0 IMAD.WIDE.U32 R16, R23, R16, R44 ;  /* 0x0000001017108225 */ /* 0x000fe400078e002c */
[----:B------:R-:W4:Y:S01]  /*05c0*/  @P4 LDC.64 R18, c[0x0][0x3b0] ;  /* 0x0000ec00ff124b82 */ /* 0x000f220000000a00 */
[----:B------:R-:W-:Y:S02]  /*05d0*/  ISETP.GE.U32.AND P3, PT, R27, UR16, PT ;  /* 0x000000101b007c0c */ /* 0x000fe4000bf66070 */
[----:B------:R-:W-:Y:S02]  /*05e0*/  SHF.R.S32.HI R25, RZ, 0x1f, R27 ;  /* 0x0000001fff197819 */ /* 0x000fe4000001141b */
[----:B------:R-:W-:Y:S02]  /*05f0*/  @!P0 IADD3 R17, PT, PT, R17, R31, RZ ;  /* 0x0000001f11118210 */ /* 0x000fe40007ffe0ff */
[----:B------:R-:W-:Y:S01]  /*0600*/  ISETP.GE.AND.EX P3, PT, R25, UR17, PT, P3 ;  /* 0x0000001119007c0c */ /* 0x000fe2000bf66330 */
[----:B------:R-:W2:Y:S01]  /*0610*/  @!P2 LDC.64 R22, c[0x0][0x3f8] ;  /* 0x0000fe00ff16ab82 */ /* 0x000ea20000000a00 */
[C---:B------:R-:W-:Y:S01]  /*0620*/  @!P0 SHF.L.U32 R33, R16.reuse, 0x1, RZ ;  /* 0x0000000110218819 */ /* 0x040fe200000006ff */
[----:B0-----:R-:W-:Y:S01]  /*0630*/  @!P1 IMAD R20, R3, R8, RZ ;  /* 0x0000000803149224 */ /* 0x001fe200078e02ff */
[----:B------:R-:W-:-:S02]  /*0640*/  @!P0 SHF.L.U64.HI R10, R16, 0x1, R17 ;  /* 0x00000001100a8819 */ /* 0x000fc40000010211 */
[----:B------:R-:W-:Y:S02]  /*0650*/  @!P1 MOV R16, R42 ;  /* 0x0000002a00109202 */ /* 0x000fe40000000f00 */
[----:B------:R-:W-:Y:S01]  /*0660*/  @!P1 MOV R17, R45 ;  /* 0x0000002d00119202 */ /* 0x000fe20000000f00 */
[C---:B------:R-:W-:Y:S01]  /*0670*/  @!P1 IMAD R31, R21.reuse, R9, R20 ;  /* 0x00000009151f9224 */ /* 0x040fe200078e0214 */
[----:B------:R-:W0:Y:S01]  /*0680*/  @!P1 LDC.64 R28, c[0x0][0x3a0] ;  /* 0x0000e800ff1c9b82 */ /* 0x000e220000000a00 */
[----:B------:R-:W-:Y:S01]  /*0690*/  LOP3.LUT R2, R38, 0xffff, RZ, 0xc0, !PT ;  /* 0x0000ffff26027812 */ /* 0x000fe200078ec0ff */
[----:B------:R-:W-:-:S06]  /*06a0*/  @!P1 IMAD.WIDE.U32 R8, R21, R8, R16 ;  /* 0x0000000815089225 */ /* 0x000fcc00078e0010 */
[----:B------:R-:W0:Y:S01]  /*06b0*/  @!P1 LDC.64 R20, c[0x0][0x398] ;  /* 0x0000e600ff149b82 */ /* 0x000e220000000a00 */
[----:B------:R-:W-:Y:S01]  /*06c0*/  IMAD R5, R40, 0x14, R2 ;  /* 0x0000001428057824 */ /* 0x000fe200078e0202 */
[----:B-1----:R-:W-:-:S06]  /*06d0*/  @!P0 IADD3 R14, P5, PT, R33, R14, RZ ;  /* 0x0000000e210e8210 */ /* 0x002fcc0007fbe0ff */
[----:B------:R-:W1:Y:S01]  /*06e0*/  @!P3 LDC.64 R16, c[0x0][0x3f8] ;  /* 0x0000fe00ff10bb82 */ /* 0x000e620000000a00 */
[----:B----4-:R-:W-:Y:S01]  /*06f0*/  @P4 IMAD.WIDE R18, R5, 0x2, R18 ;  /* 0x0000000205124825 */ /* 0x010fe200078e0212 */
[----:B------:R-:W-:Y:S02]  /*0700*/  @!P1 IADD3 R9, PT, PT, R9, R31, RZ ;  /* 0x0000001f09099210 */ /* 0x000fe40007ffe0ff */
[----:B------:R-:W-:Y:S02]  /*0710*/  CS2R R36, SRZ ;  /* 0x0000000000247805 */ /* 0x000fe4000001ff00 */
[----:B------:R-:W-:Y:S02]  /*0720*/  @!P0 IADD3.X R15, PT, PT, R10, R15, RZ, P5, !PT ;  /* 0x0000000f0a0f8210 */ /* 0x000fe40002ffe4ff */
[C---:B------:R-:W-:Y:S01]  /*0730*/  @!P1 SHF.L.U32 R31, R8.reuse, 0x1, RZ ;  /* 0x00000001081f9819 */ /* 0x040fe200000006ff */
[----:B------:R-:W4:Y:S01]  /*0740*/  @P4 LDG.E.U16 R4, desc[UR12][R18.64] ;  /* 0x0000000c12044981 */ /* 0x000f22000c1e1500 */
[----:B--2---:R-:W-:Y:S01]  /*0750*/  @!P0 IADD3 R32, P5, PT, R33, R6, RZ ;  /* 0x0000000621208210 */ /* 0x004fe20007fbe0ff */
[----:B------:R-:W-:Y:S01]  /*0760*/  @!P2 IMAD R6, R41, R22, RZ ;  /* 0x000000162906a224 */ /* 0x000fe200078e02ff */
[----:B------:R-:W-:Y:S01]  /*0770*/  @!P1 SHF.L.U64.HI R24, R8, 0x1, R9 ;  /* 0x0000000108189819 */ /* 0x000fe20000010209 */
[----:B------:R2:W4:Y:S01]  /*0780*/  @P4 LDG.E.U16 R3, desc[UR12][R18.64+0x2] ;  /* 0x0000020c12034981 */ /* 0x000522000c1e1500 */
[----:B------:R-:W-:-:S02]  /*0790*/  @!P2 MOV R8, R42 ;  /* 0x0000002a0008a202 */ /* 0x000fc40000000f00 */
[----:B------:R-:W-:Y:S01]  /*07a0*/  @!P2 MOV R9, R45 ;  /* 0x0000002d0009a202 */ /* 0x000fe20000000f00 */
[C---:B------:R-:W-:Y:S01]  /*07b0*/  @!P2 IMAD R41, R11.reuse, R23, R6 ;  /* 0x000000170b29a224 */ /* 0x040fe200078e0206 */
[----:B------:R-:W-:Y:S01]  /*07c0*/  @!P0 IADD3.X R33, PT, PT, R10, R7, RZ, P5, !PT ;  /* 0x000000070a218210 */ /* 0x000fe20002ffe4ff */
[----:B------:R1:W5:Y:S01]  /*07d0*/  @!P0 LDG.E R37, desc[UR12][R14.64] ;  /* 0x0000000c0e258981 */ /* 0x000362000c1e1900 */
[----:B------:R-:W3:Y:S01]  /*07e0*/  @!P2 LDC.64 R6, c[0x0][0x398] ;  /* 0x0000e600ff06ab82 */ /* 0x000ee20000000a00 */
[----:B------:R-:W-:Y:S01]  /*07f0*/  @!P2 IMAD.WIDE.U32 R22, R11, R22, R8 ;  /* 0x000000160b16a225 */ /* 0x000fe200078e0008 */
[C---:B0-----:R-:W-:Y:S01]  /*0800*/  @!P1 IADD3 R28, P6, PT, R31.reuse, R28, RZ ;  /* 0x0000001c1f1c9210 */ /* 0x041fe20007fde0ff */
[----:B------:R-:W5:Y:S05]  /*0810*/  @!P0 LDG.E R36, desc[UR12][R32.64] ;  /* 0x0000000c20248981 */ /* 0x000f6a000c1e1900 */
[----:B--2---:R-:W0:Y:S01]  /*0820*/  @!P2 LDC.64 R18, c[0x0][0x3a0] ;  /* 0x0000e800ff12ab82 */ /* 0x004e220000000a00 */
[----:B------:R-:W-:-:S02]  /*0830*/  @!P1 IADD3 R20, P0, PT, R31, R20, RZ ;  /* 0x000000141f149210 */ /* 0x000fc40007f1e0ff */
[----:B------:R-:W-:-:S05]  /*0840*/  CS2R R34, SRZ ;  /* 0x0000000000227805 */ /* 0x000fca000001ff00 */
[----:B------:R-:W2:Y:S01]  /*0850*/  @!P3 LDC.64 R8, c[0x0][0x3a0] ;  /* 0x0000e800ff08bb82 */ /* 0x000ea20000000a00 */
[----:B------:R-:W-:-:S07]  /*0860*/  @!P1 IADD3.X R29, PT, PT, R24, R29, RZ, P6, !PT ;  /* 0x0000001d181d9210 */ /* 0x000fce00037fe4ff */
[----:B------:R-:W2:Y:S08]  /*0870*/  @!P3 LDC.64 R10, c[0x0][0x398] ;  /* 0x0000e600ff0abb82 */ /* 0x000eb00000000a00 */
[----:B-1----:R-:W1:Y:S01]  /*0880*/  LDC.64 R14, c[0x0][0x3a8] ;  /* 0x0000ea00ff0e7b82 */ /* 0x002e620000000a00 */
[----:B------:R-:W-:Y:S01]  /*0890*/  @!P3 IMAD R26, R25, R16, RZ ;  /* 0x00000010191ab224 */ /* 0x000fe200078e02ff */
[----:B------:R-:W-:Y:S01]  /*08a0*/  @!P1 IADD3.X R21, PT, PT, R24, R21, RZ, P0, !PT ;  /* 0x0000001518159210 */ /* 0x000fe200007fe4ff */
[----:B------:R3:W5:Y:S01]  /*08b0*/  @!P1 LDG.E R35, desc[UR12][R28.64] ;  /* 0x0000000c1c239981 */ /* 0x000762000c1e1900 */
[----:B------:R-:W-:-:S02]  /*08c0*/  @!P3 MOV R24, R42 ;  /* 0x0000002a0018b202 */ /* 0x000fc40000000f00 */
[----:B------:R-:W-:Y:S01]  /*08d0*/  @!P3 MOV R25, R45 ;  /* 0x0000002d0019b202 */ /* 0x000fe20000000f00 */
[----:B------:R0:W5:Y:S01]  /*08e0*/  @!P1 LDG.E R34, desc[UR12][R20.64] ;  /* 0x0000000c14229981 */ /* 0x000162000c1e1900 */
[----:B------:R-:W-:Y:S02]  /*08f0*/  @!P2 IADD3 R31, PT, PT, R23, R41, RZ ;  /* 0x00000029171fa210 */ /* 0x000fe40007ffe0ff */
[C---:B------:R-:W-:Y:S01]  /*0900*/  @!P2 SHF.L.U32 R23, R22.reuse, 0x1, RZ ;  /* 0x000000011617a819 */ /* 0x040fe200000006ff */
[C---:B---3--:R-:W-:Y:S02]  /*0910*/  @!P3 IMAD R29, R27.reuse, R17, R26 ;  /* 0x000000111b1db224 */ /* 0x048fe400078e021a */
[----:B------:R-:W-:Y:S01]  /*0920*/  @!P3 IMAD.WIDE.U32 R16, R27, R16, R24 ;  /* 0x000000101b10b225 */ /* 0x000fe200078e0018 */
[----:B------:R-:W-:Y:S02]  /*0930*/  @!P2 SHF.L.U64.HI R22, R22, 0x1, R31 ;  /* 0x000000011616a819 */ /* 0x000fe4000001021f */
[----:B0-----:R-:W-:-:S02]  /*0940*/  @!P2 IADD3 R18, P0, PT, R23, R18, RZ ;  /* 0x000000121712a210 */ /* 0x001fc40007f1e0ff */
[----:B------:R-:W-:Y:S02]  /*0950*/  @!P3 IADD3 R25, PT, PT, R17, R29, RZ ;  /* 0x0000001d1119b210 */ /* 0x000fe40007ffe0ff */
[----:B------:R-:W-:Y:S02]  /*0960*/  @!P3 SHF.L.U32 R17, R16, 0x1, RZ ;  /* 0x000000011011b819 */ /* 0x000fe400000006ff */
[----:B------:R-:W-:Y:S01]  /*0970*/  @!P2 IADD3.X R19, PT, PT, R22, R19, RZ, P0, !PT ;  /* 0x000000131613a210 */ /* 0x000fe200007fe4ff */
[----:B-1----:R-:W-:Y:S01]  /*0980*/  IMAD.WIDE R14, R5, 0x2, R14 ;  /* 0x00000002050e7825 */ /* 0x002fe200078e020e */
[----:B------:R-:W-:Y:S02]  /*0990*/  @!P3 SHF.L.U64.HI R16, R16, 0x1, R25 ;  /* 0x000000011010b819 */ /* 0x000fe40000010219 */
[----:B------:R-:W-:Y:S02]  /*09a0*/  @!P2 IADD3 R6, P0, PT, R23, R6, RZ ;  /* 0x000000061706a210 */ /* 0x000fe40007f1e0ff */
[----:B--2---:R-:W-:-:S02]  /*09b0*/  @!P3 IADD3 R8, P1, PT, R17, R8, RZ ;  /* 0x000000081108b210 */ /* 0x004fc40007f3e0ff */
[----:B------:R-:W-:Y:S02]  /*09c0*/  @!P3 IADD3 R10, P5, PT, R17, R10, RZ ;  /* 0x0000000a110ab210 */ /* 0x000fe40007fbe0ff */
[----:B------:R-:W-:Y:S02]  /*09d0*/  CS2R R32, SRZ ;  /* 0x0000000000207805 */ /* 0x000fe4000001ff00 */
[----:B------:R-:W-:Y:S02]  /*09e0*/  CS2R R30, SRZ ;  /* 0x00000000001e7805 */ /* 0x000fe4000001ff00 */
[----:B------:R-:W-:Y:S01]  /*09f0*/  @!P2 IADD3.X R7, PT, PT, R22, R7, RZ, P0, !PT ;  /* 0x000000071607a210 */ /* 0x000fe200007fe4ff */
[----:B------:R-:W2:Y:S01]  /*0a00*/  LDG.E.U16 R17, desc[UR12][R14.64+0x2] ;  /* 0x0000020c0e117981 */ /* 0x000ea2000c1e1500 */
[C---:B------:R-:W-:Y:S02]  /*0a10*/  @!P3 IADD3.X R9, PT, PT, R16.reuse, R9, RZ, P1, !PT ;  /* 0x000000091009b210 */ /* 0x040fe40000ffe4ff */
[----:B------:R-:W-:Y:S01]  /*0a20*/  @!P3 IADD3.X R11, PT, PT, R16, R11, RZ, P5, !PT ;  /* 0x0000000b100bb210 */ /* 0x000fe20002ffe4ff */
[----:B------:R0:W5:Y:S04]  /*0a30*/  @!P2 LDG.E R33, desc[UR12][R18.64] ;  /* 0x0000000c1221a981 */ /* 0x000168000c1e1900 */
[----:B------:R-:W3:Y:S04]  /*0a40*/  LDG.E.U16 R16, desc[UR12][R14.64] ;  /* 0x0000000c0e107981 */ /* 0x000ee8000c1e1500 */
[----:B------:R0:W5:Y:S04]  /*0a50*/  @!P2 LDG.E R32, desc[UR12][R6.64] ;  /* 0x0000000c0620a981 */ /* 0x000168000c1e1900 */
[----:B------:R0:W5:Y:S04]  /*0a60*/  @!P3 LDG.E R31, desc[UR12][R8.64] ;  /* 0x0000000c081fb981 */ /* 0x000168000c1e1900 */
[----:B------:R0:W5:Y:S01]  /*0a70*/  @!P3 LDG.E R30, desc[UR12][R10.64] ;  /* 0x0000000c0a1eb981 */ /* 0x000162000c1e1900 */
        /* <DEDUP_REMOVED lines=10> */
[----:B------:R-:W-:Y:S02]  /*0b20*/  CS2R R28, SRZ ;  /* 0x00000000001c7805 */ /* 0x000fe4000001ff00 */
[----:B------:R-:W-:Y:S01]  /*0b30*/  UMOV UR9, 0x3f800000 ;  /* 0x3f80000000097882 */ /* 0x000fe20000000000 */
[----:B-1----:R-:W-:-:S13]  /*0b40*/  @P0 R2UR UR6, R5 ;  /* 0x00000000050602ca */ /* 0x002fda00000e0000 */
[----:B------:R-:W-:Y:S01]  /*0b50*/  @UP0 UMOV UR9, UR6 ;  /* 0x0000000600090c82 */ /* 0x000fe20008000000 */
[----:B----4-:R-:W-:Y:S02]  /*0b60*/  @P4 SHF.L.U32 R28, R4, 0x10, RZ ;  /* 0x00000010041c4819 */ /* 0x010fe400000006ff */
[----:B------:R-:W-:Y:S02]  /*0b70*/  @P4 SHF.L.U32 R29, R3, 0x10, RZ ;  /* 0x00000010031d4819 */ /* 0x000fe400000006ff */
[----:B--2---:R-:W-:Y:S02]  /*0b80*/  SHF.L.U32 R4, R17, 0x10, RZ ;  /* 0x0000001011047819 */ /* 0x004fe400000006ff */
[----:B---3--:R-:W-:Y:S01]  /*0b90*/  SHF.L.U32 R3, R16, 0x10, RZ ;  /* 0x0000001010037819 */ /* 0x008fe200000006ff */
        /* <DEDUP_REMOVED lines=23> */
[----:B------:R-:W-:Y:S01]  /*0d10*/  FADD.FTZ R18, R13, R16 ;  /* 0x000000100d127221 */ /* 0x000fe20000010000 */
[----:B------:R-:W-:Y:S01]  /*0d20*/  FFMA.FTZ R19, R11, R16, R8 ;  /* 0x000000100b137223 */ /* 0x000fe20000010008 */
[----:B------:R-:W-:Y:S01]  /*0d30*/  FADD.FTZ R14, R14, -UR11 ;  /* 0x8000000b0e0e7e21 */ /* 0x000fe20008010000 */
[----:B------:R-:W-:Y:S02]  /*0d40*/  HADD2.F32 R16, -RZ, R33.H0_H0 ;  /* 0x20000021ff107230 */ /* 0x000fe40000004100 */
[----:B------:R-:W-:Y:S01]  /*0d50*/  FMUL.FTZ R17, R4, R9 ;  /* 0x0000000904117220 */ /* 0x000fe20000410000 */
[----:B------:R-:W-:-:S02]  /*0d60*/  HADD2.F32 R8, -RZ, R32.H0_H0 ;  /* 0x20000020ff087230 */ /* 0x000fc40000004100 */
[----:B------:R-:W-:Y:S01]  /*0d70*/  FMUL.FTZ R14, R14, UR9 ;  /* 0x000000090e0e7c20 */ /* 0x000fe20008410000 */
[----:B------:R-:W-:Y:S01]  /*0d80*/  FADD.FTZ R13, RZ, R6 ;  /* 0x00000006ff0d7221 */ /* 0x000fe20000010000 */
[----:B------:R-:W-:Y:S01]  /*0d90*/  FADD.FTZ R7, R16, -UR11 ;  /* 0x8000000b10077e21 */ /* 0x000fe20008010000 */
[----:B------:R-:W-:Y:S01]  /*0da0*/  FADD.FTZ R18, R17, R18 ;  /* 0x0000001211127221 */ /* 0x000fe20000010000 */
[----:B------:R-:W-:Y:S01]  /*0db0*/  FFMA.FTZ R6, R14, R17, R19 ;  /* 0x000000110e067223 */ /* 0x000fe20000010013 */
[----:B------:R-:W-:Y:S01]  /*0dc0*/  FMUL.FTZ R17, R3, R8 ;  /* 0x0000000803117220 */ /* 0x000fe20000410000 */
[----:B------:R-:W-:Y:S01]  /*0dd0*/  FMUL.FTZ R7, R7, UR9 ;  /* 0x0000000907077c20 */ /* 0x000fe20008410000 */
[----:B------:R-:W-:Y:S02]  /*0de0*/  HADD2.F32 R16, -RZ, R33.H1_H1 ;  /* 0x30000021ff107230 */ /* 0x000fe40000004100 */
[----:B------:R-:W-:Y:S01]  /*0df0*/  FFMA.FTZ R11, R12, R11, R15 ;  /* 0x0000000b0c0b7223 */ /* 0x000fe2000001000f */
[----:B------:R-:W-:Y:S01]  /*0e00*/  FADD.FTZ R18, R18, R17 ;  /* 0x0000001112127221 */ /* 0x000fe20000010000 */
[----:B------:R-:W-:Y:S01]  /*0e10*/  FFMA.FTZ R17, R7, R17, R6 ;  /* 0x0000001107117223 */ /* 0x000fe20000010006 */
[----:B------:R-:W-:-:S02]  /*0e20*/  HADD2.F32 R15, -RZ, R32.H1_H1 ;  /* 0x30000020ff0f7230 */ /* 0x000fc40000004100 */
[----:B------:R-:W-:Y:S01]  /*0e30*/  FADD.FTZ R6, R16, -UR11 ;  /* 0x8000000b10067e21 */ /* 0x000fe20008010000 */
[----:B------:R-:W-:Y:S01]  /*0e40*/  FADD.FTZ R13, R12, R13 ;  /* 0x0000000d0c0d7221 */ /* 0x000fe20000010000 */
[----:B------:R-:W-:Y:S01]  /*0e50*/  FFMA.FTZ R12, R5, R10, RZ ;  /* 0x0000000a050c7223 */ /* 0x000fe200000100ff */
[----:B------:R-:W-:Y:S01]  /*0e60*/  FADD.FTZ R10, RZ, R5 ;  /* 0x00000005ff0a7221 */ /* 0x000fe20000010000 */
[----:B------:R-:W-:Y:S01]  /*0e70*/  FMUL.FTZ R5, R4, R15 ;  /* 0x0000000f04057220 */ /* 0x000fe20000410000 */
[----:B------:R-:W-:Y:S01]  /*0e80*/  FMUL.FTZ R6, R6, UR9 ;  /* 0x0000000906067c20 */ /* 0x000fe20008410000 */
[--C-:B------:R-:W-:Y:S02]  /*0e90*/  HADD2.F32 R19, -RZ, R31.reuse.H0_H0 ;  /* 0x2000001fff137230 */ /* 0x100fe40000004100 */
[----:B------:R-:W-:Y:S01]  /*0ea0*/  FFMA.FTZ R14, R9, R14, R12 ;  /* 0x0000000e090e7223 */ /* 0x000fe2000001000c */
[----:B------:R-:W-:Y:S02]  /*0eb0*/  HADD2.F32 R12, -RZ, R30.H0_H0 ;  /* 0x2000001eff0c7230 */ /* 0x000fe40000004100 */
[----:B------:R-:W-:Y:S01]  /*0ec0*/  FFMA.FTZ R16, R6, R5, R17 ;  /* 0x0000000506107223 */ /* 0x000fe20000010011 */
[----:B------:R-:W-:Y:S01]  /*0ed0*/  FADD.FTZ R18, R5, R18 ;  /* 0x0000001205127221 */ /* 0x000fe20000010000 */
[----:B------:R-:W-:-:S02]  /*0ee0*/  HADD2.F32 R17, -RZ, R31.H1_H1 ;  /* 0x3000001fff117230 */ /* 0x000fc40000004100 */
[----:B------:R-:W-:Y:S01]  /*0ef0*/  FADD.FTZ R5, R19, -UR11 ;  /* 0x8000000b13057e21 */ /* 0x000fe20008010000 */
[----:B------:R-:W-:Y:S01]  /*0f00*/  FADD.FTZ R10, R9, R10 ;  /* 0x0000000a090a7221 */ /* 0x000fe20000010000 */
[----:B------:R-:W-:Y:S02]  /*0f10*/  HADD2.F32 R9, -RZ, R30.H1_H1 ;  /* 0x3000001eff097230 */ /* 0x000fe40000004100 */
[----:B------:R-:W-:Y:S01]  /*0f20*/  FMUL.FTZ R19, R3, R12 ;  /* 0x0000000c03137220 */ /* 0x000fe20000410000 */
[----:B------:R-:W-:Y:S01]  /*0f30*/  FMUL.FTZ R5, R5, UR9 ;  /* 0x0000000905057c20 */ /* 0x000fe20008410000 */
[----:B------:R-:W-:Y:S01]  /*0f40*/  FADD.FTZ R17, R17, -UR11 ;  /* 0x8000000b11117e21 */ /* 0x000fe20008010000 */
[----:B------:R-:W-:Y:S01]  /*0f50*/  FFMA.FTZ R11, R8, R7, R11 ;  /* 0x00000007080b7223 */ /* 0x000fe2000001000b */
        /* <DEDUP_REMOVED lines=13> */
[----:B------:R-:W-:Y:S06]  /*1030*/  BRA `(.L_x_717) ;  /* 0x0000000800407947 */ /* 0x000fec0003800000 */
.L_x_716:
        /* <DEDUP_REMOVED lines=29> */
[----:B------:R-:W1:Y:S01]  /*1210*/  MUFU.EX2 R11, R11 ;  /* 0x0000000b000b7308 */ /* 0x000e620000000800 */
[----:B------:R-:W-:-:S07]  /*1220*/  HADD2.F32 R27, -RZ, R34.H0_H0 ;  /* 0x20000022ff1b7230 */ /* 0x000fce0000004100 */
[----:B------:R-:W2:Y:S01]  /*1230*/  MUFU.EX2 R12, R12 ;  /* 0x0000000c000c7308 */ /* 0x000ea20000000800 */
[----:B0-----:R-:W-:-:S07]  /*1240*/  FADD.FTZ R21, R10, 1 ;  /* 0x3f8000000a157421 */ /* 0x001fce0000010000 */
[----:B------:R-:W0:Y:S01]  /*1250*/  MUFU.RCP R21, R21 ;  /* 0x0000001500157308 */ /* 0x000e220000001000 */
[----:B-1----:R-:W-:-:S07]  /*1260*/  FADD.FTZ R10, R11, 1 ;  /* 0x3f8000000b0a7421 */ /* 0x002fce0000010000 */
[----:B------:R-:W1:Y:S01]  /*1270*/  MUFU.RCP R11, R10 ;  /* 0x0000000a000b7308 */ /* 0x000e620000001000 */
[----:B--2---:R-:W-:Y:S01]  /*1280*/  FADD.FTZ R20, R12, 1 ;  /* 0x3f8000000c147421 */ /* 0x004fe20000010000 */
[----:B------:R-:W-:Y:S01]  /*1290*/  FADD.FTZ R12, R18, -UR11 ;  /* 0x8000000b120c7e21 */ /* 0x000fe20008010000 */
[----:B------:R-:W-:-:S03]  /*12a0*/  FFMA.FTZ R18, R3, R13, R28 ;  /* 0x0000000d03127223 */ /* 0x000fc6000001001c */
[----:B------:R-:W-:Y:S01]  /*12b0*/  FMUL.FTZ R12, R12, UR9 ;  /* 0x000000090c0c7c20 */ /* 0x000fe20008410000 */
[----:B------:R-:W-:Y:S01]  /*12c0*/  FMUL.FTZ R26, R18, -1.4426950216293334961 ;  /* 0xbfb8aa3b121a7820 */ /* 0x000fe20000410000 */
[----:B------:R2:W3:Y:S01]  /*12d0*/  MUFU.RCP R10, R20 ;  /* 0x00000014000a7308 */ /* 0x0004e20000001000 */
[----:B0-----:R-:W-:Y:S01]  /*12e0*/  FADD.FTZ R24, -R21, 1 ;  /* 0x3f80000015187421 */ /* 0x001fe20000010100 */
[----:B------:R-:W-:Y:S01]  /*12f0*/  FMUL.FTZ R21, R16, R21 ;  /* 0x0000001510157220 */ /* 0x000fe20000410000 */
[----:B------:R-:W-:Y:S02]  /*1300*/  FFMA.FTZ R16, R4, R12, R29 ;  /* 0x0000000c04107223 */ /* 0x000fe4000001001d */
[----:B------:R-:W-:-:S03]  /*1310*/  FFMA.FTZ R24, R9, R24, 1 ;  /* 0x3f80000009187423 */ /* 0x000fc60000010018 */
[----:B------:R-:W0:Y:S01]  /*1320*/  MUFU.EX2 R17, R17 ;  /* 0x0000001100117308 */ /* 0x000e220000000800 */
[----:B-1----:R-:W-:Y:S01]  /*1330*/  FADD.FTZ R22, -R11, 1 ;  /* 0x3f8000000b167421 */ /* 0x002fe20000010100 */
[----:B------:R-:W-:Y:S01]  /*1340*/  FMUL.FTZ R23, R23, R11 ;  /* 0x0000000b17177220 */ /* 0x000fe20000410000 */
[----:B------:R-:W-:Y:S01]  /*1350*/  FMUL.FTZ R11, R25, UR9 ;  /* 0x00000009190b7c20 */ /* 0x000fe20008410000 */
[----:B--2---:R-:W-:Y:S01]  /*1360*/  FMUL.FTZ R20, R16, -1.4426950216293334961 ;  /* 0xbfb8aa3b10147820 */ /* 0x004fe20000410000 */
[----:B------:R-:W-:Y:S01]  /*1370*/  FFMA.FTZ R22, R7, R22, 1 ;  /* 0x3f80000007167423 */ /* 0x000fe20000010016 */
[----:B------:R-:W-:Y:S02]  /*1380*/  FMUL.FTZ R7, R21, R24 ;  /* 0x0000001815077220 */ /* 0x000fe40000410000 */
[----:B------:R-:W1:Y:S01]  /*1390*/  MUFU.EX2 R9, R26 ;  /* 0x0000001a00097308 */ /* 0x000e620000000800 */
[----:B---3--:R-:W-:-:S04]  /*13a0*/  FADD.FTZ R25, -R10, 1 ;  /* 0x3f8000000a197421 */ /* 0x008fc80000010100 */
[----:B------:R-:W-:Y:S01]  /*13b0*/  FFMA.FTZ R14, R14, R25, 1 ;  /* 0x3f8000000e0e7423 */ /* 0x000fe20000010019 */
[----:B------:R-:W-:Y:S01]  /*13c0*/  FMUL.FTZ R25, R27, R10 ;  /* 0x0000000a1b197220 */ /* 0x000fe20000410000 */
[----:B------:R-:W-:Y:S01]  /*13d0*/  FMUL.FTZ R10, R23, R22 ;  /* 0x00000016170a7220 */ /* 0x000fe20000410000 */
[----:B------:R-:W-:Y:S02]  /*13e0*/  HADD2.F32 R22, -RZ, R31.H1_H1 ;  /* 0x3000001fff167230 */ /* 0x000fe40000004100 */
[----:B0-----:R-:W-:Y:S01]  /*13f0*/  FADD.FTZ R21, R17, 1 ;  /* 0x3f80000011157421 */ /* 0x001fe20000010000 */
[----:B------:R-:W-:Y:S01]  /*1400*/  FFMA.FTZ R17, R3, R11, R28 ;  /* 0x0000000b03117223 */ /* 0x000fe2000001001c */
[----:B------:R-:W-:Y:S01]  /*1410*/  MUFU.EX2 R20, R20 ;  /* 0x0000001400147308 */ /* 0x000fe20000000800 */
[----:B------:R-:W-:Y:S01]  /*1420*/  FMUL.FTZ R14, R25, R14 ;  /* 0x0000000e190e7220 */ /* 0x000fe20000410000 */
[----:B------:R-:W-:Y:S01]  /*1430*/  FADD.FTZ R22, R22, -UR11 ;  /* 0x8000000b16167e21 */ /* 0x000fe20008010000 */
[----:B------:R-:W-:Y:S01]  /*1440*/  FMUL.FTZ R24, R17, -1.4426950216293334961 ;  /* 0xbfb8aa3b11187820 */ /* 0x000fe20000410000 */
[----:B-1----:R-:W-:-:S02]  /*1450*/  FADD.FTZ R23, R9, 1 ;  /* 0x3f80000009177421 */ /* 0x002fc40000010000 */
        /* <DEDUP_REMOVED lines=15> */
[----:B--2---:R-:W-:Y:S01]  /*1550*/  FADD.FTZ R27, -R23, 1 ;  /* 0x3f800000171b7421 */ /* 0x004fe20000010100 */
[----:B------:R-:W1:Y:S03]  /*1560*/  MUFU.RCP R21, R21 ;  /* 0x0000001500157308 */ /* 0x000e660000001000 */
[----:B------:R-:W-:Y:S01]  /*1570*/  FFMA.FTZ R27, R18, R27, 1 ;  /* 0x3f800000121b7423 */ /* 0x000fe2000001001b */
[----:B------:R-:W-:Y:S01]  /*1580*/  FMUL.FTZ R18, R24, R23 ;  /* 0x0000001718127220 */ /* 0x000fe20000410000 */
[----:B------:R-:W-:-:S02]  /*1590*/  HADD2.F32 R24, -RZ, R32.H1_H1 ;  /* 0x30000020ff187230 */ /* 0x000fc40000004100 */
[----:B0-----:R-:W-:Y:S01]  /*15a0*/  FADD.FTZ R23, R25, 1 ;  /* 0x3f80000019177421 */ /* 0x001fe20000010000 */
[----:B------:R-:W0:Y:S01]  /*15b0*/  MUFU.RCP R20, R20 ;  /* 0x0000001400147308 */ /* 0x000e220000001000 */
[----:B------:R-:W-:Y:S01]  /*15c0*/  FMUL.FTZ R18, R18, R27 ;  /* 0x0000001b12127220 */ /* 0x000fe20000410000 */
[----:B------:R-:W-:-:S06]  /*15d0*/  HADD2.F32 R27, -RZ, R30.H0_H0 ;  /* 0x2000001eff1b7230 */ /* 0x000fcc0000004100 */
[----:B------:R-:W2:Y:S01]  /*15e0*/  MUFU.RCP R23, R23 ;  /* 0x0000001700177308 */ /* 0x000ea20000001000 */
[----:B-1----:R-:W-:-:S04]  /*15f0*/  FADD.FTZ R25, -R21, 1 ;  /* 0x3f80000015197421 */ /* 0x002fc80000010100 */
[----:B------:R-:W-:Y:S01]  /*1600*/  FFMA.FTZ R16, R16, R25, 1 ;  /* 0x3f80000010107423 */ /* 0x000fe20000010019 */
[----:B------:R-:W-:Y:S01]  /*1610*/  FMUL.FTZ R25, R24, R21 ;  /* 0x0000001518197220 */ /* 0x000fe20000410000 */
[----:B0-----:R-:W-:Y:S01]  /*1620*/  FADD.FTZ R24, -R20, 1 ;  /* 0x3f80000014187421 */ /* 0x001fe20000010100 */
[----:B------:R-:W-:-:S03]  /*1630*/  FMUL.FTZ R20, R27, R20 ;  /* 0x000000141b147220 */ /* 0x000fc60000410000 */
[----:B------:R-:W-:Y:S01]  /*1640*/  FFMA.FTZ R21, R17, R24, 1 ;  /* 0x3f80000011157423 */ /* 0x000fe20000010018 */
[----:B------:R-:W-:Y:S02]  /*1650*/  HADD2.F32 R24, -RZ, R30.H1_H1 ;  /* 0x3000001eff187230 */ /* 0x000fe40000004100 */
[----:B--2---:R-:W-:Y:S01]  /*1660*/  FADD.FTZ R17, -R23, 1 ;  /* 0x3f80000017117421 */ /* 0x004fe20000010100 */
[----:B------:R-:W-:Y:S01]  /*1670*/  FMUL.FTZ R20, R20, R21 ;  /* 0x0000001514147220 */ /* 0x000fe20000410000 */
[----:B------:R-:W-:Y:S02]  /*1680*/  FFMA.FTZ R21, R6, R7, RZ ;  /* 0x0000000706157223 */ /* 0x000fe400000100ff */
[----:B------:R-:W-:Y:S01]  /*1690*/  FFMA.FTZ R27, R22, R17, 1 ;  /* 0x3f800000161b7423 */ /* 0x000fe20000010011 */
[----:B------:R-:W-:Y:S01]  /*16a0*/  FMUL.FTZ R22, R24, R23 ;  /* 0x0000001718167220 */ /* 0x000fe20000410000 */
[----:B------:R-:W-:Y:S01]  /*16b0*/  FMUL.FTZ R23, R3, R7 ;  /* 0x0000000703177220 */ /* 0x000fe20000410000 */
[----:B------:R-:W-:Y:S01]  /*16c0*/  FMUL.FTZ R17, R25, R16 ;  /* 0x0000001019117220 */ /* 0x000fe20000410000 */
[----:B------:R-:W-:Y:S01]  /*16d0*/  FADD.FTZ R7, RZ, R7 ;  /* 0x00000007ff077221 */ /* 0x000fe20000010000 */
[----:B------:R-:W-:Y:S01]  /*16e0*/  FMUL.FTZ R16, R22, R27 ;  /* 0x0000001b16107220 */ /* 0x000fe20000410000 */
[----:B------:R-:W-:Y:S01]  /*16f0*/  FMUL.FTZ R22, R4, R10 ;  /* 0x0000000a04167220 */ /* 0x000fe20000410000 */
[----:B------:R-:W-:Y:S01]  /*1700*/  FFMA.FTZ R24, R6, R23, RZ ;  /* 0x0000001706187223 */ /* 0x000fe200000100ff */
[----:B------:R-:W-:Y:S01]  /*1710*/  FADD.FTZ R25, RZ, R23 ;  /* 0x00000017ff197221 */ /* 0x000fe20000010000 */
[-C--:B------:R-:W-:Y:S01]  /*1720*/  FMUL.FTZ R23, R3, R14.reuse ;  /* 0x0000000e03177220 */ /* 0x080fe20000410000 */
[----:B------:R-:W-:Y:S01]  /*1730*/  FFMA.FTZ R21, R8, R14, R21 ;  /* 0x0000000e08157223 */ /* 0x000fe20000010015 */
[----:B------:R-:W-:Y:S01]  /*1740*/  FFMA.FTZ R24, R5, R22, R24 ;  /* 0x0000001605187223 */ /* 0x000fe20000010018 */
[----:B------:R-:W-:Y:S01]  /*1750*/  FADD.FTZ R22, R22, R25 ;  /* 0x0000001916167221 */ /* 0x000fe20000010000 */
[----:B------:R-:W-:Y:S01]  /*1760*/  FADD.FTZ R7, R7, R14 ;  /* 0x0000000e07077221 */ /* 0x000fe20000010000 */
[----:B------:R-:W-:Y:S01]  /*1770*/  FMUL.FTZ R14, R4, R19 ;  /* 0x00000013040e7220 */ /* 0x000fe20000410000 */
[----:B------:R-:W-:Y:S01]  /*1780*/  FFMA.FTZ R25, R8, R23, R24 ;  /* 0x0000001708197223 */ /* 0x000fe20000010018 */
[----:B------:R-:W-:Y:S01]  /*1790*/  FFMA.FTZ R8, R5, R10, RZ ;  /* 0x0000000a05087223 */ /* 0x000fe200000100ff */
[----:B------:R-:W-:Y:S01]  /*17a0*/  FADD.FTZ R23, R22, R23 ;  /* 0x0000001716177221 */ /* 0x000fe20000010000 */
[----:B------:R-:W-:Y:S01]  /*17b0*/  FADD.FTZ R6, RZ, R10 ;  /* 0x0000000aff067221 */ /* 0x000fe20000010000 */
[----:B------:R-:W-:Y:S01]  /*17c0*/  FMUL.FTZ R10, R3, R18 ;  /* 0x00000012030a7220 */ /* 0x000fe20000410000 */
[C---:B------:R-:W-:Y:S01]  /*17d0*/  FFMA.FTZ R5, R15.reuse, R19, R8 ;  /* 0x000000130f057223 */ /* 0x040fe20000010008 */
[----:B------:R-:W-:Y:S01]  /*17e0*/  FFMA.FTZ R8, R15, R14, R25 ;  /* 0x0000000e0f087223 */ /* 0x000fe20000010019 */
[----:B------:R-:W-:Y:S01]  /*17f0*/  FADD.FTZ R23, R14, R23 ;  /* 0x000000170e177221 */ /* 0x000fe20000010000 */
[----:B------:R-:W-:Y:S01]  /*1800*/  FADD.FTZ R6, R6, R19 ;  /* 0x0000001306067221 */ /* 0x000fe20000010000 */
[----:B------:R-:W-:Y:S01]  /*1810*/  FMUL.FTZ R15, R4, R17 ;  /* 0x00000011040f7220 */ /* 0x000fe20000410000 */
[----:B------:R-:W-:Y:S01]  /*1820*/  FFMA.FTZ R19, R13, R10, R8 ;  /* 0x0000000a0d137223 */ /* 0x000fe20000010008 */
[----:B------:R-:W-:Y:S01]  /*1830*/  FADD.FTZ R14, R23, R10 ;  /* 0x0000000a170e7221 */ /* 0x000fe20000010000 */
[----:B------:R-:W-:Y:S01]  /*1840*/  FFMA.FTZ R8, R13, R18, R21 ;  /* 0x000000120d087223 */ /* 0x000fe20000010015 */
[----:B------:R-:W-:Y:S01]  /*1850*/  FMUL.FTZ R13, R3, R20 ;  /* 0x00000014030d7220 */ /* 0x000fe20000410000 */
[----:B------:R-:W-:Y:S01]  /*1860*/  FFMA.FTZ R10, R12, R15, R19 ;  /* 0x0000000f0c0a7223 */ /* 0x000fe20000010013 */
[----:B------:R-:W-:Y:S01]  /*1870*/  FADD.FTZ R14, R15, R14 ;  /* 0x0000000e0f0e7221 */ /* 0x000fe20000010000 */
[----:B------:R-:W-:Y:S01]  /*1880*/  FMUL.FTZ R22, R4, R16 ;  /* 0x0000001004167220 */ /* 0x000fe20000410000 */
[----:B------:R-:W-:Y:S01]  /*1890*/  FFMA.FTZ R12, R12, R17, R5 ;  /* 0x000000110c0c7223 */ /* 0x000fe20000010005 */
[----:B------:R-:W-:Y:S01]  /*18a0*/  FFMA.FTZ R10, R11, R13, R10 ;  /* 0x0000000d0b0a7223 */ /* 0x000fe2000001000a */
[----:B------:R-:W-:Y:S01]  /*18b0*/  FADD.FTZ R7, R7, R18 ;  /* 0x0000001207077221 */ /* 0x000fe20000010000 */
[----:B------:R-:W-:Y:S01]  /*18c0*/  FADD.FTZ R13, R14, R13 ;  /* 0x0000000d0e0d7221 */ /* 0x000fe20000010000 */
[----:B------:R-:W-:Y:S01]  /*18d0*/  FADD.FTZ R17, R6, R17 ;  /* 0x0000001106117221 */ /* 0x000fe20000010000 */
[----:B------:R-:W-:Y:S01]  /*18e0*/  FFMA.FTZ R18, R9, R22, R10 ;  /* 0x0000001609127223 */ /* 0x000fe2000001000a */
[----:B------:R-:W-:Y:S01]  /*18f0*/  FFMA.FTZ R8, R11, R20, R8 ;  /* 0x000000140b087223 */ /* 0x000fe20000010008 */
[----:B------:R-:W-:Y:S01]  /*1900*/  FADD.FTZ R6, R22, R13 ;  /* 0x0000000d16067221 */ /* 0x000fe20000010000 */
[----:B------:R-:W-:Y:S01]  /*1910*/  FADD.FTZ R10, R7, R20 ;  /* 0x00000014070a7221 */ /* 0x000fe20000010000 */
[----:B------:R-:W-:Y:S01]  /*1920*/  FFMA.FTZ R9, R9, R16, R12 ;  /* 0x0000001009097223 */ /* 0x000fe2000001000c */
[----:B------:R-:W-:-:S07]  /*1930*/  FADD.FTZ R11, R17, R16 ;  /* 0x00000010110b7221 */ /* 0x000fce0000010000 */
.L_x_717:
        /* <DEDUP_REMOVED lines=45> */
.L_x_719:
[----:B------:R-:W-:Y:S05]  /*1c10*/  BSYNC.RECONVERGENT B0 ;  /* 0x0000000000007941 */ /* 0x000fea0003800200 */
.L_x_718:
[----:B------:R-:W-:Y:S06]  /*1c20*/  BAR.SYNC.DEFER_BLOCKING 0x0 ;  /* 0x0000000000007b1d */ /* 0x000fec0000010000 */
[----:B------:R-:W-:Y:S04]  /*1c30*/  BSSY.RECONVERGENT B0, `(.L_x_720) ;  /* 0x0000033000007945 */ /* 0x000fe80003800200 */
[----:B------:R-:W-:Y:S05]  /*1c40*/  @P0 BRA `(.L_x_721) ;  /* 0x0000000000c40947 */ /* 0x000fea0003800000 */
[----:B------:R-:W-:-:S09]  /*1c50*/  ULEA UR6, UR10, UR7, 0x18 ;  /* 0x000000070a067291 */ /* 0x000fd2000f8ec0ff */
[----:B------:R-:W4:Y:S04]  /*1c60*/  LDS.128 R20, [UR6+0x20] ;  /* 0x00002006ff147984 */ /* 0x000f280008000c00 */
[----:B-1----:R-:W1:Y:S04]  /*1c70*/  LDS.128 R16, [UR6+0x30] ;  /* 0x00003006ff107984 */ /* 0x002e680008000c00 */
[----:B0--3--:R-:W0:Y:S01]  /*1c80*/  LDS.128 R12, [UR6+0x40] ;  /* 0x00004006ff0c7984 */ /* 0x009e220008000c00 */
[----:B----4-:R-:W-:Y:S01]  /*1c90*/  FADD.FTZ R25, R6, R20 ;  /* 0x0000001406197221 */ /* 0x010fe20000010000 */
[----:B--2---:R-:W-:-:S03]  /*1ca0*/  FADD.FTZ R6, R7, R21 ;  /* 0x0000001507067221 */ /* 0x004fc60000010000 */
[----:B------:R-:W-:Y:S01]  /*1cb0*/  FADD.FTZ R7, R25, R22 ;  /* 0x0000001619077221 */ /* 0x000fe20000010000 */
[----:B------:R-:W-:Y:S01]  /*1cc0*/  FADD.FTZ R6, R6, R23 ;  /* 0x0000001706067221 */ /* 0x000fe20000010000 */
[----:B------:R-:W2:Y:S02]  /*1cd0*/  LDS.128 R24, [UR6+0x50] ;  /* 0x00005006ff187984 */ /* 0x000ea40008000c00 */
[----:B-1----:R-:W-:Y:S01]  /*1ce0*/  FADD.FTZ R7, R7, R16 ;  /* 0x0000001007077221 */ /* 0x002fe20000010000 */
[----:B------:R-:W-:Y:S01]  /*1cf0*/  FADD.FTZ R6, R6, R17 ;  /* 0x0000001106067221 */ /* 0x000fe20000010000 */
[----:B------:R-:W1:Y:S02]  /*1d00*/  LDS.128 R20, [UR6+0x60] ;  /* 0x00006006ff147984 */ /* 0x000e640008000c00 */
        /* <DEDUP_REMOVED lines=8> */
[----:B--2---:R-:W-:Y:S01]  /*1d90*/  FADD.FTZ R7, R7, R24 ;  /* 0x0000001807077221 */ /* 0x004fe20000010000 */
[----:B------:R-:W-:-:S03]  /*1da0*/  FADD.FTZ R6, R6, R25 ;  /* 0x0000001906067221 */ /* 0x000fc60000010000 */
[----:B------:R-:W-:Y:S01]  /*1db0*/  FADD.FTZ R7, R7, R26 ;  /* 0x0000001a07077221 */ /* 0x000fe20000010000 */
[----:B------:R-:W-:Y:S02]  /*1dc0*/  FADD.FTZ R6, R6, R27 ;  /* 0x0000001b06067221 */ /* 0x000fe40000010000 */
[----:B------:R-:W-:Y:S01]  /*1dd0*/  LDS.128 R24, [UR6+0xa0] ;  /* 0x0000a006ff187984 */ /* 0x000fe20008000c00 */
        /* <DEDUP_REMOVED lines=9> */
[----:B------:R-:W2:Y:S01]  /*1e70*/  LDS.64 R6, [UR6+0xb0] ;  /* 0x0000b006ff067984 */ /* 0x000ea20008000a00 */
        /* <DEDUP_REMOVED lines=8> */
[----:B------:R-:W-:Y:S01]  /*1f00*/  FADD.FTZ R17, R17, R24 ;  /* 0x0000001811117221 */ /* 0x000fe20000010000 */
[----:B------:R-:W-:-:S03]  /*1f10*/  FADD.FTZ R16, R16, R25 ;  /* 0x0000001910107221 */ /* 0x000fc60000010000 */
[----:B------:R-:W-:Y:S01]  /*1f20*/  FADD.FTZ R17, R17, R26 ;  /* 0x0000001a11117221 */ /* 0x000fe20000010000 */
[----:B------:R-:W-:-:S03]  /*1f30*/  FADD.FTZ R16, R16, R27 ;  /* 0x0000001b10107221 */ /* 0x000fc60000010000 */
[----:B--2---:R-:W-:Y:S01]  /*1f40*/  FADD.FTZ R6, R17, R6 ;  /* 0x0000000611067221 */ /* 0x004fe20000010000 */
[----:B------:R-:W-:-:S07]  /*1f50*/  FADD.FTZ R7, R16, R7 ;  /* 0x0000000710077221 */ /* 0x000fce0000010000 */
.L_x_721:
[----:B------:R-:W-:Y:S05]  /*1f60*/  BSYNC.RECONVERGENT B0 ;  /* 0x0000000000007941 */ /* 0x000fea0003800200 */
.L_x_720:
        /* <DEDUP_REMOVED lines=318> */
.L_x_723:
[----:B------:R-:W-:Y:S05]  /*3350*/  BSYNC.RECONVERGENT B0 ;  /* 0x0000000000007941 */ /* 0x000fea0003800200 */
.L_x_722:
        /* <DEDUP_REMOVED lines=29> */
.L_x_725:
[----:B------:R-:W-:Y:S05]  /*3530*/  BSYNC.RECONVERGENT B0 ;  /* 0x0000000000007941 */ /* 0x000fea0003800200 */
.L_x_724:
        /* <DEDUP_REMOVED lines=31> */
.L_x_728:
[----:B0-----:R-:W2:Y:S04]  /*3730*/  LDG.E.STRONG.GPU R10, desc[UR12][R8.64] ;  /* 0x0000000c080a7981 */ /* 0x001ea8000c1ef900 */
[----:B--2---:R-:W-:Y:S01]  /*3740*/  CCTL.IVALL ;  /* 0x00000000ff00798f */ /* 0x004fe20002000000 */
[----:B------:R-:W-:Y:S05]  /*3750*/  YIELD ;  /* 0x0000000000007946 */ /* 0x000fea0003800000 */
[----:B------:R-:W-:-:S13]  /*3760*/  ISETP.NE.AND P1, PT, R10, R13, PT ;  /* 0x0000000d0a00720c */ /* 0x000fda0003f25270 */
[----:B------:R-:W-:Y:S05]  /*3770*/  @P1 BRA `(.L_x_728) ;  /* 0xfffffffc00ec1947 */ /* 0x000fea000383ffff */
.L_x_727:
        /* <DEDUP_REMOVED lines=8> */
.L_x_730:
        /* <DEDUP_REMOVED lines=63> */
.L_x_729:
        /* <DEDUP_REMOVED lines=39> */
.L_x_731:
        /* <DEDUP_REMOVED lines=20> */
.L_x_732:
        /* <DEDUP_REMOVED lines=9> */
.L_x_733:
[----:B------:R-:W-:Y:S05]  /*4030*/  BSYNC.RECONVERGENT B0 ;  /* 0x0000000000007941 */ /* 0x000fea0003800200 */
.L_x_726:
[----:B------:R-:W5:Y:S01]  /*4040*/  S2UR UR7, SR_CgaCtaId ;  /* 0x00000000000779c3 */ /* 0x000f620000008800 */
[----:B------:R-:W-:Y:S01]  /*4050*/  ISETP.NE.AND P0, PT, R5, RZ, PT ;  /* 0x000000ff0500720c */ /* 0x000fe20003f05270 */
[----:B------:R-:W-:Y:S01]  /*4060*/  UMOV UR6, 0x400 ;  /* 0x0000040000067882 */ /* 0x000fe20000000000 */
[----:B------:R-:W0:Y:S01]  /*4070*/  LDCU.64 UR14, c[0x0][0x400] ;  /* 0x00008000ff0e77ac */ /* 0x000e220008000a00 */
[--C-:B------:R-:W-:Y:S02]  /*4080*/  HADD2.F32 R5, -RZ, R37.reuse.H0_H0 ;  /* 0x20000025ff057230 */ /* 0x100fe40000004100 */
[----:B------:R-:W-:Y:S02]  /*4090*/  HADD2.F32 R37, -RZ, R37.H1_H1 ;  /* 0x30000025ff257230 */ /* 0x000fe40000004100 */
[----:B--2-4-:R-:W2:Y:S01]  /*40a0*/  LDC R10, c[0x0][0x41c] ;  /* 0x00010700ff0a7b82 */ /* 0x014ea20000000800 */
[----:B------:R-:W-:-:S04]  /*40b0*/  FADD.FTZ R5, R5, -UR11 ;  /* 0x8000000b05057e21 */ /* 0x000fc80008010000 */
[----:B------:R-:W-:Y:S01]  /*40c0*/  FMUL.FTZ R27, R5, UR9 ;  /* 0x00000009051b7c20 */ /* 0x000fe20008410000 */
[----:B-----5:R-:W-:Y:S01]  /*40d0*/  ULEA UR6, UR7, UR6, 0x18 ;  /* 0x0000000607067291 */ /* 0x020fe2000f8ec0ff */
[----:B------:R-:W4:Y:S08]  /*40e0*/  LDCU.U8 UR7, c[0x0][0x414] ;  /* 0x00008280ff0777ac */ /* 0x000f300008000000 */
[----:B------:R3:W-:Y:S01]  /*40f0*/  @!P0 STS.64 [UR6+0xc0], R6 ;  /* 0x0000c006ff008988 */ /* 0x0007e20008000a06 */
[----:B------:R-:W-:Y:S01]  /*4100*/  BAR.SYNC.DEFER_BLOCKING 0x0 ;  /* 0x0000000000007b1d */ /* 0x000fe20000010000 */
[--C-:B---3--:R-:W-:Y:S01]  /*4110*/  HADD2.F32 R6, -RZ, R33.reuse.H0_H0 ;  /* 0x20000021ff067230 */ /* 0x108fe20000004100 */
[----:B----4-:R-:W-:Y:S01]  /*4120*/  UISETP.NE.AND UP0, UPT, UR7, URZ, UPT ;  /* 0x000000ff0700728c */ /* 0x010fe2000bf05270 */
[----:B------:R-:W-:-:S02]  /*4130*/  HADD2.F32 R33, -RZ, R33.H1_H1 ;  /* 0x30000021ff217230 */ /* 0x000fc40000004100 */
[----:B------:R-:W-:Y:S02]  /*4140*/  HADD2.F32 R7, -RZ, R31.H0_H0 ;  /* 0x2000001fff077230 */ /* 0x000fe40000004100 */
[----:B------:R-:W-:Y:S01]  /*4150*/  FADD.FTZ R6, R6, -UR11 ;  /* 0x8000000b06067e21 */ /* 0x000fe20008010000 */
[----:B------:R-:W-:Y:S02]  /*4160*/  FADD.FTZ R33, R33, -UR11 ;  /* 0x8000000b21217e21 */ /* 0x000fe40008010000 */
[----:B------:R-:W-:Y:S01]  /*4170*/  FADD.FTZ R7, R7, -UR11 ;  /* 0x8000000b07077e21 */ /* 0x000fe20008010000 */
[----:B------:R-:W-:-:S03]  /*4180*/  FMUL.FTZ R5, R6, UR9 ;  /* 0x0000000906057c20 */ /* 0x000fc60008410000 */
[----:B------:R-:W-:Y:S01]  /*4190*/  FMUL.FTZ R11, R7, UR9 ;  /* 0x00000009070b7c20 */ /* 0x000fe20008410000 */
[----:B------:R-:W3:Y:S01]  /*41a0*/  LDS.64 R8, [UR6+0xc0] ;  /* 0x0000c006ff087984 */ /* 0x000ee20008000a00 */
[----:B------:R-:W3:Y:S02]  /*41b0*/  LDCU UR6, c[0x0][0x42c] ;  /* 0x00008580ff0677ac */ /* 0x000ee40008000800 */
[----:B---3--:R-:W-:Y:S01]  /*41c0*/  FMUL.FTZ R26, R9, UR6 ;  /* 0x00000006091a7c20 */ /* 0x008fe20008410000 */
[----:B------:R-:W-:Y:S02]  /*41d0*/  HADD2.F32 R9, -RZ, R31.H1_H1 ;  /* 0x3000001fff097230 */ /* 0x000fe40000004100 */
[----:B------:R-:W-:Y:S01]  /*41e0*/  FMUL.FTZ R19, R8, UR6 ;  /* 0x0000000608137c20 */ /* 0x000fe20008410000 */
[--C-:B------:R-:W-:Y:S02]  /*41f0*/  HADD2.F32 R8, -RZ, R35.reuse.H0_H0 ;  /* 0x20000023ff087230 */ /* 0x100fe40000004100 */
[----:B------:R-:W-:Y:S01]  /*4200*/  FADD.FTZ R31, R37, -UR11 ;  /* 0x8000000b251f7e21 */ /* 0x000fe20008010000 */
[----:B------:R-:W-:-:S02]  /*4210*/  HADD2.F32 R35, -RZ, R35.H1_H1 ;  /* 0x30000023ff237230 */ /* 0x000fc40000004100 */
[----:B------:R-:W-:Y:S01]  /*4220*/  FADD.FTZ R12, R9, -UR11 ;  /* 0x8000000b090c7e21 */ /* 0x000fe20008010000 */
[----:B--2---:R-:W-:Y:S02]  /*4230*/  IMAD R9, R10, UR8, R39 ;  /* 0x000000080a097c24 */ /* 0x004fe4000f8e0227 */
[----:B------:R-:W-:Y:S01]  /*4240*/  FADD.FTZ R8, R8, -UR11 ;  /* 0x8000000b08087e21 */ /* 0x000fe20008010000 */
[----:B------:R-:W-:Y:S01]  /*4250*/  FMUL.FTZ R31, R31, UR9 ;  /* 0x000000091f1f7c20 */ /* 0x000fe20008410000 */
[----:B------:R-:W-:Y:S01]  /*4260*/  FADD.FTZ R22, R35, -UR11 ;  /* 0x8000000b23167e21 */ /* 0x000fe20008010000 */
[----:B------:R-:W-:Y:S01]  /*4270*/  FMUL.FTZ R10, R33, UR9 ;  /* 0x00000009210a7c20 */ /* 0x000fe20008410000 */
[C---:B------:R-:W-:Y:S01]  /*4280*/  IADD3 R21, PT, PT, R9.reuse, 0x40, RZ ;  /* 0x0000004009157810 */ /* 0x040fe20007ffe0ff */
[----:B------:R-:W-:Y:S01]  /*4290*/  FMUL.FTZ R20, R8, UR9 ;  /* 0x0000000908147c20 */ /* 0x000fe20008410000 */
[C---:B------:R-:W-:Y:S01]  /*42a0*/  IADD3 R13, PT, PT, R9.reuse, 0x80, RZ ;  /* 0x00000080090d7810 */ /* 0x040fe20007ffe0ff */
[----:B------:R-:W-:Y:S01]  /*42b0*/  FMUL.FTZ R22, R22, UR9 ;  /* 0x0000000916167c20 */ /* 0x000fe20008410000 */
[----:B------:R-:W-:Y:S01]  /*42c0*/  FMUL.FTZ R12, R12, UR9 ;  /* 0x000000090c0c7c20 */ /* 0x000fe20008410000 */
[----:B0-----:R-:W-:Y:S01]  /*42d0*/  ISETP.GE.U32.AND P0, PT, R9, UR14, PT ;  /* 0x0000000e09007c0c */ /* 0x001fe2000bf06070 */
[C-C-:B------:R-:W-:Y:S01]  /*42e0*/  FFMA.FTZ R8, R19.reuse, R27, R26.reuse ;  /* 0x0000001b13087223 */ /* 0x140fe2000001001a */
[----:B------:R-:W-:Y:S01]  /*42f0*/  SHF.R.S32.HI R6, RZ, 0x1f, R9 ;  /* 0x0000001fff067819 */ /* 0x000fe20000011409 */
[--C-:B------:R-:W-:Y:S01]  /*4300*/  FFMA.FTZ R7, R19, R31, R26.reuse ;  /* 0x0000001f13077223 */ /* 0x100fe2000001001a */
[----:B------:R-:W-:Y:S01]  /*4310*/  IADD3 R14, PT, PT, R9, 0xc0, RZ ;  /* 0x000000c0090e7810 */ /* 0x000fe20007ffe0ff */
[--C-:B------:R-:W-:Y:S01]  /*4320*/  FFMA.FTZ R24, R19, R20, R26.reuse ;  /* 0x0000001413187223 */ /* 0x100fe2000001001a */
[----:B------:R-:W-:Y:S01]  /*4330*/  ISETP.GE.U32.AND P2, PT, R21, UR14, PT ;  /* 0x0000000e15007c0c */ /* 0x000fe2000bf46070 */
[--C-:B------:R-:W-:Y:S01]  /*4340*/  FFMA.FTZ R25, R19, R22, R26.reuse ;  /* 0x0000001613197223 */ /* 0x100fe2000001001a */
[----:B------:R-:W-:Y:S01]  /*4350*/  ISETP.GE.U32.AND P3, PT, R13, UR14, PT ;  /* 0x0000000e0d007c0c */ /* 0x000fe2000bf66070 */
[C-C-:B-1----:R-:W-:Y:S01]  /*4360*/  FFMA.FTZ R16, R19.reuse, R5, R26.reuse ;  /* 0x0000000513107223 */ /* 0x142fe2000001001a */
[----:B------:R-:W-:Y:S01]  /*4370*/  SHF.R.S32.HI R23, RZ, 0x1f, R21 ;  /* 0x0000001fff177819 */ /* 0x000fe20000011415 */
[C-C-:B------:R-:W-:Y:S01]  /*4380*/  FFMA.FTZ R17, R19.reuse, R10, R26.reuse ;  /* 0x0000000a13117223 */ /* 0x140fe2000001001a */
[----:B------:R-:W-:Y:S01]  /*4390*/  SHF.R.S32.HI R15, RZ, 0x1f, R13 ;  /* 0x0000001fff0f7819 */ /* 0x000fe2000001140d */
[C-C-:B------:R-:W-:Y:S01]  /*43a0*/  FFMA.FTZ R18, R19.reuse, R11, R26.reuse ;  /* 0x0000000b13127223 */ /* 0x140fe2000001001a */
[----:B------:R-:W-:Y:S01]  /*43b0*/  FFMA.FTZ R19, R19, R12, R26 ;  /* 0x0000000c13137223 */ /* 0x000fe2000001001a */
[----:B------:R-:W-:Y:S01]  /*43c0*/  ISETP.GE.AND.EX P1, PT, R6, UR15, PT, P0 ;  /* 0x0000000f06007c0c */ /* 0x000fe2000bf26300 */
[--C-:B------:R-:W-:Y:S01]  /*43d0*/  HADD2.F32 R26, -RZ, R36.reuse.H0_H0 ;  /* 0x20000024ff1a7230 */ /* 0x100fe20000004100 */
[----:B------:R-:W-:Y:S01]  /*43e0*/  ISETP.GE.U32.AND P0, PT, R14, UR14, PT ;  /* 0x0000000e0e007c0c */ /* 0x000fe2000bf06070 */
[----:B------:R-:W-:Y:S01]  /*43f0*/  HADD2.F32 R36, -RZ, R36.H1_H1 ;  /* 0x30000024ff247230 */ /* 0x000fe20000004100 */
[----:B------:R-:W-:-:S02]  /*4400*/  ISETP.GE.AND.EX P2, PT, R23, UR15, PT, P2 ;  /* 0x0000000f17007c0c */ /* 0x000fc4000bf46320 */
        /* <DEDUP_REMOVED lines=11> */
[----:B------:R0:W1:Y:S02]  /*44c0*/  MUFU.RCP R41, R40 ;  /* 0x0000002800297308 */ /* 0x0000640000001000 */
        /* <DEDUP_REMOVED lines=8> */
.L_x_734:
[----:B------:R-:W-:Y:S01]  /*4550*/  BSSY.RECONVERGENT B0, `(.L_x_735) ;  /* 0x0000012000007945 */ /* 0x000fe20003800200 */
[----:B------:R-:W-:Y:S01]  /*4560*/  FFMA.FTZ R8, R3, R26, -R8 ;  /* 0x0000001a03087223 */ /* 0x000fe20000010808 */
[----:B------:R-:W-:Y:S02]  /*4570*/  FFMA.FTZ R26, R4, R36, -R7 ;  /* 0x00000024041a7223 */ /* 0x000fe40000010807 */
[----:B------:R-:W-:Y:S05]  /*4580*/  @P1 BRA `(.L_x_736) ;  /* 0x0000000000381947 */ /* 0x000fea0003800000 */
[----:B------:R-:W0:Y:S01]  /*4590*/  LDCU.64 UR16, c[0x0][0x3f8] ;  /* 0x00007f00ff1077ac */ /* 0x000e220008000a00 */
[----:B------:R-:W-:Y:S01]  /*45a0*/  MOV R7, R45 ;  /* 0x0000002d00077202 */ /* 0x000fe20000000f00 */
[----:B------:R-:W-:Y:S01]  /*45b0*/  FMUL.FTZ R27, R8, UR9 ;  /* 0x00000009081b7c20 */ /* 0x000fe20008410000 */
[----:B------:R-:W-:Y:S01]  /*45c0*/  FMUL.FTZ R26, R26, UR9 ;  /* 0x000000091a1a7c20 */ /* 0x000fe20008410000 */
[----:B------:R-:W1:Y:S01]  /*45d0*/  LDCU.64 UR6, c[0x0][0x380] ;  /* 0x00007000ff0677ac */ /* 0x000e620008000a00 */
[----:B0-----:R-:W-:Y:S01]  /*45e0*/  IMAD R36, R6, UR16, RZ ;  /* 0x0000001006247c24 */ /* 0x001fe2000f8e02ff */
[----:B------:R-:W-:-:S05]  /*45f0*/  MOV R6, R42 ;  /* 0x0000002a00067202 */ /* 0x000fca0000000f00 */
[----:B------:R-:W-:-:S04]  /*4600*/  IMAD.WIDE.U32 R6, R9, UR16, R6 ;  /* 0x0000001009067c25 */ /* 0x000fc8000f8e0006 */
[----:B------:R-:W-:Y:S01]  /*4610*/  IMAD R9, R9, UR17, R36 ;  /* 0x0000001109097c24 */ /* 0x000fe2000f8e0224 */
[----:B-1----:R-:W-:-:S04]  /*4620*/  LEA R8, P1, R6, UR6, 0x1 ;  /* 0x0000000606087c11 */ /* 0x002fc8000f8208ff */
[----:B------:R-:W-:Y:S02]  /*4630*/  IADD3 R9, PT, PT, R7, R9, RZ ;  /* 0x0000000907097210 */ /* 0x000fe40007ffe0ff */
[----:B------:R-:W-:Y:S02]  /*4640*/  F2FP.F16.F32.PACK_AB R7, R26, R27 ;  /* 0x0000001b1a07723e */ /* 0x000fe400000000ff */
[----:B------:R-:W-:-:S05]  /*4650*/  LEA.HI.X R9, R6, UR7, R9, 0x1, P1 ;  /* 0x0000000706097c11 */ /* 0x000fca00088f0c09 */
[----:B------:R0:W-:Y:S02]  /*4660*/  STG.E desc[UR12][R8.64], R7 ;  /* 0x0000000708007986 */ /* 0x0001e4000c10190c */
.L_x_736:
[----:B------:R-:W-:Y:S05]  /*4670*/  BSYNC.RECONVERGENT B0 ;  /* 0x0000000000007941 */ /* 0x000fea0003800200 */
.L_x_735:
[--C-:B------:R-:W-:Y:S02]  /*4680*/  HADD2.F32 R6, -RZ, R34.reuse.H0_H0 ;  /* 0x20000022ff067230 */ /* 0x100fe40000004100 */
[----:B------:R-:W-:Y:S01]  /*4690*/  HADD2.F32 R34, -RZ, R34.H1_H1 ;  /* 0x30000022ff227230 */ /* 0x000fe20000004100 */
        /* <DEDUP_REMOVED lines=19> */
.L_x_737:
[----:B------:R-:W-:Y:S01]  /*47d0*/  BSSY.RECONVERGENT B0, `(.L_x_738) ;  /* 0x0000012000007945 */ /* 0x000fe20003800200 */
[----:B------:R-:W-:Y:S01]  /*47e0*/  FFMA.FTZ R24, R3, R6, -R24 ;  /* 0x0000000603187223 */ /* 0x000fe20000010818 */
[----:B------:R-:W-:Y:S02]  /*47f0*/  FFMA.FTZ R20, R4, R34, -R25 ;  /* 0x0000002204147223 */ /* 0x000fe40000010819 */
[----:B------:R-:W-:Y:S05]  /*4800*/  @P2 BRA `(.L_x_739) ;  /* 0x0000000000382947 */ /* 0x000fea0003800000 */
[----:B------:R-:W1:Y:S01]  /*4810*/  LDCU.64 UR6, c[0x0][0x3f8] ;  /* 0x00007f00ff0677ac */ /* 0x000e620008000a00 */
[----:B------:R-:W-:Y:S01]  /*4820*/  MOV R6, R42 ;  /* 0x0000002a00067202 */ /* 0x000fe20000000f00 */
[----:B------:R-:W-:Y:S01]  /*4830*/  FMUL.FTZ R20, R20, UR9 ;  /* 0x0000000914147c20 */ /* 0x000fe20008410000 */
[----:B0-----:R-:W-:Y:S01]  /*4840*/  MOV R7, R45 ;  /* 0x0000002d00077202 */ /* 0x001fe20000000f00 */
[----:B------:R-:W0:Y:S01]  /*4850*/  LDCU.64 UR16, c[0x0][0x380] ;  /* 0x00007000ff1077ac */ /* 0x000e220008000a00 */
[----:B-1----:R-:W-:Y:S02]  /*4860*/  IMAD R8, R23, UR6, RZ ;  /* 0x0000000617087c24 */ /* 0x002fe4000f8e02ff */
[----:B------:R-:W-:-:S04]  /*4870*/  IMAD.WIDE.U32 R6, R21, UR6, R6 ;  /* 0x0000000615067c25 */ /* 0x000fc8000f8e0006 */
[----:B------:R-:W-:Y:S02]  /*4880*/  IMAD R9, R21, UR7, R8 ;  /* 0x0000000715097c24 */ /* 0x000fe4000f8e0208 */
[----:B------:R-:W-:Y:S01]  /*4890*/  FMUL.FTZ R21, R24, UR9 ;  /* 0x0000000918157c20 */ /* 0x000fe20008410000 */
[----:B0-----:R-:W-:Y:S02]  /*48a0*/  LEA R8, P1, R6, UR16, 0x1 ;  /* 0x0000001006087c11 */ /* 0x001fe4000f8208ff */
[----:B------:R-:W-:Y:S02]  /*48b0*/  IADD3 R9, PT, PT, R7, R9, RZ ;  /* 0x0000000907097210 */ /* 0x000fe40007ffe0ff */
[----:B------:R-:W-:Y:S02]  /*48c0*/  F2FP.F16.F32.PACK_AB R7, R20, R21 ;  /* 0x000000151407723e */ /* 0x000fe400000000ff */
[----:B------:R-:W-:-:S05]  /*48d0*/  LEA.HI.X R9, R6, UR17, R9, 0x1, P1 ;  /* 0x0000001106097c11 */ /* 0x000fca00088f0c09 */
[----:B------:R1:W-:Y:S02]  /*48e0*/  STG.E desc[UR12][R8.64], R7 ;  /* 0x0000000708007986 */ /* 0x0003e4000c10190c */
.L_x_739:
[----:B------:R-:W-:Y:S05]  /*48f0*/  BSYNC.RECONVERGENT B0 ;  /* 0x0000000000007941 */ /* 0x000fea0003800200 */
.L_x_738:
[--C-:B------:R-:W-:Y:S02]  /*4900*/  HADD2.F32 R6, -RZ, R32.reuse.H0_H0 ;  /* 0x20000020ff067230 */ /* 0x100fe40000004100 */
[----:B------:R-:W-:Y:S01]  /*4910*/  HADD2.F32 R32, -RZ, R32.H1_H1 ;  /* 0x30000020ff207230 */ /* 0x000fe20000004100 */
        /* <DEDUP_REMOVED lines=19> */
.L_x_740:
        /* <DEDUP_REMOVED lines=18> */
.L_x_742:
[----:B------:R-:W-:Y:S05]  /*4b70*/  BSYNC.RECONVERGENT B0 ;  /* 0x0000000000007941 */ /* 0x000fea0003800200 */
.L_x_741:
[--C-:B--2---:R-:W-:Y:S01]  /*4b80*/  HADD2.F32 R5, -RZ, R30.reuse.H0_H0 ;  /* 0x2000001eff057230 */ /* 0x104fe20000004100 */
[----:B------:R-:W-:Y:S01]  /*4b90*/  SHF.R.S32.HI R17, RZ, 0x1f, R14 ;  /* 0x0000001fff117819 */ /* 0x000fe2000001140e */
        /* <DEDUP_REMOVED lines=20> */
.L_x_743:
[----:B------:R-:W-:Y:S01]  /*4ce0*/  ISETP.GE.AND.EX P0, PT, R17, UR15, PT, P0 ;  /* 0x0000000f11007c0c */ /* 0x000fe2000bf06300 */
[----:B------:R-:W-:Y:S01]  /*4cf0*/  FFMA.FTZ R18, R3, R5, -R18 ;  /* 0x0000000503127223 */ /* 0x000fe20000010812 */
[----:B------:R-:W-:Y:S01]  /*4d00*/  FFMA.FTZ R19, R4, R30, -R19 ;  /* 0x0000001e04137223 */ /* 0x000fe20000010813 */
[----:B------:R-:W-:Y:S02]  /*4d10*/  BSSY.RECONVERGENT B0, `(.L_x_744) ;  /* 0x000000f000007945 */ /* 0x000fe40003800200 */
[----:B------:R-:W-:Y:S01]  /*4d20*/  FMUL.FTZ R3, R18, UR9 ;  /* 0x0000000912037c20 */ /* 0x000fe20008410000 */
[----:B------:R-:W-:-:S07]  /*4d30*/  FMUL.FTZ R6, R19, UR9 ;  /* 0x0000000913067c20 */ /* 0x000fce0008410000 */
[----:B------:R-:W-:Y:S05]  /*4d40*/  @P0 BRA `(.L_x_745) ;  /* 0x00000000002c0947 */ /* 0x000fea0003800000 */
[----:B------:R-:W2:Y:S01]  /*4d50*/  LDCU.64 UR6, c[0x0][0x3f8] ;  /* 0x00007f00ff0677ac */ /* 0x000ea20008000a00 */
[----:B------:R-:W-:Y:S02]  /*4d60*/  MOV R43, R45 ;  /* 0x0000002d002b7202 */ /* 0x000fe40000000f00 */
[----:B------:R-:W-:Y:S01]  /*4d70*/  F2FP.F16.F32.PACK_AB R3, R6, R3 ;  /* 0x000000030603723e */ /* 0x000fe200000000ff */
        /* <DEDUP_REMOVED lines=8> */
.L_x_745:
[----:B------:R-:W-:Y:S05]  /*4e00*/  BSYNC.RECONVERGENT B0 ;  /* 0x0000000000007941 */ /* 0x000fea0003800200 */
.L_x_744:
[----:B------:R-:W3:Y:S01]  /*4e10*/  LDCU UR6, c[0x0][0x374] ;  /* 0x00006e80ff0677ac */ /* 0x000ee20008000800 */
[----:B------:R-:W4:Y:S01]  /*4e20*/  LDCU UR7, c[0x0][0x410] ;  /* 0x00008200ff0777ac */ /* 0x000f220008000800 */
[----:B------:R-:W4:Y:S01]  /*4e30*/  LDCU UR8, c[0x0][0x3e0] ;  /* 0x00007c00ff0877ac */ /* 0x000f220008000800 */
[----:B------:R-:W-:Y:S02]  /*4e40*/  UIADD3 UR4, UPT, UPT, UR4, 0x1, URZ ;  /* 0x0000000104047890 */ /* 0x000fe4000fffe0ff */
[----:B---3--:R-:W-:Y:S02]  /*4e50*/  UIADD3 UR5, UPT, UPT, UR6, UR5, URZ ;  /* 0x0000000506057290 */ /* 0x008fe4000fffe0ff */
[----:B----4-:R-:W-:-:S04]  /*4e60*/  UIMAD UR7, UR7, UR8, URZ ;  /* 0x00000008070772a4 */ /* 0x010fc8000f8e02ff */
[----:B------:R-:W-:-:S09]  /*4e70*/  UISETP.GE.AND UP0, UPT, UR5, UR7, UPT ;  /* 0x000000070500728c */ /* 0x000fd2000bf06270 */
[----:B------:R-:W-:Y:S05]  /*4e80*/  BRA.U !UP0, `(.L_x_746) ;  /* 0xffffffb108b07547 */ /* 0x000fea000b83ffff */
.L_x_715:
[----:B------:R-:W3:Y:S01]  /*4e90*/  S2R R6, SR_TID.X ;  /* 0x0000000000067919 */ /* 0x000ee20000002100 */
[----:B--2---:R-:W2:Y:S01]  /*4ea0*/  LDC R4, c[0x0][0x370] ;  /* 0x0000dc00ff047b82 */ /* 0x004ea20000000800 */
[----:B------:R-:W-:Y:S07]  /*4eb0*/  BSSY.RECONVERGENT B0, `(.L_x_747) ;  /* 0x000000e000007945 */ /* 0x000fee0003800200 */
[----:B01----:R-:W0:Y:S08]  /*4ec0*/  LDC R7, c[0x0][0x374] ;  /* 0x0000dd00ff077b82 */ /* 0x003e300000000800 */
[----:B------:R-:W1:Y:S01]  /*4ed0*/  LDC.64 R2, c[0x0][0x3c8] ;  /* 0x0000f200ff027b82 */ /* 0x000e620000000a00 */
[----:B--2---:R-:W-:-:S02]  /*4ee0*/  ISETP.NE.AND P0, PT, R4, 0x1, PT ;  /* 0x000000010400780c */ /* 0x004fc40003f05270 */
[----:B---3--:R-:W-:Y:S02]  /*4ef0*/  ISETP.NE.AND P1, PT, R6, RZ, PT ;  /* 0x000000ff0600720c */ /* 0x008fe40003f25270 */
[----:B0-----:R-:W-:-:S04]  /*4f00*/  SHF.L.U32 R0, R7, 0x1, RZ ;  /* 0x0000000107007819 */ /* 0x001fc800000006ff */
        /* <DEDUP_REMOVED lines=8> */
.L_x_748:
[----:B------:R-:W-:Y:S05]  /*4f90*/  BSYNC.RECONVERGENT B0 ;  /* 0x0000000000007941 */ /* 0x000fea0003800200 */
.L_x_747:
        /* <DEDUP_REMOVED lines=11> */
.L_x_750:
[----:B------:R-:W2:Y:S04]  /*5050*/  LDG.E.STRONG.GPU R5, desc[UR12][R2.64] ;  /* 0x0000000c02057981 */ /* 0x000ea8000c1ef900 */
[----:B--2---:R-:W-:Y:S01]  /*5060*/  CCTL.IVALL ;  /* 0x00000000ff00798f */ /* 0x004fe20002000000 */
[----:B------:R-:W-:Y:S05]  /*5070*/  YIELD ;  /* 0x0000000000007946 */ /* 0x000fea0003800000 */
[----:B------:R-:W-:-:S13]  /*5080*/  ISETP.NE.AND P0, PT, R5, R0, PT ;  /* 0x000000000500720c */ /* 0x000fda0003f05270 */
[----:B------:R-:W-:Y:S05]  /*5090*/  @P0 BRA `(.L_x_750) ;  /* 0xfffffffc00ec0947 */ /* 0x000fea000383ffff */
.L_x_749:
        /* <DEDUP_REMOVED lines=16> */
[----:B------:R-:W-:Y:S01]  /*51a0*/  IADD3 R9, P1, PT, R0, 0x280, RZ ;  /* 0x0000028000097810 */ /* 0x000fe20007f3e0ff */
        /* <DEDUP_REMOVED lines=65> */
.L_x_753:
        /* <DEDUP_REMOVED lines=10> */
[----:B------:R0:W2:Y:S04]  /*5660*/  LDG.E R6, desc[UR12][R6.64] ;  /* 0x0000000c06067981 */ /* 0x0000a8000c1e1900 */
[----:B------:R1:W2:Y:S04]  /*5670*/  LDG.E R9, desc[UR12][R8.64] ;  /* 0x0000000c08097981 */ /* 0x0002a8000c1e1900 */
[----:B------:R-:W3:Y:S04]  /*5680*/  LDG.E R10, desc[UR12][R10.64] ;  /* 0x0000000c0a0a7981 */ /* 0x000ee8000c1e1900 */
[----:B------:R-:W3:Y:S01]  /*5690*/  LDG.E R13, desc[UR12][R12.64] ;  /* 0x0000000c0c0d7981 */ /* 0x000ee2000c1e1900 */
[----:B0-----:R-:W-:-:S02]  /*56a0*/  MOV R7, R19 ;  /* 0x0000001300077202 */ /* 0x001fc40000000f00 */
[----:B-1----:R-:W-:Y:S02]  /*56b0*/  MOV R8, R20 ;  /* 0x0000001400087202 */ /* 0x002fe40000000f00 */
[----:B------:R-:W-:-:S04]  /*56c0*/  IADD3 R14, P1, PT, R14, 0x1, RZ ;  /* 0x000000010e0e7810 */ /* 0x000fc80007f3e0ff */
[----:B------:R-:W-:Y:S02]  /*56d0*/  IADD3.X R16, PT, PT, RZ, R16, RZ, P1, !PT ;  /* 0x00000010ff107210 */ /* 0x000fe40000ffe4ff */
[----:B------:R-:W-:-:S04]  /*56e0*/  ISETP.NE.U32.AND P1, PT, R14, RZ, PT ;  /* 0x000000ff0e00720c */ /* 0x000fc80003f25070 */
[----:B------:R-:W-:Y:S02]  /*56f0*/  ISETP.NE.AND.EX P1, PT, R16, RZ, PT, P1 ;  /* 0x000000ff1000720c */ /* 0x000fe40003f25310 */
[----:B------:R-:W-:Y:S02]  /*5700*/  IADD3 R20, P3, PT, R20, 0xa00, RZ ;  /* 0x00000a0014147810 */ /* 0x000fe40007f7e0ff */
[----:B------:R-:W-:-:S04]  /*5710*/  IADD3 R23, P2, PT, R23, 0xa00, RZ ;  /* 0x00000a0017177810 */ /* 0x000fc80007f5e0ff */
[----:B------:R-:W-:Y:S02]  /*5720*/  IADD3.X R22, PT, PT, RZ, R22, RZ, P2, !PT ;  /* 0x00000016ff167210 */ /* 0x000fe400017fe4ff */
[----:B--2---:R-:W-:Y:S02]  /*5730*/  F2FP.BF16.F32.PACK_AB R15, R9, R6 ;  /* 0x00000006090f723e */ /* 0x004fe400000010ff */
        /* <DEDUP_REMOVED lines=9> */
.L_x_752:
[----:B------:R-:W-:Y:S05]  /*57d0*/  BSYNC.RECONVERGENT B0 ;  /* 0x0000000000007941 */ /* 0x000fea0003800200 */
.L_x_751:
        /* <DEDUP_REMOVED lines=11> */
.L_x_755:
[C---:B------:R-:W-:Y:S02]  /*5890*/  SHF.L.U32 R2, R0.reuse, 0x2, RZ ;  /* 0x0000000200027819 */ /* 0x040fe400000006ff */
[----:B------:R-:W-:Y:S02]  /*58a0*/  SHF.L.U64.HI R3, R0, 0x2, R5 ;  /* 0x0000000200037819 */ /* 0x000fe40000010205 */
[----:B-1----:R-:W-:-:S04]  /*58b0*/  IADD3 R4, P0, PT, R2, UR14, RZ ;  /* 0x0000000e02047c10 */ /* 0x002fc8000ff1e0ff */
[----:B------:R-:W-:Y:S02]  /*58c0*/  IADD3.X R5, PT, PT, R3, UR15, RZ, P0, !PT ;  /* 0x0000000f03057c10 */ /* 0x000fe400087fe4ff */
        /* <DEDUP_REMOVED lines=12> */
[----:B--2---:R-:W-:Y:S02]  /*5990*/  IADD3 R12, P0, PT, R15, UR16, RZ ;  /* 0x000000100f0c7c10 */ /* 0x004fe4000ff1e0ff */
        /* <DEDUP_REMOVED lines=17> */
[----:B------:R-:W2:Y:S04]  /*5ab0*/  LDG.E R21, desc[UR12][R10.64+0xa00] ;  /* 0x000a000c0a157981 */ /* 0x000ea8000c1e1900 */
[----:B------:R-:W3:Y:S04]  /*5ac0*/  LDG.E R20, desc[UR12][R6.64+0xa00] ;  /* 0x000a000c06147981 */ /* 0x000ee8000c1e1900 */
[----:B------:R-:W3:Y:S01]  /*5ad0*/  LDG.E R23, desc[UR12][R8.64+0xa00] ;  /* 0x000a000c08177981 */ /* 0x000ee2000c1e1900 */
[----:B------:R-:W-:-:S04]  /*5ae0*/  IADD3 R16, P0, PT, R2, 0xa00, RZ ;  /* 0x00000a0002107810 */ /* 0x000fc80007f1e0ff */
[----:B0-----:R-:W-:Y:S02]  /*5af0*/  IADD3.X R17, PT, PT, RZ, R3, RZ, P0, !PT ;  /* 0x00000003ff117210 */ /* 0x001fe400007fe4ff */
        /* <DEDUP_REMOVED lines=26> */
[----:B------:R1:W3:Y:S04]  /*5ca0*/  LDG.E R4, desc[UR12][R4.64+0x1e00] ;  /* 0x001e000c04047981 */ /* 0x0002e8000c1e1900 */
        /* <DEDUP_REMOVED lines=12> */
[----:B------:R-:W-:Y:S01]  /*5d70*/  ISETP.LT.U32.AND P0, PT, R0, UR8, PT ;  /* 0x0000000800007c0c */ /* 0x000fe2000bf01070 */
[----:B-1----:R-:W-:Y:S01]  /*5d80*/  HFMA2 R5, -RZ, RZ, 0, 0 ;  /* 0x00000000ff057431 */ /* 0x002fe200000001ff */
[----:B---3--:R-:W-:Y:S02]  /*5d90*/  F2FP.BF16.F32.PACK_AB R11, R11, R4 ;  /* 0x000000040b0b723e */ /* 0x008fe400000010ff */
[----:B------:R-:W-:Y:S02]  /*5da0*/  MOV R4, UR9 ;  /* 0x0000000900047c02 */ /* 0x000fe40008000f00 */
[----:B-----5:R-:W-:Y:S01]  /*5db0*/  F2FP.BF16.F32.PACK_AB R7, R9, R6 ;  /* 0x000000060907723e */ /* 0x020fe200000010ff */
[----:B------:R4:W-:Y:S04]  /*5dc0*/  STG.E desc[UR12][R2.64], R11 ;  /* 0x0000000b02007986 */ /* 0x0009e8000c10190c */
[----:B------:R4:W-:Y:S01]  /*5dd0*/  STG.E desc[UR12][R14.64], R7 ;  /* 0x000000070e007986 */ /* 0x0009e2000c10190c */
[----:B------:R-:W-:-:S13]  /*5de0*/  ISETP.GT.AND.EX P0, PT, R4, RZ, PT, P0 ;  /* 0x000000ff0400720c */ /* 0x000fda0003f04300 */
[----:B----4-:R-:W-:Y:S05]  /*5df0*/  @P0 BRA `(.L_x_755) ;  /* 0xfffffff800a40947 */ /* 0x010fea000383ffff */
[----:B------:R-:W-:Y:S05]  /*5e00*/  BSYNC.RECONVERGENT B0 ;  /* 0x0000000000007941 */ /* 0x000fea0003800200 */
.L_x_754:
[----:B------:R-:W-:Y:S05]  /*5e10*/  EXIT ;  /* 0x000000000000794d */ /* 0x000fea0003800000 */
.L_x_756:
        /* <DEDUP_REMOVED lines=14> */
.L_x_2483:


//--------------------- .text._Z35group_norm_nhwc_bwd_one_pass_kernelI11Fp16IOBf16WLi512ELi20ELi640EEv26Group_norm_nhwc_bwd_params --------------------------
	.section	.text._Z35group_norm_nhwc_bwd_one_pass_kernelI11Fp16IOBf16WLi512ELi20ELi640EEv26Group_norm_nhwc_bwd_params,"ax",@progbits
	.align	128
        .global         _Z35group_norm_nhwc_bwd_one_pass_kernelI11Fp16IOBf16WLi512ELi20ELi640EEv26Group_norm_nhwc_bwd_params
        .type           _Z35group_norm_nhwc_bwd_one_pass_kernelI11Fp16IOBf16WLi512ELi20ELi640EEv26Group_norm_nhwc_bwd_params,@function
        .size           _Z35group_norm_nhwc_bwd_one_pass_kernelI11Fp16IOBf16WLi512ELi20ELi640EEv26Group_norm_nhwc_bwd_params,(.L_x_2484 - _Z35group_norm_nhwc_bwd_one_pass_kernelI11Fp16IOBf16WLi512ELi20ELi640EEv26Group_norm_nhwc_bwd_params)
        .other          _Z35group_norm_nhwc_bwd_one_pass_kernelI11Fp16IOBf16WLi512ELi20ELi640EEv26Group_norm_nhwc_bwd_params,@"STO_CUDA_ENTRY STV_DEFAULT"
_Z35group_norm_nhwc_bwd_one_pass_kernelI11Fp16IOBf16WLi512ELi20ELi640EEv26Group_norm_nhwc_bwd_params:
.text._Z35group_norm_nhwc_bwd_one_pass_kernelI11Fp16IOBf16WLi512ELi20ELi640EEv26Group_norm_nhwc_bwd_params:
        /* <DEDUP_REMOVED lines=20> */
.L_x_800:
[----:B0-----:R-:W0:Y:S01]  /*0140*/  LDC R8, c[0x0][0x410] ;  /* 0x00010400ff087b82 */ /* 0x001e220000000800 */
[----:B-1----:R-:W1:Y:S01]  /*0150*/  S2R R15, SR_TID.X ;  /* 0x00000000000f7919 */ /* 0x002e620000002100 */
[----:B--2---:R-:W2:Y:S01]  /*0160*/  LDCU.128 UR12, c[0x0][0x400] ;  /* 0x00008000ff0c77ac */ /* 0x004ea20008000c00 */
[----:B------:R-:W-:Y:S02]  /*0170*/  ISETP.LE.AND P1, PT, RZ, UR6, PT ;  /* 0x00000006ff007c0c */ /* 0x000fe4000bf23270 */
[----:B------:R-:W-:Y:S01]  /*0180*/  CS2R R38, SRZ ;  /* 0x0000000000267805 */ /* 0x000fe2000001ff00 */
[----:B---3--:R-:W3:Y:S02]  /*0190*/  LDCU.64 UR8, c[0x0][0x3b8] ;  /* 0x00007700ff0877ac */ /* 0x008ee40008000a00 */
[----:B------:R-:W4:Y:S01]  /*01a0*/  S2UR UR17, SR_CTAID.X ;  /* 0x00000000001179c3 */ /* 0x000f220000002500 */
[----:B------:R-:W-:Y:S02]  /*01b0*/  CS2R R36, SRZ ;  /* 0x0000000000247805 */ /* 0x000fe4000001ff00 */
        /* <DEDUP_REMOVED lines=14> */
[----:B------:R-:W-:Y:S02]  /*02a0*/  IMAD.HI.U32 R3, R3, R5, R2 ;  /* 0x0000000503037227 */ /* 0x000fe400078e0002 */
[----:B------:R-:W4:Y:S04]  /*02b0*/  LDC R5, c[0x0][0x41c] ;  /* 0x00010700ff057b82 */ /* 0x000f280000000800 */
[----:B------:R-:W-:-:S05]  /*02c0*/  IMAD.HI.U32 R3, R3, R6, RZ ;  /* 0x0000000603037227 */ /* 0x000fca00078e00ff */
[----:B------:R-:W-:-:S05]  /*02d0*/  IADD3 R2, PT, PT, -R3, RZ, RZ ;  /* 0x000000ff03027210 */ /* 0x000fca0007ffe1ff */
[C---:B------:R-:W-:Y:S01]  /*02e0*/  IMAD R2, R7.reuse, R2, R6 ;  /* 0x0000000207027224 */ /* 0x040fe200078e0206 */
[----:B------:R-:W-:Y:S02]  /*02f0*/  SHF.R.U32.HI R6, RZ, 0x10, R4 ;  /* 0x00000010ff067819 */ /* 0x000fe40000011604 */
[----:B------:R-:W-:Y:S02]  /*0300*/  LOP3.LUT R4, R8, UR6, RZ, 0x3c, !PT ;  /* 0x0000000608047c12 */ /* 0x000fe4000f8e3cff */
[----:B------:R-:W-:Y:S02]  /*0310*/  ISETP.GT.U32.AND P4, PT, R7, R2, PT ;  /* 0x000000020700720c */ /* 0x000fe40003f84070 */
[----:B------:R-:W-:Y:S01]  /*0320*/  ISETP.GE.AND P3, PT, R4, RZ, PT ;  /* 0x000000ff0400720c */ /* 0x000fe20003f66270 */
[----:B----4-:R-:W-:Y:S01]  /*0330*/  IMAD R5, R5, UR17, R6 ;  /* 0x0000001105057c24 */ /* 0x010fe2000f8e0206 */
[----:B------:R-:W-:-:S04]  /*0340*/  PRMT R6, R6, 0x9910, RZ ;  /* 0x0000991006067816 */ /* 0x000fc800000000ff */
[----:B--2---:R-:W-:Y:S02]  /*0350*/  ISETP.GE.U32.AND P2, PT, R5, UR12, PT ;  /* 0x0000000c05007c0c */ /* 0x004fe4000bf46070 */
[----:B------:R-:W-:-:S03]  /*0360*/  SHF.R.S32.HI R11, RZ, 0x1f, R5 ;  /* 0x0000001fff0b7819 */ /* 0x000fc60000011405 */
[-C--:B------:R-:W-:Y:S02]  /*0370*/  @!P4 IADD3 R2, PT, PT, R2, -R7.reuse, RZ ;  /* 0x800000070202c210 */ /* 0x080fe40007ffe0ff */
[----:B------:R-:W-:Y:S02]  /*0380*/  ISETP.GE.AND.EX P2, PT, R11, UR13, PT, P2 ;  /* 0x0000000d0b007c0c */ /* 0x000fe4000bf46320 */
[CC--:B------:R-:W-:Y:S02]  /*0390*/  ISETP.GE.U32.AND P0, PT, R2.reuse, R7.reuse, PT ;  /* 0x000000070200720c */ /* 0x0c0fe40003f06070 */
[----:B------:R-:W-:Y:S02]  /*03a0*/  ISETP.GT.U32.AND P5, PT, R7, R2, PT ;  /* 0x000000020700720c */ /* 0x000fe40003fa4070 */
[----:B------:R-:W-:Y:S02]  /*03b0*/  IADD3 R7, PT, PT, R2, -R7, RZ ;  /* 0x8000000702077210 */ /* 0x000fe40007ffe0ff */
[----:B------:R-:W-:-:S02]  /*03c0*/  @!P4 IADD3 R3, PT, PT, R3, 0x1, RZ ;  /* 0x000000010303c810 */ /* 0x000fc40007ffe0ff */
[----:B------:R-:W-:Y:S02]  /*03d0*/  SEL R2, R7, R2, !P5 ;  /* 0x0000000207027207 */ /* 0x000fe40006800000 */
[----:B------:R-:W-:Y:S01]  /*03e0*/  ISETP.NE.AND P4, PT, R8, RZ, PT ;  /* 0x000000ff0800720c */ /* 0x000fe20003f85270 */
[----:B------:R-:W0:Y:S01]  /*03f0*/  @!P2 LDC.64 R16, c[0x0][0x3a0] ;  /* 0x0000e800ff10ab82 */ /* 0x000e220000000a00 */
[----:B------:R-:W-:Y:S02]  /*0400*/  @!P1 IADD3 R2, PT, PT, -R2, RZ, RZ ;  /* 0x000000ff02029210 */ /* 0x000fe40007ffe1ff */
[----:B------:R-:W-:Y:S02]  /*0410*/  @P0 IADD3 R3, PT, PT, R3, 0x1, RZ ;  /* 0x0000000103030810 */ /* 0x000fe40007ffe0ff */
[----:B------:R-:W-:Y:S02]  /*0420*/  LOP3.LUT R7, RZ, R8, RZ, 0x33, !PT ;  /* 0x00000008ff077212 */ /* 0x000fe400078e33ff */
[----:B------:R-:W-:Y:S01]  /*0430*/  MOV R4, R3 ;  /* 0x0000000300047202 */ /* 0x000fe20000000f00 */
[----:B------:R-:W1:Y:S01]  /*0440*/  @!P2 LDC.64 R20, c[0x0][0x398] ;  /* 0x0000e600ff14ab82 */ /* 0x000e620000000a00 */
[----:B------:R-:W-:-:S02]  /*0450*/  SEL R13, R7, R2, !P4 ;  /* 0x00000002070d7207 */ /* 0x000fc40006000000 */
[----:B------:R-:W-:Y:S02]  /*0460*/  @!P3 IADD3 R4, PT, PT, -R4, RZ, RZ ;  /* 0x000000ff0404b210 */ /* 0x000fe40007ffe1ff */
[----:B------:R-:W-:Y:S01]  /*0470*/  IADD3 R18, PT, PT, R5, 0x40, RZ ;  /* 0x0000004005127810 */ /* 0x000fe20007ffe0ff */
[----:B------:R-:W-:Y:S01]  /*0480*/  IMAD R9, R13, 0x14, RZ ;  /* 0x000000140d097824 */ /* 0x000fe200078e02ff */
[----:B------:R-:W-:Y:S01]  /*0490*/  SEL R7, R7, R4, !P4 ;  /* 0x0000000407077207 */ /* 0x000fe20006000000 */
[----:B------:R-:W2:Y:S01]  /*04a0*/  @!P2 LDC.64 R2, c[0x0][0x3f8] ;  /* 0x0000fe00ff02ab82 */ /* 0x000ea20000000a00 */
[----:B------:R-:W-:Y:S02]  /*04b0*/  ISETP.GE.U32.AND P3, PT, R18, UR12, PT ;  /* 0x0000000c12007c0c */ /* 0x000fe4000bf66070 */
[----:B------:R-:W-:Y:S02]  /*04c0*/  SHF.R.S32.HI R25, RZ, 0x1f, R18 ;  /* 0x0000001fff197819 */ /* 0x000fe40000011412 */
[----:B------:R-:W-:-:S02]  /*04d0*/  IADD3 R42, P0, PT, R9, R0, RZ ;  /* 0x00000000092a7210 */ /* 0x000fc40007f1e0ff */
[----:B------:R-:W-:Y:S02]  /*04e0*/  SHF.R.S32.HI R0, RZ, 0x1f, R7 ;  /* 0x0000001fff007819 */ /* 0x000fe40000011407 */
[----:B------:R-:W-:Y:S02]  /*04f0*/  ISETP.GE.AND.EX P3, PT, R25, UR13, PT, P3 ;  /* 0x0000000d19007c0c */ /* 0x000fe4000bf66330 */
[----:B------:R-:W-:Y:S01]  /*0500*/  LEA.HI.X.SX32 R43, R9, RZ, 0x1, P0 ;  /* 0x000000ff092b7211 */ /* 0x000fe200000f0eff */
[----:B------:R-:W-:Y:S01]  /*0510*/  IMAD R0, R0, UR14, RZ ;  /* 0x0000000e00007c24 */ /* 0x000fe2000f8e02ff */
[C---:B------:R-:W-:Y:S02]  /*0520*/  IADD3 R12, PT, PT, R5.reuse, 0x80, RZ ;  /* 0x00000080050c7810 */ /* 0x040fe40007ffe0ff */
[----:B------:R-:W-:Y:S01]  /*0530*/  IADD3 R4, PT, PT, R5, 0xc0, RZ ;  /* 0x000000c005047810 */ /* 0x000fe20007ffe0ff */
[C---:B------:R-:W-:Y:S01]  /*0540*/  IMAD R45, R7.reuse, UR15, R0 ;  /* 0x0000000f072d7c24 */ /* 0x040fe2000f8e0200 */
[----:B------:R-:W-:Y:S01]  /*0550*/  ISETP.GE.U32.AND P1, PT, R12, UR12, PT ;  /* 0x0000000c0c007c0c */ /* 0x000fe2000bf26070 */
[----:B------:R-:W-:Y:S01]  /*0560*/  IMAD.WIDE.U32 R42, R7, UR14, R42 ;  /* 0x0000000e072a7c25 */ /* 0x000fe2000f8e002a */
[----:B------:R-:W-:-:S02]  /*0570*/  SHF.R.S32.HI R23, RZ, 0x1f, R12 ;  /* 0x0000001fff177819 */ /* 0x000fc4000001140c */
[----:B------:R-:W-:Y:S01]  /*0580*/  ISETP.GE.U32.AND P0, PT, R4, UR12, PT ;  /* 0x0000000c04007c0c */ /* 0x000fe2000bf06070 */
[----:B------:R-:W4:Y:S01]  /*0590*/  @!P3 LDC.64 R8, c[0x0][0x3a0] ;  /* 0x0000e800ff08bb82 */ /* 0x000f220000000a00 */
[----:B------:R-:W-:Y:S01]  /*05a0*/  IADD3 R45, PT, PT, R43, R45, RZ ;  /* 0x0000002d2b2d7210 */ /* 0x000fe20007ffe0ff */
[----:B--2---:R-:W-:Y:S01]  /*05b0*/  @!P2 IMAD R0, R11, R2, RZ ;  /* 0x000000020b00a224 */ /* 0x004fe200078e02ff */
[----:B------:R-:W-:Y:S02]  /*05c0*/  @!P2 MOV R44, R42 ;  /* 0x0000002a002ca202 */ /* 0x000fe40000000f00 */
[----:B------:R-:W-:Y:S01]  /*05d0*/  ISETP.GE.AND.EX P1, PT, R23, UR13, PT, P1 ;  /* 0x0000000d17007c0c */ /* 0x000fe2000bf26310 */
[C---:B------:R-:W-:Y:S01]  /*05e0*/  @!P2 IMAD R7, R5.reuse, R3, R0 ;  /* 0x000000030507a224 */ /* 0x040fe200078e0200 */
[----:B------:R-:W-:Y:S01]  /*05f0*/  MOV R0, R6 ;  /* 0x0000000600007202 */ /* 0x000fe20000000f00 */
[----:B------:R-:W2:Y:S01]  /*0600*/  @!P3 LDC.64 R10, c[0x0][0x3f8] ;  /* 0x0000fe00ff0abb82 */ /* 0x000ea20000000a00 */
[----:B------:R-:W-:Y:S01]  /*0610*/  @!P2 IMAD.WIDE.U32 R2, R5, R2, R44 ;  /* 0x000000020502a225 */ /* 0x000fe200078e002c */
[----:B------:R-:W-:-:S03]  /*0620*/  SHF.R.S32.HI R19, RZ, 0x1f, R4 ;  /* 0x0000001fff137819 */ /* 0x000fc60000011404 */
[----:B------:R-:W-:Y:S01]  /*0630*/  IMAD R0, R0, 0xa, RZ ;  /* 0x0000000a00007824 */ /* 0x000fe200078e02ff */
[----:B------:R-:W-:Y:S02]  /*0640*/  @!P2 IADD3 R3, PT, PT, R3, R7, RZ ;  /* 0x000000070303a210 */ /* 0x000fe40007ffe0ff */
[C---:B------:R-:W-:Y:S01]  /*0650*/  @!P2 SHF.L.U32 R27, R2.reuse, 0x1, RZ ;  /* 0x00000001021ba819 */ /* 0x040fe200000006ff */
[----:B------:R-:W3:Y:S01]  /*0660*/  @!P3 LDC.64 R6, c[0x0][0x398] ;  /* 0x0000e600ff06bb82 */ /* 0x000ee20000000a00 */
[----:B------:R-:W-:Y:S02]  /*0670*/  IADD3 R0, PT, PT, RZ, -R0, RZ ;  /* 0x80000000ff007210 */ /* 0x000fe40007ffe0ff */
[----:B------:R-:W-:Y:S02]  /*0680*/  @!P2 SHF.L.U64.HI R22, R2, 0x1, R3 ;  /* 0x000000010216a819 */ /* 0x000fe40000010203 */
[----:B------:R-:W-:Y:S02]  /*0690*/  ISETP.GE.AND.EX P0, PT, R19, UR13, PT, P0 ;  /* 0x0000000d13007c0c */ /* 0x000fe4000bf06300 */
[----:B------:R-:W-:Y:S01]  /*06a0*/  PRMT R0, R0, 0x7710, RZ ;  /* 0x0000771000007816 */ /* 0x000fe200000000ff */
[----:B------:R-:W4:Y:S01]  /*06b0*/  @!P1 LDC.64 R2, c[0x0][0x3f8] ;  /* 0x0000fe00ff029b82 */ /* 0x000f220000000a00 */
[----:B0-----:R-:W-:-:S02]  /*06c0*/  @!P2 IADD3 R14, P4, PT, R27, R16, RZ ;  /* 0x000000101b0ea210 */ /* 0x001fc40007f9e0ff */
[----:B-1----:R-:W-:Y:S02]  /*06d0*/  @!P2 IADD3 R16, P5, PT, R27, R20, RZ ;  /* 0x000000141b10a210 */ /* 0x002fe40007fbe0ff */
[----:B------:R-:W-:Y:S02]  /*06e0*/  IADD3 R0, PT, PT, R0, R15, RZ ;  /* 0x0000000f00007210 */ /* 0x000fe40007ffe0ff */
[C---:B------:R-:W-:Y:S01]  /*06f0*/  @!P2 IADD3.X R15, PT, PT, R22.reuse, R17, RZ, P4, !PT ;  /* 0x00000011160fa210 */ /* 0x040fe200027fe4ff */
[----:B--2---:R-:W-:Y:S01]  /*0700*/  @!P3 IMAD R25, R25, R10, RZ ;  /* 0x0000000a1919b224 */ /* 0x004fe200078e02ff */
[----:B------:R-:W-:Y:S01]  /*0710*/  @!P2 IADD3.X R17, PT, PT, R22, R21, RZ, P5, !PT ;  /* 0x000000151611a210 */ /* 0x000fe20002ffe4ff */
[----:B------:R-:W0:Y:S01]  /*0720*/  @!P1 LDC.64 R40, c[0x0][0x3a0] ;  /* 0x0000e800ff289b82 */ /* 0x000e220000000a00 */
[----:B------:R-:W-:Y:S01]  /*0730*/  @!P3 MOV R20, R42 ;  /* 0x0000002a0014b202 */ /* 0x000fe20000000f00 */
[C---:B------:R-:W-:Y:S01]  /*0740*/  @!P3 IMAD R25, R18.reuse, R11, R25 ;  /* 0x0000000b1219b224 */ /* 0x040fe200078e0219 */
[----:B------:R-:W-:Y:S01]  /*0750*/  @!P3 MOV R21, R45 ;  /* 0x0000002d0015b202 */ /* 0x000fe20000000f00 */
[----:B------:R1:W5:Y:S02]  /*0760*/  @!P2 LDG.E R39, desc[UR18][R14.64] ;  /* 0x000000120e27a981 */ /* 0x000364000c1e1900 */
[----:B------:R-:W-:-:S02]  /*0770*/  @!P3 IMAD.WIDE.U32 R20, R18, R10, R20 ;  /* 0x0000000a1214b225 */ /* 0x000fc400078e0014 */
[----:B------:R-:W2:Y:S01]  /*0780*/  @!P1 LDC.64 R28, c[0x0][0x398] ;  /* 0x0000e600ff1c9b82 */ /* 0x000ea20000000a00 */
[----:B------:R3:W5:Y:S07]  /*0790*/  @!P2 LDG.E R38, desc[UR18][R16.64] ;  /* 0x000000121026a981 */ /* 0x00076e000c1e1900 */
[----:B------:R-:W0:Y:S01]  /*07a0*/  @!P0 LDC.64 R10, c[0x0][0x3f8] ;  /* 0x0000fe00ff0a8b82 */ /* 0x000e220000000a00 */
[----:B----4-:R-:W-:Y:S01]  /*07b0*/  @!P1 IMAD R23, R23, R2, RZ ;  /* 0x0000000217179224 */ /* 0x010fe200078e02ff */
[----:B-1----:R-:W-:-:S02]  /*07c0*/  @!P1 MOV R14, R42 ;  /* 0x0000002a000e9202 */ /* 0x002fc40000000f00 */
[----:B------:R-:W-:Y:S01]  /*07d0*/  @!P1 MOV R15, R45 ;  /* 0x0000002d000f9202 */ /* 0x000fe20000000f00 */
[----:B------:R-:W-:Y:S01]  /*07e0*/  @!P1 IMAD R23, R12, R3, R23 ;  /* 0x000000030c179224 */ /* 0x000fe200078e0217 */
[----:B------:R-:W-:Y:S02]  /*07f0*/  @!P3 IADD3 R25, PT, PT, R21, R25, RZ ;  /* 0x000000191519b210 */ /* 0x000fe40007ffe0ff */
[----:B------:R-:W-:Y:S01]  /*0800*/  @!P3 SHF.L.U32 R21, R20, 0x1, RZ ;  /* 0x000000011415b819 */ /* 0x000fe200000006ff */
[----:B------:R-:W-:Y:S01]  /*0810*/  @!P1 IMAD.WIDE.U32 R2, R12, R2, R14 ;  /* 0x000000020c029225 */ /* 0x000fe200078e000e */
[----:B------:R-:W-:Y:S01]  /*0820*/  @!P3 SHF.L.U64.HI R20, R20, 0x1, R25 ;  /* 0x000000011414b819 */ /* 0x000fe20000010219 */
[----:B---3--:R-:W1:Y:S01]  /*0830*/  @!P0 LDC.64 R16, c[0x0][0x398] ;  /* 0x0000e600ff108b82 */ /* 0x008e620000000a00 */
[----:B------:R-:W-:Y:S02]  /*0840*/  @!P3 IADD3 R8, P2, PT, R21, R8, RZ ;  /* 0x000000081508b210 */ /* 0x000fe40007f5e0ff */
[----:B------:R-:W-:-:S02]  /*0850*/  @!P1 IADD3 R3, PT, PT, R3, R23, RZ ;  /* 0x0000001703039210 */ /* 0x000fc40007ffe0ff */
[----:B------:R-:W-:Y:S02]  /*0860*/  IADD3 R31, PT, PT, R5, 0x100, RZ ;  /* 0x00000100051f7810 */ /* 0x000fe40007ffe0ff */
[----:B------:R-:W-:Y:S02]  /*0870*/  @!P3 IADD3.X R9, PT, PT, R20, R9, RZ, P2, !PT ;  /* 0x000000091409b210 */ /* 0x000fe400017fe4ff */
[C---:B------:R-:W-:Y:S02]  /*0880*/  @!P1 SHF.L.U32 R15, R2.reuse, 0x1, RZ ;  /* 0x00000001020f9819 */ /* 0x040fe400000006ff */
[----:B------:R-:W-:Y:S01]  /*0890*/  @!P1 SHF.L.U64.HI R12, R2, 0x1, R3 ;  /* 0x00000001020c9819 */ /* 0x000fe20000010203 */
[----:B------:R3:W5:Y:S01]  /*08a0*/  @!P3 LDG.E R37, desc[UR18][R8.64] ;  /* 0x000000120825b981 */ /* 0x000762000c1e1900 */
[----:B------:R-:W-:Y:S01]  /*08b0*/  ISETP.GE.U32.AND P2, PT, R31, UR12, PT ;  /* 0x0000000c1f007c0c */ /* 0x000fe2000bf46070 */
[----:B0-----:R-:W-:Y:S01]  /*08c0*/  @!P0 IMAD R19, R19, R10, RZ ;  /* 0x0000000a13138224 */ /* 0x001fe200078e02ff */
[----:B------:R-:W-:-:S02]  /*08d0*/  SHF.R.S32.HI R27, RZ, 0x1f, R31 ;  /* 0x0000001fff1b7819 */ /* 0x000fc4000001141f */
[----:B------:R-:W-:Y:S02]  /*08e0*/  @!P3 IADD3 R6, P4, PT, R21, R6, RZ ;  /* 0x000000061506b210 */ /* 0x000fe40007f9e0ff */
[----:B------:R-:W-:Y:S02]  /*08f0*/  @!P0 MOV R2, R42 ;  /* 0x0000002a00028202 */ /* 0x000fe40000000f00 */
[----:B------:R-:W-:Y:S01]  /*0900*/  @!P0 MOV R3, R45 ;  /* 0x0000002d00038202 */ /* 0x000fe20000000f00 */
[----:B------:R-:W-:Y:S01]  /*0910*/  @!P0 IMAD R19, R4, R11, R19 ;  /* 0x0000000b04138224 */ /* 0x000fe200078e0213 */
[----:B------:R-:W-:Y:S02]  /*0920*/  ISETP.GE.AND.EX P2, PT, R27, UR13, PT, P2 ;  /* 0x0000000d1b007c0c */ /* 0x000fe4000bf46320 */
[----:B------:R-:W-:Y:S01]  /*0930*/  @!P3 IADD3.X R7, PT, PT, R20, R7, RZ, P4, !PT ;  /* 0x000000071407b210 */ /* 0x000fe200027fe4ff */
[----:B------:R-:W-:Y:S01]  /*0940*/  @!P0 IMAD.WIDE.U32 R10, R4, R10, R2 ;  /* 0x0000000a040a8225 */ /* 0x000fe200078e0002 */
[C---:B--2---:R-:W-:Y:S01]  /*0950*/  @!P1 IADD3 R28, P4, PT, R15.reuse, R28, RZ ;  /* 0x0000001c0f1c9210 */ /* 0x044fe20007f9e0ff */
[----:B------:R-:W0:Y:S02]  /*0960*/  @!P0 LDC.64 R20, c[0x0][0x3a0] ;  /* 0x0000e800ff148b82 */ /* 0x000e240000000a00 */
[----:B------:R2:W5:Y:S01]  /*0970*/  @!P3 LDG.E R36, desc[UR18][R6.64] ;  /* 0x000000120624b981 */ /* 0x000562000c1e1900 */
[----:B------:R-:W-:-:S02]  /*0980*/  @!P1 IADD3 R40, P3, PT, R15, R40, RZ ;  /* 0x000000280f289210 */ /* 0x000fc40007f7e0ff */
[----:B------:R-:W-:Y:S02]  /*0990*/  @!P0 IADD3 R3, PT, PT, R11, R19, RZ ;  /* 0x000000130b038210 */ /* 0x000fe40007ffe0ff */
[----:B------:R-:W-:Y:S02]  /*09a0*/  IADD3 R19, PT, PT, R5, 0x140, RZ ;  /* 0x0000014005137810 */ /* 0x000fe40007ffe0ff */
[C---:B------:R-:W-:Y:S02]  /*09b0*/  @!P1 IADD3.X R41, PT, PT, R12.reuse, R41, RZ, P3, !PT ;  /* 0x000000290c299210 */ /* 0x040fe40001ffe4ff */
[----:B------:R-:W-:Y:S01]  /*09c0*/  @!P1 IADD3.X R29, PT, PT, R12, R29, RZ, P4, !PT ;  /* 0x0000001d0c1d9210 */ /* 0x000fe200027fe4ff */
[----:B------:R-:W-:Y:S01]  /*09d0*/  UIMAD.WIDE UR8, UR6, 0x8, UR8 ;  /* 0x00000008060878a5 */ /* 0x000fe2000f8e0208 */
[----:B------:R-:W-:Y:S01]  /*09e0*/  @!P0 SHF.L.U64.HI R12, R10, 0x1, R3 ;  /* 0x000000010a0c8819 */ /* 0x000fe20000010203 */
[----:B------:R4:W5:Y:S01]  /*09f0*/  @!P1 LDG.E R35, desc[UR18][R40.64] ;  /* 0x0000001228239981 */ /* 0x000962000c1e1900 */
[----:B------:R-:W-:Y:S01]  /*0a00*/  ISETP.GE.U32.AND P4, PT, R19, UR12, PT ;  /* 0x0000000c13007c0c */ /* 0x000fe2000bf86070 */
[----:B------:R-:W4:Y:S01]  /*0a10*/  @!P2 LDC.64 R2, c[0x0][0x3f8] ;  /* 0x0000fe00ff02ab82 */ /* 0x000f220000000a00 */
[----:B------:R-:W-:Y:S01]  /*0a20*/  SHF.R.S32.HI R25, RZ, 0x1f, R19 ;  /* 0x0000001fff197819 */ /* 0x000fe20000011413 */
[----:B------:R-:W5:Y:S03]  /*0a30*/  @!P1 LDG.E R34, desc[UR18][R28.64] ;  /* 0x000000121c229981 */ /* 0x000f66000c1e1900 */
[----:B------:R-:W-:-:S02]  /*0a40*/  ISETP.GE.AND.EX P4, PT, R25, UR13, PT, P4 ;  /* 0x0000000d19007c0c */ /* 0x000fc4000bf86340 */
[C---:B---3--:R-:W-:Y:S01]  /*0a50*/  IADD3 R8, PT, PT, R5.reuse, 0x180, RZ ;  /* 0x0000018005087810 */ /* 0x048fe20007ffe0ff */
[----:B--2---:R-:W2:Y:S01]  /*0a60*/  @!P2 LDC.64 R6, c[0x0][0x398] ;  /* 0x0000e600ff06ab82 */ /* 0x004ea20000000a00 */
[----:B------:R-:W-:Y:S02]  /*0a70*/  IADD3 R24, PT, PT, R5, 0x1c0, RZ ;  /* 0x000001c005187810 */ /* 0x000fe40007ffe0ff */
[----:B------:R-:W-:Y:S02]  /*0a80*/  MOV R4, UR8 ;  /* 0x0000000800047c02 */ /* 0x000fe40008000f00 */
[----:B------:R-:W-:Y:S02]  /*0a90*/  MOV R5, UR9 ;  /* 0x0000000900057c02 */ /* 0x000fe40008000f00 */
[----:B------:R-:W-:-:S03]  /*0aa0*/  @!P0 SHF.L.U32 R18, R10, 0x1, RZ ;  /* 0x000000010a128819 */ /* 0x000fc600000006ff */
[----:B------:R-:W3:Y:S01]  /*0ab0*/  @!P4 LDC.64 R14, c[0x0][0x3f8] ;  /* 0x0000fe00ff0ecb82 */ /* 0x000ee20000000a00 */
[----:B------:R-:W2:Y:S01]  /*0ac0*/  LDG.E.64 R4, desc[UR18][R4.64] ;  /* 0x0000001204047981 */ /* 0x000ea2000c1e1b00 */
[----:B------:R-:W-:Y:S02]  /*0ad0*/  ISETP.GE.U32.AND P3, PT, R8, UR12, PT ;  /* 0x0000000c08007c0c */ /* 0x000fe4000bf66070 */
[----:B------:R-:W-:Y:S02]  /*0ae0*/  SHF.R.S32.HI R9, RZ, 0x1f, R8 ;  /* 0x0000001fff097819 */ /* 0x000fe40000011408 */
[C---:B0-----:R-:W-:Y:S02]  /*0af0*/  @!P0 IADD3 R20, P6, PT, R18.reuse, R20, RZ ;  /* 0x0000001412148210 */ /* 0x041fe40007fde0ff */
[----:B------:R-:W-:Y:S01]  /*0b00*/  ISETP.GE.AND.EX P3, PT, R9, UR13, PT, P3 ;  /* 0x0000000d09007c0c */ /* 0x000fe2000bf66330 */
[----:B------:R-:W0:Y:S01]  /*0b10*/  @!P2 LDC.64 R10, c[0x0][0x3a0] ;  /* 0x0000e800ff0aab82 */ /* 0x000e220000000a00 */
[----:B-1----:R-:W-:Y:S01]  /*0b20*/  @!P0 IADD3 R16, P1, PT, R18, R16, RZ ;  /* 0x0000001012108210 */ /* 0x002fe20007f3e0ff */
[----:B----4-:R-:W-:Y:S01]  /*0b30*/  @!P2 IMAD R18, R27, R2, RZ ;  /* 0x000000021b12a224 */ /* 0x010fe200078e02ff */
[----:B------:R-:W-:-:S02]  /*0b40*/  @!P2 MOV R26, R42 ;  /* 0x0000002a001aa202 */ /* 0x000fc40000000f00 */
[----:B------:R-:W-:Y:S01]  /*0b50*/  @!P2 MOV R27, R45 ;  /* 0x0000002d001ba202 */ /* 0x000fe20000000f00 */
[C---:B------:R-:W-:Y:S01]  /*0b60*/  @!P2 IMAD R41, R31.reuse, R3, R18 ;  /* 0x000000031f29a224 */ /* 0x040fe200078e0212 */
[C---:B------:R-:W-:Y:S01]  /*0b70*/  @!P0 IADD3.X R21, PT, PT, R12.reuse, R21, RZ, P6, !PT ;  /* 0x000000150c158210 */ /* 0x040fe200037fe4ff */
[----:B------:R-:W-:Y:S02]  /*0b80*/  @!P2 IMAD.WIDE.U32 R26, R31, R2, R26 ;  /* 0x000000021f1aa225 */ /* 0x000fe400078e001a */
[----:B------:R-:W1:Y:S01]  /*0b90*/  @!P4 LDC.64 R2, c[0x0][0x3a0] ;  /* 0x0000e800ff02cb82 */ /* 0x000e620000000a00 */
[----:B------:R-:W-:Y:S01]  /*0ba0*/  @!P0 IADD3.X R17, PT, PT, R12, R17, RZ, P1, !PT ;  /* 0x000000110c118210 */ /* 0x000fe20000ffe4ff */
[----:B------:R4:W5:Y:S01]  /*0bb0*/  @!P0 LDG.E R33, desc[UR18][R20.64] ;  /* 0x0000001214218981 */ /* 0x000962000c1e1900 */
[----:B------:R-:W-:Y:S01]  /*0bc0*/  ISETP.GE.U32.AND P5, PT, R24, UR12, PT ;  /* 0x0000000c18007c0c */ /* 0x000fe2000bfa6070 */
[----:B---3--:R-:W-:Y:S01]  /*0bd0*/  @!P4 IMAD R18, R25, R14, RZ ;  /* 0x0000000e1912c224 */ /* 0x008fe200078e02ff */
[----:B------:R-:W-:Y:S01]  /*0be0*/  SHF.R.S32.HI R23, RZ, 0x1f, R24 ;  /* 0x0000001fff177819 */ /* 0x000fe20000011418 */
[----:B------:R3:W5:Y:S02]  /*0bf0*/  @!P0 LDG.E R32, desc[UR18][R16.64] ;  /* 0x0000001210208981 */ /* 0x000764000c1e1900 */
[----:B----4-:R-:W4:Y:S01]  /*0c00*/  @!P3 LDC.64 R20, c[0x0][0x3f8] ;  /* 0x0000fe00ff14bb82 */ /* 0x010f220000000a00 */
[----:B---3--:R-:W-:-:S02]  /*0c10*/  @!P4 MOV R16, R42 ;  /* 0x0000002a0010c202 */ /* 0x008fc40000000f00 */
[----:B------:R-:W-:Y:S01]  /*0c20*/  @!P4 MOV R17, R45 ;  /* 0x0000002d0011c202 */ /* 0x000fe20000000f00 */
[----:B------:R-:W-:Y:S01]  /*0c30*/  @!P4 IMAD R25, R19, R15, R18 ;  /* 0x0000000f1319c224 */ /* 0x000fe200078e0212 */
[----:B------:R-:W-:Y:S02]  /*0c40*/  ISETP.GE.AND.EX P5, PT, R23, UR13, PT, P5 ;  /* 0x0000000d17007c0c */ /* 0x000fe4000bfa6350 */
[----:B------:R-:W-:Y:S01]  /*0c50*/  @!P2 IADD3 R29, PT, PT, R27, R41, RZ ;  /* 0x000000291b1da210 */ /* 0x000fe20007ffe0ff */
[----:B------:R-:W-:Y:S01]  /*0c60*/  @!P4 IMAD.WIDE.U32 R14, R19, R14, R16 ;  /* 0x0000000e130ec225 */ /* 0x000fe200078e0010 */
[C---:B------:R-:W-:Y:S01]  /*0c70*/  @!P2 SHF.L.U32 R27, R26.reuse, 0x1, RZ ;  /* 0x000000011a1ba819 */ /* 0x040fe200000006ff */
[----:B------:R-:W3:Y:S01]  /*0c80*/  @!P4 LDC.64 R18, c[0x0][0x398] ;  /* 0x0000e600ff12cb82 */ /* 0x000ee20000000a00 */
[----:B------:R-:W-:Y:S02]  /*0c90*/  @!P2 SHF.L.U64.HI R12, R26, 0x1, R29 ;  /* 0x000000011a0ca819 */ /* 0x000fe4000001021d */
[----:B--2---:R-:W-:-:S02]  /*0ca0*/  @!P2 IADD3 R6, P1, PT, R27, R6, RZ ;  /* 0x000000061b06a210 */ /* 0x004fc40007f3e0ff */
[----:B------:R-:W-:Y:S02]  /*0cb0*/  @!P4 IADD3 R15, PT, PT, R15, R25, RZ ;  /* 0x000000190f0fc210 */ /* 0x000fe40007ffe0ff */
[----:B------:R-:W-:Y:S02]  /*0cc0*/  @!P4 SHF.L.U32 R25, R14, 0x1, RZ ;  /* 0x000000010e19c819 */ /* 0x000fe400000006ff */
[----:B------:R-:W-:Y:S02]  /*0cd0*/  CS2R R30, SRZ ;  /* 0x00000000001e7805 */ /* 0x000fe4000001ff00 */
[----:B0-----:R-:W-:Y:S01]  /*0ce0*/  @!P2 IADD3 R10, P0, PT, R27, R10, RZ ;  /* 0x0000000a1b0aa210 */ /* 0x001fe20007f1e0ff */
[----:B------:R-:W0:Y:S01]  /*0cf0*/  @!P5 LDC.64 R16, c[0x0][0x3f8] ;  /* 0x0000fe00ff10db82 */ /* 0x000e220000000a00 */
[----:B------:R-:W-:Y:S02]  /*0d00*/  @!P2 IADD3.X R7, PT, PT, R12, R7, RZ, P1, !PT ;  /* 0x000000070c07a210 */ /* 0x000fe40000ffe4ff */
[----:B------:R-:W-:-:S02]  /*0d10*/  @!P4 SHF.L.U64.HI R26, R14, 0x1, R15 ;  /* 0x000000010e1ac819 */ /* 0x000fc4000001020f */
[----:B-1----:R-:W-:Y:S01]  /*0d20*/  @!P4 IADD3 R40, P1, PT, R25, R2, RZ ;  /* 0x000000021928c210 */ /* 0x002fe20007f3e0ff */
[----:B----4-:R-:W-:Y:S01]  /*0d30*/  @!P3 IMAD R9, R9, R20, RZ ;  /* 0x000000140909b224 */ /* 0x010fe200078e02ff */
[----:B------:R-:W-:Y:S01]  /*0d40*/  @!P2 IADD3.X R11, PT, PT, R12, R11, RZ, P0, !PT ;  /* 0x0000000b0c0ba210 */ /* 0x000fe200007fe4ff */
[----:B------:R-:W1:Y:S01]  /*0d50*/  @!P3 LDC.64 R14, c[0x0][0x3a0] ;  /* 0x0000e800ff0ebb82 */ /* 0x000e620000000a00 */
[----:B------:R-:W-:Y:S01]  /*0d60*/  @!P4 IADD3.X R41, PT, PT, R26, R3, RZ, P1, !PT ;  /* 0x000000031a29c210 */ /* 0x000fe20000ffe4ff */
[----:B------:R2:W5:Y:S01]  /*0d70*/  @!P2 LDG.E R30, desc[UR18][R6.64] ;  /* 0x00000012061ea981 */ /* 0x000562000c1e1900 */
[----:B------:R-:W-:Y:S02]  /*0d80*/  @!P3 MOV R2, R42 ;  /* 0x0000002a0002b202 */ /* 0x000fe40000000f00 */
[----:B------:R-:W-:Y:S01]  /*0d90*/  @!P3 MOV R3, R45 ;  /* 0x0000002d0003b202 */ /* 0x000fe20000000f00 */
[----:B------:R4:W5:Y:S01]  /*0da0*/  @!P2 LDG.E R31, desc[UR18][R10.64] ;  /* 0x000000120a1fa981 */ /* 0x000962000c1e1900 */
[----:B------:R-:W-:Y:S01]  /*0db0*/  ISETP.NE.AND P0, PT, RZ, UR7, PT ;  /* 0x00000007ff007c0c */ /* 0x000fe2000bf05270 */
[----:B--2---:R-:W2:Y:S01]  /*0dc0*/  @!P3 LDC.64 R6, c[0x0][0x398] ;  /* 0x0000e600ff06bb82 */ /* 0x004ea20000000a00 */
[----:B----4-:R-:W-:-:S02]  /*0dd0*/  @!P3 IMAD R11, R8, R21, R9 ;  /* 0x00000015080bb224 */ /* 0x010fc400078e0209 */
[----:B------:R-:W-:Y:S01]  /*0de0*/  @!P3 IMAD.WIDE.U32 R20, R8, R20, R2 ;  /* 0x000000140814b225 */ /* 0x000fe200078e0002 */
[----:B---3--:R-:W-:-:S04]  /*0df0*/  @!P4 IADD3 R22, P1, PT, R25, R18, RZ ;  /* 0x000000121916c210 */ /* 0x008fc80007f3e0ff */
[----:B------:R-:W3:Y:S01]  /*0e00*/  @!P5 LDC.64 R8, c[0x0][0x3a0] ;  /* 0x0000e800ff08db82 */ /* 0x000ee20000000a00 */
[----:B------:R-:W-:Y:S02]  /*0e10*/  @!P3 IADD3 R21, PT, PT, R21, R11, RZ ;  /* 0x0000000b1515b210 */ /* 0x000fe40007ffe0ff */
[----:B------:R-:W-:-:S05]  /*0e20*/  @!P3 SHF.L.U32 R25, R20, 0x1, RZ ;  /* 0x000000011419b819 */ /* 0x000fca00000006ff */
[----:B------:R-:W4:Y:S01]  /*0e30*/  @!P5 LDC.64 R10, c[0x0][0x398] ;  /* 0x0000e600ff0adb82 */ /* 0x000f220000000a00 */
[----:B------:R-:W-:Y:S02]  /*0e40*/  @!P3 SHF.L.U64.HI R12, R20, 0x1, R21 ;  /* 0x00000001140cb819 */ /* 0x000fe40000010215 */
[----:B------:R-:W-:Y:S01]  /*0e50*/  CS2R R28, SRZ ;  /* 0x00000000001c7805 */ /* 0x000fe2000001ff00 */
[----:B0-----:R-:W-:-:S04]  /*0e60*/  @!P5 IMAD R18, R23, R16, RZ ;  /* 0x000000101712d224 */ /* 0x001fc800078e02ff */
[----:B------:R-:W0:Y:S01]  /*0e70*/  @P0 LDC.64 R2, c[0x0][0x3b0] ;  /* 0x0000ec00ff020b82 */ /* 0x000e220000000a00 */
[----:B------:R-:W-:Y:S01]  /*0e80*/  @!P4 IADD3.X R23, PT, PT, R26, R19, RZ, P1, !PT ;  /* 0x000000131a17c210 */ /* 0x000fe20000ffe4ff */
[----:B------:R1:W5:Y:S06]  /*0e90*/  @!P4 LDG.E R29, desc[UR18][R40.64] ;  /* 0x00000012281dc981 */ /* 0x00036c000c1e1900 */
[----:B------:R-:W0:Y:S01]  /*0ea0*/  LDC.64 R20, c[0x0][0x3a8] ;  /* 0x0000ea00ff147b82 */ /* 0x000e220000000a00 */
[----:B------:R-:W-:Y:S01]  /*0eb0*/  @!P5 MOV R26, R42 ;  /* 0x0000002a001ad202 */ /* 0x000fe20000000f00 */
[----:B------:R0:W5:Y:S01]  /*0ec0*/  @!P4 LDG.E R28, desc[UR18][R22.64] ;  /* 0x00000012161cc981 */ /* 0x000162000c1e1900 */
[----:B------:R-:W-:Y:S01]  /*0ed0*/  @!P5 MOV R27, R45 ;  /* 0x0000002d001bd202 */ /* 0x000fe20000000f00 */
[----:B-1----:R-:W-:Y:S01]  /*0ee0*/  @!P5 IMAD R41, R24, R17, R18 ;  /* 0x000000111829d224 */ /* 0x002fe200078e0212 */
[----:B------:R-:W-:-:S02]  /*0ef0*/  SHF.L.U32 R0, R0, 0x1, RZ ;  /* 0x0000000100007819 */ /* 0x000fc400000006ff */
[C---:B------:R-:W-:Y:S01]  /*0f00*/  @!P3 IADD3 R18, P1, PT, R25.reuse, R14, RZ ;  /* 0x0000000e1912b210 */ /* 0x040fe20007f3e0ff */
[----:B------:R-:W-:Y:S01]  /*0f10*/  @!P5 IMAD.WIDE.U32 R16, R24, R16, R26 ;  /* 0x000000101810d225 */ /* 0x000fe200078e001a */
[----:B------:R-:W-:Y:S02]  /*0f20*/  LOP3.LUT R0, R0, 0xffff, RZ, 0xc0, !PT ;  /* 0x0000ffff00007812 */ /* 0x000fe400078ec0ff */
[----:B------:R-:W-:Y:S02]  /*0f30*/  @!P3 IADD3.X R19, PT, PT, R12, R15, RZ, P1, !PT ;  /* 0x0000000f0c13b210 */ /* 0x000fe40000ffe4ff */
[----:B------:R-:W-:Y:S02]  /*0f40*/  @!P5 SHF.L.U32 R15, R16, 0x1, RZ ;  /* 0x00000001100fd819 */ /* 0x000fe400000006ff */
[----:B--2---:R-:W-:Y:S01]  /*0f50*/  @!P3 IADD3 R14, P1, PT, R25, R6, RZ ;  /* 0x00000006190eb210 */ /* 0x004fe20007f3e0ff */
[----:B------:R-:W-:Y:S01]  /*0f60*/  IMAD R25, R13, 0x14, R0 ;  /* 0x000000140d197824 */ /* 0x000fe200078e0200 */
[----:B------:R-:W-:-:S02]  /*0f70*/  @!P5 IADD3 R41, PT, PT, R17, R41, RZ ;  /* 0x000000291129d210 */ /* 0x000fc40007ffe0ff */
[----:B------:R-:W-:Y:S02]  /*0f80*/  CS2R R26, SRZ ;  /* 0x00000000001a7805 */ /* 0x000fe4000001ff00 */
[C---:B---3--:R-:W-:Y:S02]  /*0f90*/  @!P5 IADD3 R8, P2, PT, R15.reuse, R8, RZ ;  /* 0x000000080f08d210 */ /* 0x048fe40007f5e0ff */
[----:B----4-:R-:W-:Y:S02]  /*0fa0*/  @!P5 IADD3 R10, P4, PT, R15, R10, RZ ;  /* 0x0000000a0f0ad210 */ /* 0x010fe40007f9e0ff */
[----:B------:R-:W-:Y:S01]  /*0fb0*/  @!P3 IADD3.X R15, PT, PT, R12, R7, RZ, P1, !PT ;  /* 0x000000070c0fb210 */ /* 0x000fe20000ffe4ff */
[----:B------:R-:W-:Y:S01]  /*0fc0*/  HFMA2 R7, -RZ, RZ, 0, 0 ;  /* 0x00000000ff077431 */ /* 0x000fe200000001ff */
[----:B------:R-:W-:Y:S01]  /*0fd0*/  @!P5 SHF.L.U64.HI R6, R16, 0x1, R41 ;  /* 0x000000011006d819 */ /* 0x000fe20000010229 */
[C---:B0-----:R-:W-:Y:S01]  /*0fe0*/  @P0 IMAD.WIDE R16, R25.reuse, 0x2, R2 ;  /* 0x0000000219100825 */ /* 0x041fe200078e0202 */
[----:B------:R-:W-:Y:S01]  /*0ff0*/  CS2R R2, SRZ ;  /* 0x0000000000027805 */ /* 0x000fe2000001ff00 */
[----:B------:R0:W5:Y:S02]  /*1000*/  @!P3 LDG.E R27, desc[UR18][R18.64] ;  /* 0x00000012121bb981 */ /* 0x000164000c1e1900 */
[----:B------:R-:W-:Y:S01]  /*1010*/  IMAD.WIDE R20, R25, 0x2, R20 ;  /* 0x0000000219147825 */ /* 0x000fe200078e0214 */
[C---:B------:R-:W-:Y:S01]  /*1020*/  @!P5 IADD3.X R9, PT, PT, R6.reuse, R9, RZ, P2, !PT ;  /* 0x000000090609d210 */ /* 0x040fe200017fe4ff */
[----:B------:R-:W2:Y:S01]  /*1030*/  @P0 LDG.E.U16 R22, desc[UR18][R16.64] ;  /* 0x0000001210160981 */ /* 0x000ea2000c1e1500 */
[----:B------:R-:W-:-:S03]  /*1040*/  @!P5 IADD3.X R11, PT, PT, R6, R11, RZ, P4, !PT ;  /* 0x0000000b060bd210 */ /* 0x000fc600027fe4ff */
[----:B------:R-:W3:Y:S04]  /*1050*/  LDG.E.U16 R6, desc[UR18][R20.64] ;  /* 0x0000001214067981 */ /* 0x000ee8000c1e1500 */
[----:B------:R-:W4:Y:S04]  /*1060*/  @P0 LDG.E.U16 R19, desc[UR18][R16.64+0x2] ;  /* 0x0000021210130981 */ /* 0x000f28000c1e1500 */
[----:B------:R-:W4:Y:S04]  /*1070*/  LDG.E.U16 R18, desc[UR18][R20.64+0x2] ;  /* 0x0000021214127981 */ /* 0x000f28000c1e1500 */
[----:B------:R0:W5:Y:S04]  /*1080*/  @!P3 LDG.E R26, desc[UR18][R14.64] ;  /* 0x000000120e1ab981 */ /* 0x000168000c1e1900 */
[----:B------:R0:W5:Y:S04]  /*1090*/  @!P5 LDG.E R7, desc[UR18][R8.64] ;  /* 0x000000120807d981 */ /* 0x000168000c1e1900 */
[----:B------:R0:W5:Y:S01]  /*10a0*/  @!P5 LDG.E R2, desc[UR18][R10.64] ;  /* 0x000000120a02d981 */ /* 0x000162000c1e1900 */
        /* <DEDUP_REMOVED lines=11> */
[----:B------:R-:W-:Y:S02]  /*1160*/  MOV R4, RZ ;  /* 0x000000ff00047202 */ /* 0x000fe40000000f00 */
[----:B-1----:R-:W-:-:S13]  /*1170*/  @P1 R2UR UR5, R12 ;  /* 0x000000000c0512ca */ /* 0x002fda00000e0000 */
[----:B------:R-:W-:Y:S01]  /*1180*/  @UP0 UMOV UR21, UR5 ;  /* 0x0000000500150c82 */ /* 0x000fe20008000000 */
[----:B--2---:R-:W-:Y:S02]  /*1190*/  @P0 SHF.L.U32 R3, R22, 0x10, RZ ;  /* 0x0000001016030819 */ /* 0x004fe400000006ff */
[----:B---3--:R-:W-:Y:S02]  /*11a0*/  SHF.L.U32 R6, R6, 0x10, RZ ;  /* 0x0000001006067819 */ /* 0x008fe400000006ff */
[----:B----4-:R-:W-:Y:S02]  /*11b0*/  @P0 SHF.L.U32 R4, R19, 0x10, RZ ;  /* 0x0000001013040819 */ /* 0x010fe400000006ff */
[----:B------:R-:W-:Y:S01]  /*11c0*/  SHF.L.U32 R5, R18, 0x10, RZ ;  /* 0x0000001012057819 */ /* 0x000fe200000006ff */
[----:B0-----:R-:W-:Y:S06]  /*11d0*/  BRA.U UP1, `(.L_x_758) ;  /* 0x0000000901447547 */ /* 0x001fec000b800000 */
        /* <DEDUP_REMOVED lines=10> */
[--C-:B------:R-:W-:Y:S02]  /*1280*/  HADD2.F32 R15, -RZ, R36.reuse.H0_H0 ;  /* 0x20000024ff0f7230 */ /* 0x100fe40000004100 */
[----:B------:R-:W-:Y:S01]  /*1290*/  FMUL.FTZ R12, R5, R8 ;  /* 0x00000008050c7220 */ /* 0x000fe20000410000 */
[----:B------:R-:W-:Y:S01]  /*12a0*/  FADD.FTZ R19, RZ, R17 ;  /* 0x00000011ff137221 */ /* 0x000fe20000010000 */
[----:B------:R-:W-:Y:S01]  /*12b0*/  FMUL.FTZ R11, R11, UR21 ;  /* 0x000000150b0b7c20 */ /* 0x000fe20008410000 */
[----:B------:R-:W-:Y:S01]  /*12c0*/  FFMA.FTZ R14, R10, R17, RZ ;  /* 0x000000110a0e7223 */ /* 0x000fe200000100ff */
[----:B------:R-:W-:Y:S01]  /*12d0*/  FFMA.FTZ R18, R9, R10, RZ ;  /* 0x0000000a09127223 */ /* 0x000fe200000100ff */
[----:B------:R-:W-:Y:S01]  /*12e0*/  FADD.FTZ R10, R12, R19 ;  /* 0x000000130c0a7221 */ /* 0x000fe20000010000 */
[----:B------:R-:W-:Y:S01]  /*12f0*/  FMUL.FTZ R17, R16, UR21 ;  /* 0x0000001510117c20 */ /* 0x000fe20008410000 */
[----:B------:R-:W-:Y:S01]  /*1300*/  FFMA.FTZ R14, R11, R12, R14 ;  /* 0x0000000c0b0e7223 */ /* 0x000fe2000001000e */
[----:B------:R-:W-:Y:S01]  /*1310*/  FMUL.FTZ R19, R6, R15 ;  /* 0x0000000f06137220 */ /* 0x000fe20000410000 */
[----:B------:R-:W-:Y:S01]  /*1320*/  FADD.FTZ R20, RZ, R9 ;  /* 0x00000009ff147221 */ /* 0x000fe20000010000 */
[----:B------:R-:W-:Y:S01]  /*1330*/  FFMA.FTZ R9, R15, R17, R18 ;  /* 0x000000110f097223 */ /* 0x000fe20000010012 */
[----:B------:R-:W-:-:S02]  /*1340*/  HADD2.F32 R18, -RZ, R36.H1_H1 ;  /* 0x30000024ff127230 */ /* 0x000fc40000004100 */
[----:B------:R-:W-:Y:S01]  /*1350*/  FADD.FTZ R10, R10, R19 ;  /* 0x000000130a0a7221 */ /* 0x000fe20000010000 */
[----:B------:R-:W-:Y:S01]  /*1360*/  FFMA.FTZ R14, R17, R19, R14 ;  /* 0x00000013110e7223 */ /* 0x000fe2000001000e */
[----:B------:R-:W-:Y:S01]  /*1370*/  FADD.FTZ R12, R15, R20 ;  /* 0x000000140f0c7221 */ /* 0x000fe20000010000 */
[----:B------:R-:W-:Y:S02]  /*1380*/  HADD2.F32 R19, -RZ, R35.H0_H0 ;  /* 0x20000023ff137230 */ /* 0x000fe40000004100 */
[----:B------:R-:W-:Y:S01]  /*1390*/  FADD.FTZ R17, RZ, R8 ;  /* 0x00000008ff117221 */ /* 0x000fe20000010000 */
[----:B------:R-:W-:Y:S02]  /*13a0*/  HADD2.F32 R15, -RZ, R37.H1_H1 ;  /* 0x30000025ff0f7230 */ /* 0x000fe40000004100 */
[----:B------:R-:W-:Y:S01]  /*13b0*/  FFMA.FTZ R11, R8, R11, RZ ;  /* 0x0000000b080b7223 */ /* 0x000fe200000100ff */
[----:B------:R-:W-:Y:S02]  /*13c0*/  HADD2.F32 R16, -RZ, R34.H0_H0 ;  /* 0x20000022ff107230 */ /* 0x000fe40000004100 */
[----:B------:R-:W-:Y:S01]  /*13d0*/  FADD.FTZ R20, R19, -UR20 ;  /* 0x8000001413147e21 */ /* 0x000fe20008010000 */
[----:B------:R-:W-:Y:S01]  /*13e0*/  FADD.FTZ R8, R18, R17 ;  /* 0x0000001112087221 */ /* 0x000fe20000010000 */
[----:B------:R-:W-:Y:S01]  /*13f0*/  FADD.FTZ R15, R15, -UR20 ;  /* 0x800000140f0f7e21 */ /* 0x000fe20008010000 */
[----:B------:R-:W-:Y:S01]  /*1400*/  FMUL.FTZ R21, R5, R18 ;  /* 0x0000001205157220 */ /* 0x000fe20000410000 */
[----:B------:R-:W-:Y:S01]  /*1410*/  FMUL.FTZ R17, R20, UR21 ;  /* 0x0000001514117c20 */ /* 0x000fe20008410000 */
[----:B------:R-:W-:Y:S01]  /*1420*/  FADD.FTZ R12, R12, R16 ;  /* 0x000000100c0c7221 */ /* 0x000fe20000010000 */
[----:B------:R-:W-:Y:S01]  /*1430*/  FMUL.FTZ R19, R15, UR21 ;  /* 0x000000150f137c20 */ /* 0x000fe20008410000 */
[----:B------:R-:W-:-:S02]  /*1440*/  HADD2.F32 R15, -RZ, R35.H1_H1 ;  /* 0x30000023ff0f7230 */ /* 0x000fc40000004100 */
[----:B------:R-:W-:Y:S01]  /*1450*/  FFMA.FTZ R9, R16, R17, R9 ;  /* 0x0000001110097223 */ /* 0x000fe20000010009 */
[----:B------:R-:W-:Y:S01]  /*1460*/  FMUL.FTZ R23, R6, R16 ;  /* 0x0000001006177220 */ /* 0x000fe20000410000 */
[----:B------:R-:W-:Y:S01]  /*1470*/  FFMA.FTZ R14, R19, R21, R14 ;  /* 0x00000015130e7223 */ /* 0x000fe2000001000e */
[----:B------:R-:W-:Y:S02]  /*1480*/  HADD2.F32 R16, -RZ, R34.H1_H1 ;  /* 0x30000022ff107230 */ /* 0x000fe40000004100 */
[----:B------:R-:W-:Y:S01]  /*1490*/  FADD.FTZ R10, R21, R10 ;  /* 0x0000000a150a7221 */ /* 0x000fe20000010000 */
[----:B------:R-:W-:Y:S01]  /*14a0*/  FADD.FTZ R15, R15, -UR20 ;  /* 0x800000140f0f7e21 */ /* 0x000fe20008010000 */
[----:B------:R-:W-:Y:S01]  /*14b0*/  FFMA.FTZ R11, R18, R19, R11 ;  /* 0x00000013120b7223 */ /* 0x000fe2000001000b */
[----:B------:R-:W-:Y:S01]  /*14c0*/  FFMA.FTZ R18, R17, R23, R14 ;  /* 0x0000001711127223 */ /* 0x000fe2000001000e */
[----:B------:R-:W-:Y:S01]  /*14d0*/  FADD.FTZ R19, R10, R23 ;  /* 0x000000170a137221 */ /* 0x000fe20000010000 */
[----:B------:R-:W-:Y:S01]  /*14e0*/  FMUL.FTZ R14, R5, R16 ;  /* 0x00000010050e7220 */ /* 0x000fe20000410000 */
[----:B------:R-:W-:Y:S01]  /*14f0*/  FMUL.FTZ R15, R15, UR21 ;  /* 0x000000150f0f7c20 */ /* 0x000fe20008410000 */
[----:B------:R-:W-:-:S02]  /*1500*/  HADD2.F32 R17, -RZ, R33.H0_H0 ;  /* 0x20000021ff117230 */ /* 0x000fc40000004100 */
[----:B------:R-:W-:Y:S01]  /*1510*/  FADD.FTZ R8, R8, R16 ;  /* 0x0000001008087221 */ /* 0x000fe20000010000 */
[----:B------:R-:W-:Y:S01]  /*1520*/  FADD.FTZ R10, R14, R19 ;  /* 0x000000130e0a7221 */ /* 0x000fe20000010000 */
[----:B------:R-:W-:Y:S01]  /*1530*/  FFMA.FTZ R11, R16, R15, R11 ;  /* 0x0000000f100b7223 */ /* 0x000fe2000001000b */
[----:B------:R-:W-:Y:S01]  /*1540*/  FFMA.FTZ R14, R15, R14, R18 ;  /* 0x0000000e0f0e7223 */ /* 0x000fe20000010012 */
[----:B------:R-:W-:Y:S02]  /*1550*/  HADD2.F32 R16, -RZ, R33.H1_H1 ;  /* 0x30000021ff107230 */ /* 0x000fe40000004100 */
[----:B------:R-:W-:Y:S01]  /*1560*/  FADD.FTZ R17, R17, -UR20 ;  /* 0x8000001411117e21 */ /* 0x000fe20008010000 */
[--C-:B------:R-:W-:Y:S02]  /*1570*/  HADD2.F32 R18, -RZ, R32.reuse.H0_H0 ;  /* 0x20000020ff127230 */ /* 0x100fe40000004100 */
[----:B------:R-:W-:Y:S02]  /*1580*/  HADD2.F32 R20, -RZ, R32.H1_H1 ;  /* 0x30000020ff147230 */ /* 0x000fe40000004100 */
[----:B------:R-:W-:Y:S01]  /*1590*/  FMUL.FTZ R17, R17, UR21 ;  /* 0x0000001511117c20 */ /* 0x000fe20008410000 */
[----:B------:R-:W-:Y:S01]  /*15a0*/  FADD.FTZ R16, R16, -UR20 ;  /* 0x8000001410107e21 */ /* 0x000fe20008010000 */
[----:B------:R-:W-:-:S02]  /*15b0*/  HADD2.F32 R15, -RZ, R31.H0_H0 ;  /* 0x2000001fff0f7230 */ /* 0x000fc40000004100 */
[----:B------:R-:W-:Y:S01]  /*15c0*/  FMUL.FTZ R19, R6, R18 ;  /* 0x0000001206137220 */ /* 0x000fe20000410000 */
[----:B------:R-:W-:Y:S01]  /*15d0*/  FFMA.FTZ R9, R18, R17, R9 ;  /* 0x0000001112097223 */ /* 0x000fe20000010009 */
[----:B------:R-:W-:Y:S01]  /*15e0*/  FMUL.FTZ R16, R16, UR21 ;  /* 0x0000001510107c20 */ /* 0x000fe20008410000 */
[----:B------:R-:W-:Y:S01]  /*15f0*/  FMUL.FTZ R21, R5, R20 ;  /* 0x0000001405157220 */ /* 0x000fe20000410000 */
[----:B------:R-:W-:Y:S01]  /*1600*/  FFMA.FTZ R17, R17, R19, R14 ;  /* 0x0000001311117223 */ /* 0x000fe2000001000e */
[----:B------:R-:W-:Y:S01]  /*1610*/  FADD.FTZ R15, R15, -UR20 ;  /* 0x800000140f0f7e21 */ /* 0x000fe20008010000 */
[----:B------:R-:W-:Y:S01]  /*1620*/  FADD.FTZ R12, R12, R18 ;  /* 0x000000120c0c7221 */ /* 0x000fe20000010000 */
[----:B------:R-:W-:Y:S01]  /*1630*/  FFMA.FTZ R11, R20, R16, R11 ;  /* 0x00000010140b7223 */ /* 0x000fe2000001000b */
[----:B------:R-:W-:Y:S02]  /*1640*/  HADD2.F32 R18, -RZ, R30.H0_H0 ;  /* 0x2000001eff127230 */ /* 0x000fe40000004100 */
[----:B------:R-:W-:Y:S01]  /*1650*/  FFMA.FTZ R14, R16, R21, R17 ;  /* 0x00000015100e7223 */ /* 0x000fe20000010011 */
[----:B------:R-:W-:Y:S01]  /*1660*/  FMUL.FTZ R17, R15, UR21 ;  /* 0x000000150f117c20 */ /* 0x000fe20008410000 */
[----:B------:R-:W-:-:S02]  /*1670*/  HADD2.F32 R16, -RZ, R29.H0_H0 ;  /* 0x2000001dff107230 */ /* 0x000fc40000004100 */
[----:B------:R-:W-:Y:S01]  /*1680*/  FADD.FTZ R10, R10, R19 ;  /* 0x000000130a0a7221 */ /* 0x000fe20000010000 */
[----:B------:R-:W-:Y:S02]  /*1690*/  HADD2.F32 R15, -RZ, R31.H1_H1 ;  /* 0x3000001fff0f7230 */ /* 0x000fe40000004100 */
[----:B------:R-:W-:Y:S01]  /*16a0*/  FMUL.FTZ R19, R6, R18 ;  /* 0x0000001206137220 */ /* 0x000fe20000410000 */
[----:B------:R-:W-:Y:S01]  /*16b0*/  FADD.FTZ R12, R12, R18 ;  /* 0x000000120c0c7221 */ /* 0x000fe20000010000 */
[----:B------:R-:W-:Y:S01]  /*16c0*/  FFMA.FTZ R9, R18, R17, R9 ;  /* 0x0000001112097223 */ /* 0x000fe20000010009 */
[----:B------:R-:W-:Y:S01]  /*16d0*/  FADD.FTZ R10, R21, R10 ;  /* 0x0000000a150a7221 */ /* 0x000fe20000010000 */
[----:B------:R-:W-:Y:S02]  /*16e0*/  HADD2.F32 R18, -RZ, R30.H1_H1 ;  /* 0x3000001eff127230 */ /* 0x000fe40000004100 */
[----:B------:R-:W-:Y:S01]  /*16f0*/  FADD.FTZ R16, R16, -UR20 ;  /* 0x8000001410107e21 */ /* 0x000fe20008010000 */
[----:B------:R-:W-:Y:S01]  /*1700*/  FADD.FTZ R15, R15, -UR20 ;  /* 0x800000140f0f7e21 */ /* 0x000fe20008010000 */
[----:B------:R-:W-:Y:S01]  /*1710*/  FADD.FTZ R8, R8, R20 ;  /* 0x0000001408087221 */ /* 0x000fe20000010000 */
[----:B------:R-:W-:-:S02]  /*1720*/  HADD2.F32 R21, -RZ, R28.H0_H0 ;  /* 0x2000001cff157230 */ /* 0x000fc40000004100 */
[----:B------:R-:W-:Y:S01]  /*1730*/  FADD.FTZ R10, R10, R19 ;  /* 0x000000130a0a7221 */ /* 0x000fe20000010000 */
[----:B------:R-:W-:Y:S01]  /*1740*/  FFMA.FTZ R14, R17, R19, R14 ;  /* 0x00000013110e7223 */ /* 0x000fe2000001000e */
[----:B------:R-:W-:Y:S01]  /*1750*/  FMUL.FTZ R16, R16, UR21 ;  /* 0x0000001510107c20 */ /* 0x000fe20008410000 */
[----:B------:R-:W-:Y:S01]  /*1760*/  FMUL.FTZ R17, R15, UR21 ;  /* 0x000000150f117c20 */ /* 0x000fe20008410000 */
[----:B------:R-:W-:Y:S01]  /*1770*/  FMUL.FTZ R19, R5, R18 ;  /* 0x0000001205137220 */ /* 0x000fe20000410000 */
[----:B------:R-:W-:Y:S02]  /*1780*/  HADD2.F32 R20, -RZ, R29.H1_H1 ;  /* 0x3000001dff147230 */ /* 0x000fe40000004100 */
[----:B------:R-:W-:Y:S01]  /*1790*/  FADD.FTZ R15, R8, R18 ;  /* 0x00000012080f7221 */ /* 0x000fe20000010000 */
[----:B------:R-:W-:Y:S01]  /*17a0*/  FADD.FTZ R8, R12, R21 ;  /* 0x000000150c087221 */ /* 0x000fe20000010000 */
[----:B------:R-:W-:Y:S01]  /*17b0*/  FFMA.FTZ R9, R21, R16, R9 ;  /* 0x0000001015097223 */ /* 0x000fe20000010009 */
[----:B------:R-:W-:Y:S01]  /*17c0*/  FFMA.FTZ R11, R18, R17, R11 ;  /* 0x00000011120b7223 */ /* 0x000fe2000001000b */
[----:B------:R-:W-:Y:S01]  /*17d0*/  FMUL.FTZ R21, R6, R21 ;  /* 0x0000001506157220 */ /* 0x000fe20000410000 */
[----:B------:R-:W-:Y:S01]  /*17e0*/  FADD.FTZ R10, R19, R10 ;  /* 0x0000000a130a7221 */ /* 0x000fe20000010000 */
[----:B------:R-:W-:Y:S01]  /*17f0*/  FFMA.FTZ R17, R17, R19, R14 ;  /* 0x0000001311117223 */ /* 0x000fe2000001000e */
[----:B------:R-:W-:Y:S01]  /*1800*/  FADD.FTZ R12, R20, -UR20 ;  /* 0x80000014140c7e21 */ /* 0x000fe20008010000 */
[----:B------:R-:W-:-:S02]  /*1810*/  HADD2.F32 R14, -RZ, R28.H1_H1 ;  /* 0x3000001cff0e7230 */ /* 0x000fc40000004100 */
[----:B------:R-:W-:Y:S01]  /*1820*/  FADD.FTZ R18, R10, R21 ;  /* 0x000000150a127221 */ /* 0x000fe20000010000 */
[----:B------:R-:W-:Y:S01]  /*1830*/  FFMA.FTZ R21, R16, R21, R17 ;  /* 0x0000001510157223 */ /* 0x000fe20000010011 */
[--C-:B------:R-:W-:Y:S02]  /*1840*/  HADD2.F32 R16, -RZ, R27.reuse.H0_H0 ;  /* 0x2000001bff107230 */ /* 0x100fe40000004100 */
[----:B------:R-:W-:Y:S01]  /*1850*/  FMUL.FTZ R12, R12, UR21 ;  /* 0x000000150c0c7c20 */ /* 0x000fe20008410000 */
[----:B------:R-:W-:Y:S01]  /*1860*/  FMUL.FTZ R17, R5, R14 ;  /* 0x0000000e05117220 */ /* 0x000fe20000410000 */
[----:B------:R-:W-:Y:S02]  /*1870*/  HADD2.F32 R10, -RZ, R26.H0_H0 ;  /* 0x2000001aff0a7230 */ /* 0x000fe40000004100 */
[----:B------:R-:W-:Y:S01]  /*1880*/  FADD.FTZ R15, R15, R14 ;  /* 0x0000000e0f0f7221 */ /* 0x000fe20000010000 */
[----:B------:R-:W-:Y:S01]  /*1890*/  FFMA.FTZ R11, R14, R12, R11 ;  /* 0x0000000c0e0b7223 */ /* 0x000fe2000001000b */
[----:B------:R-:W-:Y:S01]  /*18a0*/  FADD.FTZ R16, R16, -UR20 ;  /* 0x8000001410107e21 */ /* 0x000fe20008010000 */
[----:B------:R-:W-:-:S02]  /*18b0*/  HADD2.F32 R14, -RZ, R27.H1_H1 ;  /* 0x3000001bff0e7230 */ /* 0x000fc40000004100 */
[----:B------:R-:W-:Y:S01]  /*18c0*/  FADD.FTZ R18, R17, R18 ;  /* 0x0000001211127221 */ /* 0x000fe20000010000 */
[----:B------:R-:W-:Y:S01]  /*18d0*/  FFMA.FTZ R21, R12, R17, R21 ;  /* 0x000000110c157223 */ /* 0x000fe20000010015 */
[----:B------:R-:W-:Y:S01]  /*18e0*/  FMUL.FTZ R17, R6, R10 ;  /* 0x0000000a06117220 */ /* 0x000fe20000410000 */
[----:B------:R-:W-:Y:S01]  /*18f0*/  FMUL.FTZ R16, R16, UR21 ;  /* 0x0000001510107c20 */ /* 0x000fe20008410000 */
[----:B------:R-:W-:Y:S02]  /*1900*/  HADD2.F32 R12, -RZ, R26.H1_H1 ;  /* 0x3000001aff0c7230 */ /* 0x000fe40000004100 */
[----:B------:R-:W-:Y:S01]  /*1910*/  FADD.FTZ R14, R14, -UR20 ;  /* 0x800000140e0e7e21 */ /* 0x000fe20008010000 */
[----:B------:R-:W-:Y:S01]  /*1920*/  FADD.FTZ R20, R18, R17 ;  /* 0x0000001112147221 */ /* 0x000fe20000010000 */
[----:B------:R-:W-:Y:S01]  /*1930*/  FFMA.FTZ R21, R16, R17, R21 ;  /* 0x0000001110157223 */ /* 0x000fe20000010015 */
[----:B------:R-:W-:Y:S02]  /*1940*/  HADD2.F32 R22, -RZ, R7.H0_H0 ;  /* 0x20000007ff167230 */ /* 0x000fe40000004100 */
[----:B------:R-:W-:Y:S01]  /*1950*/  FMUL.FTZ R17, R5, R12 ;  /* 0x0000000c05117220 */ /* 0x000fe20000410000 */
[----:B------:R-:W-:Y:S01]  /*1960*/  FMUL.FTZ R14, R14, UR21 ;  /* 0x000000150e0e7c20 */ /* 0x000fe20008410000 */
[----:B------:R-:W-:-:S02]  /*1970*/  HADD2.F32 R18, -RZ, R2.H0_H0 ;  /* 0x20000002ff127230 */ /* 0x000fc40000004100 */
[----:B------:R-:W-:Y:S01]  /*1980*/  FFMA.FTZ R9, R10, R16, R9 ;  /* 0x000000100a097223 */ /* 0x000fe20000010009 */
[----:B------:R-:W-:Y:S01]  /*1990*/  FADD.FTZ R19, R17, R20 ;  /* 0x0000001411137221 */ /* 0x000fe20000010000 */
[----:B------:R-:W-:Y:S01]  /*19a0*/  FFMA.FTZ R20, R14, R17, R21 ;  /* 0x000000110e147223 */ /* 0x000fe20000010015 */
[----:B------:R-:W-:Y:S01]  /*19b0*/  FADD.FTZ R17, R22, -UR20 ;  /* 0x8000001416117e21 */ /* 0x000fe20008010000 */
[----:B------:R-:W-:Y:S02]  /*19c0*/  HADD2.F32 R22, -RZ, R7.H1_H1 ;  /* 0x30000007ff167230 */ /* 0x000fe40000004100 */
[----:B------:R-:W-:Y:S01]  /*19d0*/  FMUL.FTZ R24, R6, R18 ;  /* 0x0000001206187220 */ /* 0x000fe20000410000 */
[----:B------:R-:W-:Y:S02]  /*19e0*/  HADD2.F32 R16, -RZ, R2.H1_H1 ;  /* 0x30000002ff107230 */ /* 0x000fe40000004100 */
[----:B------:R-:W-:Y:S01]  /*19f0*/  FMUL.FTZ R17, R17, UR21 ;  /* 0x0000001511117c20 */ /* 0x000fe20008410000 */
[----:B------:R-:W-:Y:S01]  /*1a00*/  FADD.FTZ R21, R8, R10 ;  /* 0x0000000a08157221 */ /* 0x000fe20000010000 */
[----:B------:R-:W-:Y:S01]  /*1a10*/  FADD.FTZ R22, R22, -UR20 ;  /* 0x8000001416167e21 */ /* 0x000fe20008010000 */
        /* <DEDUP_REMOVED lines=13> */
.L_x_758:
[----:B-----5:R-:W-:Y:S02]  /*1af0*/  HADD2.F32 R8, -RZ, R39.H0_H0 ;  /* 0x20000027ff087230 */ /* 0x020fe40000004100 */
[--C-:B------:R-:W-:Y:S02]  /*1b00*/  HADD2.F32 R11, -RZ, R37.reuse.H0_H0 ;  /* 0x20000025ff0b7230 */ /* 0x100fe40000004100 */
[----:B------:R-:W-:Y:S02]  /*1b10*/  HADD2.F32 R14, -RZ, R37.H1_H1 ;  /* 0x30000025ff0e7230 */ /* 0x000fe40000004100 */
[----:B------:R-:W-:Y:S01]  /*1b20*/  FADD.FTZ R9, R8, -UR20 ;  /* 0x8000001408097e21 */ /* 0x000fe20008010000 */
[----:B------:R-:W-:Y:S02]  /*1b30*/  HADD2.F32 R8, -RZ, R39.H1_H1 ;  /* 0x30000027ff087230 */ /* 0x000fe40000004100 */
[----:B------:R-:W-:Y:S01]  /*1b40*/  FADD.FTZ R21, R11, -UR20 ;  /* 0x800000140b157e21 */ /* 0x000fe20008010000 */
[----:B------:R-:W-:-:S02]  /*1b50*/  HADD2.F32 R23, -RZ, R38.H0_H0 ;  /* 0x20000026ff177230 */ /* 0x000fc40000004100 */
        /* <DEDUP_REMOVED lines=15> */
[----:B------:R-:W-:Y:S01]  /*1c50*/  FMUL.FTZ R16, R11, -1.4426950216293334961 ;  /* 0xbfb8aa3b0b107820 */ /* 0x000fe20000410000 */
[----:B------:R-:W-:-:S06]  /*1c60*/  HADD2.F32 R25, -RZ, R36.H1_H1 ;  /* 0x30000024ff197230 */ /* 0x000fcc0000004100 */
[----:B------:R-:W1:Y:S08]  /*1c70*/  MUFU.EX2 R16, R16 ;  /* 0x0000001000107308 */ /* 0x000e700000000800 */
[----:B------:R-:W2:Y:S01]  /*1c80*/  MUFU.EX2 R19, R19 ;  /* 0x0000001300137308 */ /* 0x000ea20000000800 */
[----:B0-----:R-:W-:-:S07]  /*1c90*/  FADD.FTZ R12, R12, 1 ;  /* 0x3f8000000c0c7421 */ /* 0x001fce0000010000 */
[----:B------:R-:W0:Y:S01]  /*1ca0*/  MUFU.EX2 R20, R20 ;  /* 0x0000001400147308 */ /* 0x000e220000000800 */
[----:B-1----:R-:W-:-:S07]  /*1cb0*/  FADD.FTZ R15, R16, 1 ;  /* 0x3f800000100f7421 */ /* 0x002fce0000010000 */
        /* <DEDUP_REMOVED lines=8> */
[--C-:B------:R-:W-:Y:S01]  /*1d40*/  HADD2.F32 R23, -RZ, R35.reuse.H0_H0 ;  /* 0x20000023ff177230 */ /* 0x100fe20000004100 */
[----:B------:R-:W1:Y:S01]  /*1d50*/  MUFU.RCP R16, R16 ;  /* 0x0000001000107308 */ /* 0x000e620000001000 */
[----:B--2---:R-:W-:Y:S01]  /*1d60*/  FADD.FTZ R20, -R15, 1 ;  /* 0x3f8000000f147421 */ /* 0x004fe20000010100 */
[----:B------:R-:W-:Y:S01]  /*1d70*/  FMUL.FTZ R12, R24, R15 ;  /* 0x0000000f180c7220 */ /* 0x000fe20000410000 */
[----:B------:R-:W-:Y:S01]  /*1d80*/  FMUL.FTZ R15, R10, R19 ;  /* 0x000000130a0f7220 */ /* 0x000fe20000410000 */
[----:B------:R-:W-:Y:S01]  /*1d90*/  FADD.FTZ R23, R23, -UR20 ;  /* 0x8000001417177e21 */ /* 0x000fe20008010000 */
[----:B------:R-:W-:Y:S01]  /*1da0*/  FFMA.FTZ R11, R11, R20, 1 ;  /* 0x3f8000000b0b7423 */ /* 0x000fe20000010014 */
[----:B------:R-:W-:Y:S02]  /*1db0*/  HADD2.F32 R20, -RZ, R35.H1_H1 ;  /* 0x30000023ff147230 */ /* 0x000fe40000004100 */
[----:B------:R-:W-:-:S02]  /*1dc0*/  HADD2.F32 R10, -RZ, R36.H0_H0 ;  /* 0x20000024ff0a7230 */ /* 0x000fc40000004100 */
[----:B0-----:R-:W-:Y:S01]  /*1dd0*/  FADD.FTZ R19, -R17, 1 ;  /* 0x3f80000011137421 */ /* 0x001fe20000010100 */
[----:B------:R-:W-:Y:S01]  /*1de0*/  FMUL.FTZ R23, R23, UR21 ;  /* 0x0000001517177c20 */ /* 0x000fe20008410000 */
[----:B------:R-:W-:Y:S01]  /*1df0*/  FADD.FTZ R20, R20, -UR20 ;  /* 0x8000001414147e21 */ /* 0x000fe20008010000 */
[----:B------:R-:W-:Y:S01]  /*1e00*/  FMUL.FTZ R12, R12, R11 ;  /* 0x0000000b0c0c7220 */ /* 0x000fe20000410000 */
[----:B------:R-:W-:Y:S01]  /*1e10*/  FFMA.FTZ R14, R14, R19, 1 ;  /* 0x3f8000000e0e7423 */ /* 0x000fe20000010013 */
[----:B------:R-:W-:Y:S01]  /*1e20*/  FMUL.FTZ R17, R10, R17 ;  /* 0x000000110a117220 */ /* 0x000fe20000410000 */
[----:B------:R-:W-:Y:S01]  /*1e30*/  FFMA.FTZ R10, R6, R23, R3 ;  /* 0x00000017060a7223 */ /* 0x000fe20000010003 */
[----:B-1----:R-:W-:Y:S01]  /*1e40*/  FADD.FTZ R19, -R16, 1 ;  /* 0x3f80000010137421 */ /* 0x002fe20000010100 */
[----:B------:R-:W-:Y:S02]  /*1e50*/  FMUL.FTZ R25, R25, R16 ;  /* 0x0000001019197220 */ /* 0x000fe40000410000 */
[----:B------:R-:W-:Y:S01]  /*1e60*/  FMUL.FTZ R40, R10, -1.4426950216293334961 ;  /* 0xbfb8aa3b0a287820 */ /* 0x000fe20000410000 */
[----:B------:R-:W-:Y:S01]  /*1e70*/  FMUL.FTZ R14, R17, R14 ;  /* 0x0000000e110e7220 */ /* 0x000fe20000410000 */
[----:B------:R-:W-:Y:S01]  /*1e80*/  FFMA.FTZ R18, R18, R19, 1 ;  /* 0x3f80000012127423 */ /* 0x000fe20000010013 */
[----:B------:R-:W-:Y:S01]  /*1e90*/  FMUL.FTZ R19, R20, UR21 ;  /* 0x0000001514137c20 */ /* 0x000fe20008410000 */
[----:B------:R-:W-:-:S02]  /*1ea0*/  HADD2.F32 R17, -RZ, R34.H0_H0 ;  /* 0x20000022ff117230 */ /* 0x000fc40000004100 */
[----:B------:R-:W0:Y:S01]  /*1eb0*/  MUFU.EX2 R40, R40 ;  /* 0x0000002800287308 */ /* 0x000e220000000800 */
[----:B------:R-:W-:Y:S01]  /*1ec0*/  FFMA.FTZ R16, R5, R19, R4 ;  /* 0x0000001305107223 */ /* 0x000fe20000010004 */
[----:B------:R-:W-:Y:S01]  /*1ed0*/  FMUL.FTZ R18, R25, R18 ;  /* 0x0000001219127220 */ /* 0x000fe20000410000 */
[----:B------:R-:W-:Y:S02]  /*1ee0*/  HADD2.F32 R25, -RZ, R34.H1_H1 ;  /* 0x30000022ff197230 */ /* 0x000fe40000004100 */
[----:B------:R-:W-:-:S06]  /*1ef0*/  FMUL.FTZ R41, R16, -1.4426950216293334961 ;  /* 0xbfb8aa3b10297820 */ /* 0x000fcc0000410000 */
[----:B------:R-:W1:Y:S01]  /*1f00*/  MUFU.EX2 R41, R41 ;  /* 0x0000002900297308 */ /* 0x000e620000000800 */
[----:B0-----:R-:W-:Y:S01]  /*1f10*/  FADD.FTZ R20, R40, 1 ;  /* 0x3f80000028147421 */ /* 0x001fe20000010000 */
[----:B------:R-:W-:-:S04]  /*1f20*/  FFMA.FTZ R40, R9, R15, RZ ;  /* 0x0000000f09287223 */ /* 0x000fc800000100ff */
[----:B------:R-:W-:Y:S02]  /*1f30*/  FFMA.FTZ R40, R21, R14, R40 ;  /* 0x0000000e15287223 */ /* 0x000fe40000010028 */
[----:B------:R-:W0:Y:S01]  /*1f40*/  MUFU.RCP R20, R20 ;  /* 0x0000001400147308 */ /* 0x000e220000001000 */
[----:B-1----:R-:W-:-:S07]  /*1f50*/  FADD.FTZ R24, R41, 1 ;  /* 0x3f80000029187421 */ /* 0x002fce0000010000 */
[----:B------:R-:W1:Y:S01]  /*1f60*/  MUFU.RCP R24, R24 ;  /* 0x0000001800187308 */ /* 0x000e620000001000 */
[----:B0-----:R-:W-:-:S04]  /*1f70*/  FADD.FTZ R11, -R20, 1 ;  /* 0x3f800000140b7421 */ /* 0x001fc80000010100 */
[----:B------:R-:W-:Y:S01]  /*1f80*/  FFMA.FTZ R10, R10, R11, 1 ;  /* 0x3f8000000a0a7423 */ /* 0x000fe2000001000b */
[----:B------:R-:W-:Y:S01]  /*1f90*/  FMUL.FTZ R11, R17, R20 ;  /* 0x00000014110b7220 */ /* 0x000fe20000410000 */
[----:B-1----:R-:W-:Y:S01]  /*1fa0*/  FADD.FTZ R17, -R24, 1 ;  /* 0x3f80000018117421 */ /* 0x002fe20000010100 */
[----:B------:R-:W-:Y:S01]  /*1fb0*/  FMUL.FTZ R24, R25, R24 ;  /* 0x0000001819187220 */ /* 0x000fe20000410000 */
[----:B------:R-:W-:Y:S02]  /*1fc0*/  FMUL.FTZ R25, R5, R12 ;  /* 0x0000000c05197220 */ /* 0x000fe40000410000 */
[----:B------:R-:W-:Y:S01]  /*1fd0*/  FFMA.FTZ R17, R16, R17, 1 ;  /* 0x3f80000010117423 */ /* 0x000fe20000010011 */
[----:B------:R-:W-:Y:S01]  /*1fe0*/  FMUL.FTZ R16, R11, R10 ;  /* 0x0000000a0b107220 */ /* 0x000fe20000410000 */
[----:B------:R-:W-:Y:S02]  /*1ff0*/  HADD2.F32 R11, -RZ, R33.H0_H0 ;  /* 0x20000021ff0b7230 */ /* 0x000fe40000004100 */
[----:B------:R-:W-:Y:S01]  /*2000*/  FMUL.FTZ R10, R6, R15 ;  /* 0x0000000f060a7220 */ /* 0x000fe20000410000 */
[----:B------:R-:W-:Y:S01]  /*2010*/  FMUL.FTZ R24, R24, R17 ;  /* 0x0000001118187220 */ /* 0x000fe20000410000 */
[----:B------:R-:W-:Y:S01]  /*2020*/  FADD.FTZ R15, RZ, R15 ;  /* 0x0000000fff0f7221 */ /* 0x000fe20000010000 */
[----:B------:R-:W-:Y:S01]  /*2030*/  FADD.FTZ R11, R11, -UR20 ;  /* 0x800000140b0b7e21 */ /* 0x000fe20008010000 */
[----:B------:R-:W-:Y:S01]  /*2040*/  FFMA.FTZ R41, R9, R10, RZ ;  /* 0x0000000a09297223 */ /* 0x000fe200000100ff */
[----:B------:R-:W-:Y:S01]  /*2050*/  FADD.FTZ R20, RZ, R10 ;  /* 0x0000000aff147221 */ /* 0x000fe20000010000 */
[----:B------:R-:W-:Y:S01]  /*2060*/  FADD.FTZ R15, R15, R14 ;  /* 0x0000000e0f0f7221 */ /* 0x000fe20000010000 */
[----:B------:R-:W-:Y:S01]  /*2070*/  FMUL.FTZ R10, R11, UR21 ;  /* 0x000000150b0a7c20 */ /* 0x000fe20008410000 */
[----:B------:R-:W-:Y:S01]  /*2080*/  FFMA.FTZ R41, R8, R25, R41 ;  /* 0x0000001908297223 */ /* 0x000fe20000010029 */
[----:B------:R-:W-:Y:S01]  /*2090*/  FADD.FTZ R25, R25, R20 ;  /* 0x0000001419197221 */ /* 0x000fe20000010000 */
[----:B------:R-:W-:-:S02]  /*20a0*/  HADD2.F32 R9, -RZ, R32.H0_H0 ;  /* 0x20000020ff097230 */ /* 0x000fc40000004100 */
[C---:B------:R-:W-:Y:S01]  /*20b0*/  FFMA.FTZ R11, R6.reuse, R10, R3 ;  /* 0x0000000a060b7223 */ /* 0x040fe20000010003 */
[----:B------:R-:W-:Y:S01]  /*20c0*/  FMUL.FTZ R14, R6, R14 ;  /* 0x0000000e060e7220 */ /* 0x000fe20000410000 */
[----:B------:R-:W-:Y:S02]  /*20d0*/  FFMA.FTZ R8, R8, R12, RZ ;  /* 0x0000000c08087223 */ /* 0x000fe400000100ff */
[----:B------:R-:W-:Y:S01]  /*20e0*/  FMUL.FTZ R20, R11, -1.4426950216293334961 ;  /* 0xbfb8aa3b0b147820 */ /* 0x000fe20000410000 */
[----:B------:R-:W-:Y:S01]  /*20f0*/  FFMA.FTZ R21, R21, R14, R41 ;  /* 0x0000000e15157223 */ /* 0x000fe20000010029 */
[----:B------:R-:W-:Y:S01]  /*2100*/  FADD.FTZ R25, R25, R14 ;  /* 0x0000000e19197221 */ /* 0x000fe20000010000 */
[----:B------:R-:W-:Y:S01]  /*2110*/  FADD.FTZ R41, RZ, R12 ;  /* 0x0000000cff297221 */ /* 0x000fe20000010000 */
[-C--:B------:R-:W-:Y:S01]  /*2120*/  FFMA.FTZ R12, R22, R18.reuse, R8 ;  /* 0x00000012160c7223 */ /* 0x080fe20000010008 */
[----:B------:R-:W-:Y:S01]  /*2130*/  FMUL.FTZ R8, R5, R18 ;  /* 0x0000001205087220 */ /* 0x000fe20000410000 */
[----:B------:R-:W0:Y:S01]  /*2140*/  MUFU.EX2 R20, R20 ;  /* 0x0000001400147308 */ /* 0x000e220000000800 */
[----:B------:R-:W-:Y:S01]  /*2150*/  FADD.FTZ R41, R41, R18 ;  /* 0x0000001229297221 */ /* 0x000fe20000010000 */
[----:B------:R-:W-:-:S02]  /*2160*/  HADD2.F32 R18, -RZ, R32.H1_H1 ;  /* 0x30000020ff127230 */ /* 0x000fc40000004100 */
[----:B------:R-:W-:Y:S01]  /*2170*/  FFMA.FTZ R22, R22, R8, R21 ;  /* 0x0000000816167223 */ /* 0x000fe20000010015 */
[----:B------:R-:W-:Y:S01]  /*2180*/  FADD.FTZ R25, R8, R25 ;  /* 0x0000001908197221 */ /* 0x000fe20000010000 */
[----:B------:R-:W-:Y:S01]  /*2190*/  FFMA.FTZ R12, R19, R24, R12 ;  /* 0x00000018130c7223 */ /* 0x000fe2000001000c */
[----:B0-----:R-:W-:-:S06]  /*21a0*/  FADD.FTZ R17, R20, 1 ;  /* 0x3f80000014117421 */ /* 0x001fcc0000010000 */
[----:B------:R-:W0:Y:S02]  /*21b0*/  MUFU.RCP R17, R17 ;  /* 0x0000001100117308 */ /* 0x000e240000001000 */
[----:B0-----:R-:W-:Y:S01]  /*21c0*/  FADD.FTZ R20, -R17, 1 ;  /* 0x3f80000011147421 */ /* 0x001fe20000010100 */
[----:B------:R-:W-:-:S03]  /*21d0*/  FMUL.FTZ R9, R9, R17 ;  /* 0x0000001109097220 */ /* 0x000fc60000410000 */
[----:B------:R-:W-:Y:S01]  /*21e0*/  FFMA.FTZ R20, R11, R20, 1 ;  /* 0x3f8000000b147423 */ /* 0x000fe20000010014 */
[----:B------:R-:W-:-:S03]  /*21f0*/  HADD2.F32 R11, -RZ, R33.H1_H1 ;  /* 0x30000021ff0b7230 */ /* 0x000fc60000004100 */
[----:B------:R-:W-:Y:S02]  /*2200*/  FMUL.FTZ R9, R9, R20 ;  /* 0x0000001409097220 */ /* 0x000fe40000410000 */
[----:B------:R-:W-:-:S04]  /*2210*/  FADD.FTZ R11, R11, -UR20 ;  /* 0x800000140b0b7e21 */ /* 0x000fc80008010000 */
[----:B------:R-:W-:-:S04]  /*2220*/  FMUL.FTZ R11, R11, UR21 ;  /* 0x000000150b0b7c20 */ /* 0x000fc80008410000 */
[----:B------:R-:W-:-:S04]  /*2230*/  FFMA.FTZ R14, R5, R11, R4 ;  /* 0x0000000b050e7223 */ /* 0x000fc80000010004 */
[----:B------:R-:W-:-:S06]  /*2240*/  FMUL.FTZ R20, R14, -1.4426950216293334961 ;  /* 0xbfb8aa3b0e147820 */ /* 0x000fcc0000410000 */
[----:B------:R-:W0:Y:S02]  /*2250*/  MUFU.EX2 R20, R20 ;  /* 0x0000001400147308 */ /* 0x000e240000000800 */
[----:B0-----:R-:W-:Y:S01]  /*2260*/  FADD.FTZ R17, R20, 1 ;  /* 0x3f80000014117421 */ /* 0x001fe20000010000 */
[----:B------:R-:W-:Y:S01]  /*2270*/  FADD.FTZ R20, R15, R16 ;  /* 0x000000100f147221 */ /* 0x000fe20000010000 */
[----:B------:R-:W-:-:S03]  /*2280*/  FFMA.FTZ R15, R23, R16, R40 ;  /* 0x00000010170f7223 */ /* 0x000fc60000010028 */
[----:B------:R-:W-:Y:S01]  /*2290*/  FADD.FTZ R20, R20, R9 ;  /* 0x0000000914147221 */ /* 0x000fe20000010000 */
[----:B------:R-:W0:Y:S01]  /*22a0*/  MUFU.RCP R17, R17 ;  /* 0x0000001100117308 */ /* 0x000e220000001000 */
[----:B------:R-:W-:Y:S01]  /*22b0*/  FFMA.FTZ R15, R10, R9, R15 ;  /* 0x000000090a0f7223 */ /* 0x000fe2000001000f */
[----:B0-----:R-:W-:Y:S01]  /*22c0*/  FADD.FTZ R21, -R17, 1 ;  /* 0x3f80000011157421 */ /* 0x001fe20000010100 */
[----:B------:R-:W-:-:S03]  /*22d0*/  FMUL.FTZ R18, R18, R17 ;  /* 0x0000001112127220 */ /* 0x000fc60000410000 */
[----:B------:R-:W-:Y:S01]  /*22e0*/  FFMA.FTZ R21, R14, R21, 1 ;  /* 0x3f8000000e157423 */ /* 0x000fe20000010015 */
[----:B------:R-:W-:-:S05]  /*22f0*/  HADD2.F32 R14, -RZ, R31.H0_H0 ;  /* 0x2000001fff0e7230 */ /* 0x000fca0000004100 */
[----:B------:R-:W-:Y:S01]  /*2300*/  FADD.FTZ R17, R14, -UR20 ;  /* 0x800000140e117e21 */ /* 0x000fe20008010000 */
[----:B------:R-:W-:-:S03]  /*2310*/  FMUL.FTZ R14, R18, R21 ;  /* 0x00000015120e7220 */ /* 0x000fc60000410000 */
[----:B------:R-:W-:-:S04]  /*2320*/  FMUL.FTZ R18, R17, UR21 ;  /* 0x0000001511127c20 */ /* 0x000fc80008410000 */
[----:B------:R-:W-:-:S04]  /*2330*/  FFMA.FTZ R17, R6, R18, R3 ;  /* 0x0000001206117223 */ /* 0x000fc80000010003 */
[----:B------:R-:W-:-:S06]  /*2340*/  FMUL.FTZ R8, R17, -1.4426950216293334961 ;  /* 0xbfb8aa3b11087820 */ /* 0x000fcc0000410000 */
[----:B------:R-:W0:Y:S02]  /*2350*/  MUFU.EX2 R8, R8 ;  /* 0x0000000800087308 */ /* 0x000e240000000800 */
[----:B0-----:R-:W-:Y:S01]  /*2360*/  FADD.FTZ R21, R8, 1 ;  /* 0x3f80000008157421 */ /* 0x001fe20000010000 */
[----:B------:R-:W-:Y:S01]  /*2370*/  FMUL.FTZ R8, R6, R16 ;  /* 0x0000001006087220 */ /* 0x000fe20000410000 */
[----:B------:R-:W-:-:S03]  /*2380*/  HADD2.F32 R16, -RZ, R30.H0_H0 ;  /* 0x2000001eff107230 */ /* 0x000fc60000004100 */
[----:B------:R-:W-:Y:S01]  /*2390*/  FFMA.FTZ R23, R23, R8, R22 ;  /* 0x0000000817177223 */ /* 0x000fe20000010016 */
[----:B------:R-:W0:Y:S01]  /*23a0*/  MUFU.RCP R21, R21 ;  /* 0x0000001500157308 */ /* 0x000e220000001000 */
[----:B------:R-:W-:Y:S01]  /*23b0*/  FADD.FTZ R25, R25, R8 ;  /* 0x0000000819197221 */ /* 0x000fe20000010000 */
[----:B------:R-:W-:Y:S01]  /*23c0*/  FADD.FTZ R8, R41, R24 ;  /* 0x0000001829087221 */ /* 0x000fe20000010000 */
[----:B------:R-:W-:-:S03]  /*23d0*/  FMUL.FTZ R24, R5, R24 ;  /* 0x0000001805187220 */ /* 0x000fc60000410000 */
[----:B------:R-:W-:Y:S01]  /*23e0*/  FADD.FTZ R8, R8, R14 ;  /* 0x0000000e08087221 */ /* 0x000fe20000010000 */
[----:B------:R-:W-:Y:S01]  /*23f0*/  FFMA.FTZ R19, R19, R24, R23 ;  /* 0x0000001813137223 */ /* 0x000fe20000010017 */
[----:B------:R-:W-:Y:S02]  /*2400*/  HADD2.F32 R23, -RZ, R30.H1_H1 ;  /* 0x3000001eff177230 */ /* 0x000fe40000004100 */
[----:B------:R-:W-:Y:S01]  /*2410*/  FADD.FTZ R25, R24, R25 ;  /* 0x0000001918197221 */ /* 0x000fe20000010000 */
[----:B0-----:R-:W-:Y:S01]  /*2420*/  FADD.FTZ R22, -R21, 1 ;  /* 0x3f80000015167421 */ /* 0x001fe20000010100 */
[----:B------:R-:W-:-:S03]  /*2430*/  FMUL.FTZ R16, R16, R21 ;  /* 0x0000001510107220 */ /* 0x000fc60000410000 */
[----:B------:R-:W-:Y:S01]  /*2440*/  FFMA.FTZ R17, R17, R22, 1 ;  /* 0x3f80000011117423 */ /* 0x000fe20000010016 */
[----:B------:R-:W-:-:S03]  /*2450*/  HADD2.F32 R22, -RZ, R31.H1_H1 ;  /* 0x3000001fff167230 */ /* 0x000fc60000004100 */
[----:B------:R-:W-:Y:S02]  /*2460*/  FMUL.FTZ R17, R16, R17 ;  /* 0x0000001110117220 */ /* 0x000fe40000410000 */
[----:B------:R-:W-:Y:S02]  /*2470*/  FADD.FTZ R22, R22, -UR20 ;  /* 0x8000001416167e21 */ /* 0x000fe40008010000 */
[----:B------:R-:W-:Y:S01]  /*2480*/  FFMA.FTZ R15, R18, R17, R15 ;  /* 0x00000011120f7223 */ /* 0x000fe2000001000f */
[----:B------:R-:W-:Y:S01]  /*2490*/  FADD.FTZ R20, R20, R17 ;  /* 0x0000001114147221 */ /* 0x000fe20000010000 */
        /* <DEDUP_REMOVED lines=9> */
[----:B------:R-:W-:Y:S02]  /*2530*/  FMUL.FTZ R23, R23, R22 ;  /* 0x0000001617177220 */ /* 0x000fe40000410000 */
[----:B------:R-:W-:Y:S01]  /*2540*/  FMUL.FTZ R22, R40, UR21 ;  /* 0x0000001528167c20 */ /* 0x000fe20008410000 */
[----:B------:R-:W-:Y:S01]  /*2550*/  FMUL.FTZ R40, R6, R9 ;  /* 0x0000000906287220 */ /* 0x000fe20000410000 */
[----:B------:R-:W-:-:S03]  /*2560*/  FFMA.FTZ R21, R21, R41, 1 ;  /* 0x3f80000015157423 */ /* 0x000fc60000010029 */
[----:B------:R-:W-:Y:S01]  /*2570*/  FFMA.FTZ R10, R10, R40, R19 ;  /* 0x000000280a0a7223 */ /* 0x000fe20000010013 */
[----:B------:R-:W-:Y:S01]  /*2580*/  FMUL.FTZ R21, R23, R21 ;  /* 0x0000001517157220 */ /* 0x000fe20000410000 */
[----:B------:R-:W-:Y:S01]  /*2590*/  FFMA.FTZ R23, R6, R22, R3 ;  /* 0x0000001606177223 */ /* 0x000fe20000010003 */
[----:B------:R-:W-:Y:S02]  /*25a0*/  HADD2.F32 R19, -RZ, R28.H0_H0 ;  /* 0x2000001cff137230 */ /* 0x000fe40000004100 */
[----:B------:R-:W-:Y:S01]  /*25b0*/  FADD.FTZ R25, R25, R40 ;  /* 0x0000002819197221 */ /* 0x000fe20000010000 */
[----:B------:R-:W-:Y:S01]  /*25c0*/  FADD.FTZ R8, R8, R21 ;  /* 0x0000001508087221 */ /* 0x000fe20000010000 */
[----:B------:R-:W-:-:S06]  /*25d0*/  FMUL.FTZ R41, R23, -1.4426950216293334961 ;  /* 0xbfb8aa3b17297820 */ /* 0x000fcc0000410000 */
[----:B------:R-:W0:Y:S02]  /*25e0*/  MUFU.EX2 R41, R41 ;  /* 0x0000002900297308 */ /* 0x000e240000000800 */
[----:B0-----:R-:W-:Y:S01]  /*25f0*/  FADD.FTZ R24, R41, 1 ;  /* 0x3f80000029187421 */ /* 0x001fe20000010000 */
[-C--:B------:R-:W-:Y:S01]  /*2600*/  FFMA.FTZ R41, R11, R14.reuse, R12 ;  /* 0x0000000e0b297223 */ /* 0x080fe2000001000c */
[----:B------:R-:W-:-:S04]  /*2610*/  FMUL.FTZ R14, R5, R14 ;  /* 0x0000000e050e7220 */ /* 0x000fc80000410000 */
[----:B------:R-:W0:Y:S01]  /*2620*/  MUFU.RCP R24, R24 ;  /* 0x0000001800187308 */ /* 0x000e220000001000 */
        /* <DEDUP_REMOVED lines=9> */
[----:B------:R-:W-:Y:S02]  /*26c0*/  FADD.FTZ R20, R20, R19 ;  /* 0x0000001314147221 */ /* 0x000fe40000010000 */
[----:B------:R-:W-:-:S04]  /*26d0*/  FMUL.FTZ R9, R23, UR21 ;  /* 0x0000001517097c20 */ /* 0x000fc80008410000 */
[----:B------:R-:W-:-:S04]  /*26e0*/  FFMA.FTZ R24, R5, R9, R4 ;  /* 0x0000000905187223 */ /* 0x000fc80000010004 */
[----:B------:R-:W-:-:S06]  /*26f0*/  FMUL.FTZ R40, R24, -1.4426950216293334961 ;  /* 0xbfb8aa3b18287820 */ /* 0x000fcc0000410000 */
        /* <DEDUP_REMOVED lines=8> */
[----:B------:R-:W-:-:S04]  /*2780*/  FADD.FTZ R24, R24, -UR20 ;  /* 0x8000001418187e21 */ /* 0x000fc80008010000 */
[----:B------:R-:W-:Y:S01]  /*2790*/  FMUL.FTZ R12, R24, UR21 ;  /* 0x00000015180c7c20 */ /* 0x000fe20008410000 */
[C---:B------:R-:W-:Y:S01]  /*27a0*/  FMUL.FTZ R24, R6.reuse, R17 ;  /* 0x0000001106187220 */ /* 0x040fe20000410000 */
[----:B------:R-:W-:Y:S02]  /*27b0*/  HADD2.F32 R17, -RZ, R26.H0_H0 ;  /* 0x2000001aff117230 */ /* 0x000fe40000004100 */
[----:B------:R-:W-:Y:S01]  /*27c0*/  FFMA.FTZ R23, R6, R12, R3 ;  /* 0x0000000c06177223 */ /* 0x000fe20000010003 */
[----:B------:R-:W-:Y:S01]  /*27d0*/  FFMA.FTZ R11, R18, R24, R11 ;  /* 0x00000018120b7223 */ /* 0x000fe2000001000b */
[----:B------:R-:W-:Y:S01]  /*27e0*/  FADD.FTZ R25, R25, R24 ;  /* 0x0000001819197221 */ /* 0x000fe20000010000 */
[----:B------:R-:W-:Y:S01]  /*27f0*/  FFMA.FTZ R24, R16, R21, R41 ;  /* 0x0000001510187223 */ /* 0x000fe20000010029 */
[----:B------:R-:W-:-:S06]  /*2800*/  FMUL.FTZ R40, R23, -1.4426950216293334961 ;  /* 0xbfb8aa3b17287820 */ /* 0x000fcc0000410000 */
[----:B------:R-:W0:Y:S02]  /*2810*/  MUFU.EX2 R40, R40 ;  /* 0x0000002800287308 */ /* 0x000e240000000800 */
[----:B0-----:R-:W-:Y:S01]  /*2820*/  FADD.FTZ R14, R40, 1 ;  /* 0x3f800000280e7421 */ /* 0x001fe20000010000 */
[----:B------:R-:W-:Y:S01]  /*2830*/  FMUL.FTZ R40, R5, R21 ;  /* 0x0000001505287220 */ /* 0x000fe20000410000 */
[----:B------:R-:W-:-:S03]  /*2840*/  HADD2.F32 R21, -RZ, R26.H1_H1 ;  /* 0x3000001aff157230 */ /* 0x000fc60000004100 */
[----:B------:R-:W-:Y:S01]  /*2850*/  FFMA.FTZ R11, R16, R40, R11 ;  /* 0x00000028100b7223 */ /* 0x000fe2000001000b */
[----:B------:R-:W0:Y:S01]  /*2860*/  MUFU.RCP R14, R14 ;  /* 0x0000000e000e7308 */ /* 0x000e220000001000 */
[----:B------:R-:W-:Y:S01]  /*2870*/  FADD.FTZ R25, R40, R25 ;  /* 0x0000001928197221 */ /* 0x000fe20000010000 */
[-C--:B------:R-:W-:Y:S01]  /*2880*/  FFMA.FTZ R40, R22, R19.reuse, R15 ;  /* 0x0000001316287223 */ /* 0x080fe2000001000f */
[----:B------:R-:W-:Y:S01]  /*2890*/  FMUL.FTZ R19, R6, R19 ;  /* 0x0000001306137220 */ /* 0x000fe20000410000 */
[----:B------:R-:W-:-:S03]  /*28a0*/  HADD2.F32 R15, -RZ, R2.H0_H0 ;  /* 0x20000002ff0f7230 */ /* 0x000fc60000004100 */
[----:B------:R-:W-:Y:S01]  /*28b0*/  FFMA.FTZ R22, R22, R19, R11 ;  /* 0x0000001316167223 */ /* 0x000fe2000001000b */
        /* <DEDUP_REMOVED lines=14> */
[----:B0-----:R-:W-:Y:S01]  /*29a0*/  FMUL.FTZ R16, R21, R18 ;  /* 0x0000001215107220 */ /* 0x001fe20000410000 */
[----:B------:R-:W-:-:S04]  /*29b0*/  FADD.FTZ R21, -R18, 1 ;  /* 0x3f80000012157421 */ /* 0x000fc80000010100 */
[----:B------:R-:W-:Y:S01]  /*29c0*/  FFMA.FTZ R21, R23, R21, 1 ;  /* 0x3f80000017157423 */ /* 0x000fe20000010015 */
[----:B------:R-:W-:-:S03]  /*29d0*/  HADD2.F32 R23, -RZ, R7.H0_H0 ;  /* 0x20000007ff177230 */ /* 0x000fc60000004100 */
[----:B------:R-:W-:Y:S02]  /*29e0*/  FMUL.FTZ R16, R16, R21 ;  /* 0x0000001510107220 */ /* 0x000fe40000410000 */
[----:B------:R-:W-:-:S04]  /*29f0*/  FADD.FTZ R23, R23, -UR20 ;  /* 0x8000001417177e21 */ /* 0x000fc80008010000 */
[----:B------:R-:W-:-:S04]  /*2a00*/  FMUL.FTZ R18, R23, UR21 ;  /* 0x0000001517127c20 */ /* 0x000fc80008410000 */
[----:B------:R-:W-:-:S04]  /*2a10*/  FFMA.FTZ R23, R6, R18, R3 ;  /* 0x0000001206177223 */ /* 0x000fc80000010003 */
[----:B------:R-:W-:-:S06]  /*2a20*/  FMUL.FTZ R41, R23, -1.4426950216293334961 ;  /* 0xbfb8aa3b17297820 */ /* 0x000fcc0000410000 */
[----:B------:R-:W0:Y:S02]  /*2a30*/  MUFU.EX2 R41, R41 ;  /* 0x0000002900297308 */ /* 0x000e240000000800 */
[----:B0-----:R-:W-:-:S06]  /*2a40*/  FADD.FTZ R21, R41, 1 ;  /* 0x3f80000029157421 */ /* 0x001fcc0000010000 */
[----:B------:R-:W0:Y:S02]  /*2a50*/  MUFU.RCP R21, R21 ;  /* 0x0000001500157308 */ /* 0x000e240000001000 */
[----:B0-----:R-:W-:Y:S01]  /*2a60*/  FADD.FTZ R11, -R21, 1 ;  /* 0x3f800000150b7421 */ /* 0x001fe20000010100 */
[----:B------:R-:W-:Y:S01]  /*2a70*/  FMUL.FTZ R15, R15, R21 ;  /* 0x000000150f0f7220 */ /* 0x000fe20000410000 */
[----:B------:R-:W-:Y:S02]  /*2a80*/  FFMA.FTZ R21, R9, R10, R24 ;  /* 0x0000000a09157223 */ /* 0x000fe40000010018 */
[----:B------:R-:W-:Y:S01]  /*2a90*/  FFMA.FTZ R11, R23, R11, 1 ;  /* 0x3f800000170b7423 */ /* 0x000fe2000001000b */
[----:B------:R-:W-:Y:S02]  /*2aa0*/  HADD2.F32 R23, -RZ, R7.H1_H1 ;  /* 0x30000007ff177230 */ /* 0x000fe40000004100 */
[----:B------:R-:W-:Y:S01]  /*2ab0*/  FFMA.FTZ R24, R14, R16, R21 ;  /* 0x000000100e187223 */ /* 0x000fe20000010015 */
[----:B------:R-:W-:-:S02]  /*2ac0*/  FMUL.FTZ R15, R15, R11 ;  /* 0x0000000b0f0f7220 */ /* 0x000fc40000410000 */
[----:B------:R-:W-:-:S04]  /*2ad0*/  FADD.FTZ R23, R23, -UR20 ;  /* 0x8000001417177e21 */ /* 0x000fc80008010000 */
[----:B------:R-:W-:-:S04]  /*2ae0*/  FMUL.FTZ R11, R23, UR21 ;  /* 0x00000015170b7c20 */ /* 0x000fc80008410000 */
[----:B------:R-:W-:-:S04]  /*2af0*/  FFMA.FTZ R41, R5, R11, R4 ;  /* 0x0000000b05297223 */ /* 0x000fc80000010004 */
[----:B------:R-:W-:-:S06]  /*2b00*/  FMUL.FTZ R19, R41, -1.4426950216293334961 ;  /* 0xbfb8aa3b29137820 */ /* 0x000fcc0000410000 */
[----:B------:R-:W0:Y:S02]  /*2b10*/  MUFU.EX2 R19, R19 ;  /* 0x0000001300137308 */ /* 0x000e240000000800 */
[----:B0-----:R-:W-:Y:S01]  /*2b20*/  FADD.FTZ R23, R19, 1 ;  /* 0x3f80000013177421 */ /* 0x001fe20000010000 */
[----:B------:R-:W-:Y:S01]  /*2b30*/  FADD.FTZ R19, R8, R10 ;  /* 0x0000000a08137221 */ /* 0x000fe20000010000 */
[----:B------:R-:W-:-:S03]  /*2b40*/  FMUL.FTZ R10, R5, R10 ;  /* 0x0000000a050a7220 */ /* 0x000fc60000410000 */
[----:B------:R-:W-:Y:S01]  /*2b50*/  FADD.FTZ R19, R19, R16 ;  /* 0x0000001013137221 */ /* 0x000fe20000010000 */
[----:B------:R-:W0:Y:S01]  /*2b60*/  MUFU.RCP R23, R23 ;  /* 0x0000001700177308 */ /* 0x000e220000001000 */
[----:B------:R-:W-:Y:S01]  /*2b70*/  FFMA.FTZ R9, R9, R10, R22 ;  /* 0x0000000a09097223 */ /* 0x000fe20000010016 */
[----:B------:R-:W-:Y:S02]  /*2b80*/  HADD2.F32 R22, -RZ, R2.H1_H1 ;  /* 0x30000002ff167230 */ /* 0x000fe40000004100 */
[----:B------:R-:W-:Y:S01]  /*2b90*/  FADD.FTZ R25, R10, R25 ;  /* 0x000000190a197221 */ /* 0x000fe20000010000 */
[----:B0-----:R-:W-:Y:S02]  /*2ba0*/  FADD.FTZ R8, -R23, 1 ;  /* 0x3f80000017087421 */ /* 0x001fe40000010100 */
[----:B------:R-:W-:Y:S01]  /*2bb0*/  FMUL.FTZ R22, R22, R23 ;  /* 0x0000001716167220 */ /* 0x000fe20000410000 */
[----:B------:R-:W-:Y:S01]  /*2bc0*/  FMUL.FTZ R23, R5, R16 ;  /* 0x0000001005177220 */ /* 0x000fe20000410000 */
[----:B------:R-:W-:Y:S01]  /*2bd0*/  FFMA.FTZ R41, R41, R8, 1 ;  /* 0x3f80000029297423 */ /* 0x000fe20000010008 */
[----:B------:R-:W-:-:S03]  /*2be0*/  FMUL.FTZ R8, R6, R17 ;  /* 0x0000001106087220 */ /* 0x000fc60000410000 */
[----:B------:R-:W-:Y:S01]  /*2bf0*/  FMUL.FTZ R22, R22, R41 ;  /* 0x0000002916167220 */ /* 0x000fe20000410000 */
[C---:B------:R-:W-:Y:S01]  /*2c00*/  FFMA.FTZ R41, R12.reuse, R8, R9 ;  /* 0x000000080c297223 */ /* 0x040fe20000010009 */
[----:B------:R-:W-:Y:S01]  /*2c10*/  FADD.FTZ R8, R25, R8 ;  /* 0x0000000819087221 */ /* 0x000fe20000010000 */
[----:B------:R-:W-:Y:S01]  /*2c20*/  FFMA.FTZ R9, R12, R17, R40 ;  /* 0x000000110c097223 */ /* 0x000fe20000010028 */
[----:B------:R-:W-:Y:S01]  /*2c30*/  FMUL.FTZ R12, R5, R22 ;  /* 0x00000016050c7220 */ /* 0x000fe20000410000 */
[----:B------:R-:W-:Y:S01]  /*2c40*/  FFMA.FTZ R41, R14, R23, R41 ;  /* 0x000000170e297223 */ /* 0x000fe20000010029 */
[----:B------:R-:W-:Y:S01]  /*2c50*/  FADD.FTZ R8, R23, R8 ;  /* 0x0000000817087221 */ /* 0x000fe20000010000 */
[----:B------:R-:W-:-:S04]  /*2c60*/  FMUL.FTZ R23, R6, R15 ;  /* 0x0000000f06177220 */ /* 0x000fc80000410000 */
[----:B------:R-:W-:Y:S01]  /*2c70*/  FFMA.FTZ R10, R18, R23, R41 ;  /* 0x00000017120a7223 */ /* 0x000fe20000010029 */
[----:B------:R-:W-:Y:S01]  /*2c80*/  FADD.FTZ R23, R8, R23 ;  /* 0x0000001708177221 */ /* 0x000fe20000010000 */
[----:B------:R-:W-:Y:S01]  /*2c90*/  FFMA.FTZ R8, R18, R15, R9 ;  /* 0x0000000f12087223 */ /* 0x000fe20000010009 */
[C---:B------:R-:W-:Y:S01]  /*2ca0*/  FFMA.FTZ R9, R11.reuse, R22, R24 ;  /* 0x000000160b097223 */ /* 0x040fe20000010018 */
[----:B------:R-:W-:Y:S01]  /*2cb0*/  FFMA.FTZ R14, R11, R12, R10 ;  /* 0x0000000c0b0e7223 */ /* 0x000fe2000001000a */
[----:B------:R-:W-:Y:S01]  /*2cc0*/  FADD.FTZ R12, R12, R23 ;  /* 0x000000170c0c7221 */ /* 0x000fe20000010000 */
[----:B------:R-:W-:Y:S01]  /*2cd0*/  FADD.FTZ R10, R20, R15 ;  /* 0x0000000f140a7221 */ /* 0x000fe20000010000 */
[----:B------:R-:W-:-:S07]  /*2ce0*/  FADD.FTZ R11, R19, R22 ;  /* 0x00000016130b7221 */ /* 0x000fce0000010000 */
.L_x_759:
[----:B------:R-:W0:Y:S01]  /*2cf0*/  S2R R18, SR_LANEID ;  /* 0x0000000000127919 */ /* 0x000e220000000000 */
[----:B------:R-:W1:Y:S01]  /*2d00*/  S2UR UR9, SR_CgaCtaId ;  /* 0x00000000000979c3 */ /* 0x000e620000008800 */
[----:B------:R-:W-:Y:S01]  /*2d10*/  UMOV UR8, 0x400 ;  /* 0x0000040000087882 */ /* 0x000fe20000000000 */
[----:B------:R-:W2:Y:S01]  /*2d20*/  LDCU UR7, c[0x0][0x374] ;  /* 0x00006e80ff0777ac */ /* 0x000ea20008000800 */
[----:B------:R-:W3:Y:S01]  /*2d30*/  SHFL.DOWN PT, R15, R14, 0x1, 0x1f ;  /* 0x08201f000e0f7f89 */ /* 0x000ee200000e0000 */
[----:B------:R-:W-:Y:S01]  /*2d40*/  BSSY.RECONVERGENT B0, `(.L_x_760) ;  /* 0x000002c000007945 */ /* 0x000fe20003800200 */
[----:B------:R-:W-:Y:S02]  /*2d50*/  UIADD3 UR5, UPT, UPT, UR8, 0xd0, URZ ;  /* 0x000000d008057890 */ /* 0x000fe4000fffe0ff */
[----:B------:R-:W4:Y:S01]  /*2d60*/  SHFL.DOWN PT, R17, R12, 0x1, 0x1f ;  /* 0x08201f000c117f89 */ /* 0x000f2200000e0000 */
[----:B------:R-:W0:Y:S01]  /*2d70*/  LDCU UR16, c[0x0][0x370] ;  /* 0x00006e00ff1077ac */ /* 0x000e220008000800 */
[----:B------:R-:W5:Y:S01]  /*2d80*/  S2R R16, SR_TID.X ;  /* 0x0000000000107919 */ /* 0x000f620000002100 */
[----:B-1----:R-:W-:Y:S01]  /*2d90*/  ULEA UR5, UR9, UR5, 0x18 ;  /* 0x0000000509057291 */ /* 0x002fe2000f8ec0ff */
[----:B0-----:R-:W-:-:S02]  /*2da0*/  ISETP.GT.AND P0, PT, R18, 0x1e, PT ;  /* 0x0000001e1200780c */ /* 0x001fc40003f04270 */
[----:B------:R-:W-:-:S03]  /*2db0*/  ISETP.GT.AND P2, PT, R18, 0xf, PT ;  /* 0x0000000f1200780c */ /* 0x000fc60003f44270 */
[----:B-----5:R-:W-:-:S08]  /*2dc0*/  LEA R41, R16, UR5, 0x4 ;  /* 0x0000000510297c11 */ /* 0x020fd0000f8e20ff */
[----:B---3--:R-:W-:Y:S01]  /*2dd0*/  @!P0 FADD.FTZ R14, R15, R14 ;  /* 0x0000000e0f0e8221 */ /* 0x008fe20000010000 */
        /* <DEDUP_REMOVED lines=23> */
[----:B------:R0:W3:Y:S01]  /*2f50*/  SHFL.DOWN PT, R14, R25, 0x10, 0x1f ;  /* 0x0a001f00190e7f89 */ /* 0x0000e200000e0000 */
[----:B--2---:R-:W-:Y:S05]  /*2f60*/  @P2 BRA `(.L_x_761) ;  /* 0x0000000000242947 */ /* 0x004fea0003800000 */
[----:B------:R-:W2:Y:S01]  /*2f70*/  S2R R13, SR_LANEID ;  /* 0x00000000000d7919 */ /* 0x000ea20000000000 */
[----:B01----:R-:W-:Y:S01]  /*2f80*/  FADD.FTZ R24, R15, R12 ;  /* 0x0000000c0f187221 */ /* 0x003fe20000010000 */
[----:B---3--:R-:W-:Y:S01]  /*2f90*/  FADD.FTZ R25, R17, R14 ;  /* 0x0000000e11197221 */ /* 0x008fe20000010000 */
[----:B--2---:R-:W-:-:S13]  /*2fa0*/  ISETP.NE.AND P0, PT, R13, RZ, PT ;  /* 0x000000ff0d00720c */ /* 0x004fda0003f05270 */
[----:B------:R-:W-:Y:S01]  /*2fb0*/  VOTEU.ALL UP0, P0 ;  /* 0x0000000000ff7886 */ /* 0x000fe20000000000 */
[----:B------:R-:W-:-:S04]  /*2fc0*/  @!P0 SHF.R.U32.HI R16, RZ, 0x2, R16 ;  /* 0x00000002ff108819 */ /* 0x000fc80000011610 */
[----:B------:R-:W-:Y:S01]  /*2fd0*/  @!UP0 ULEA UR5, UR9, UR8, 0x18 ;  /* 0x0000000809058291 */ /* 0x000fe2000f8ec0ff */
[----:B------:R-:W-:-:S08]  /*2fe0*/  @!P0 LOP3.LUT R16, R16, 0xf8, RZ, 0xc0, !PT ;  /* 0x000000f810108812 */ /* 0x000fd000078ec0ff */
[----:B------:R2:W-:Y:S03]  /*2ff0*/  @!P0 STS.64 [R16+UR5+0x18], R24 ;  /* 0x0000181810008988 */ /* 0x0005e60008000a05 */
.L_x_761:
[----:B------:R-:W-:Y:S05]  /*3000*/  BSYNC.RECONVERGENT B0 ;  /* 0x0000000000007941 */ /* 0x000fea0003800200 */
.L_x_760:
[----:B------:R-:W-:Y:S06]  /*3010*/  BAR.SYNC.DEFER_BLOCKING 0x0 ;  /* 0x0000000000007b1d */ /* 0x000fec0000010000 */
[----:B------:R-:W-:Y:S04]  /*3020*/  BSSY.RECONVERGENT B0, `(.L_x_762) ;  /* 0x0000033000007945 */ /* 0x000fe80003800200 */
[----:B------:R-:W-:Y:S05]  /*3030*/  @P1 BRA `(.L_x_763) ;  /* 0x0000000000c41947 */ /* 0x000fea0003800000 */
[----:B------:R-:W-:-:S09]  /*3040*/  ULEA UR5, UR9, UR8, 0x18 ;  /* 0x0000000809057291 */ /* 0x000fd2000f8ec0ff */
[----:B-1-3--:R-:W1:Y:S04]  /*3050*/  LDS.128 R12, [UR5+0x20] ;  /* 0x00002005ff0c7984 */ /* 0x00ae680008000c00 */
[----:B--2---:R-:W2:Y:S04]  /*3060*/  LDS.128 R16, [UR5+0x30] ;  /* 0x00003005ff107984 */ /* 0x004ea80008000c00 */
[----:B------:R-:W3:Y:S01]  /*3070*/  LDS.128 R20, [UR5+0x40] ;  /* 0x00004005ff147984 */ /* 0x000ee20008000c00 */
[----:B-1----:R-:W-:Y:S01]  /*3080*/  FADD.FTZ R12, R24, R12 ;  /* 0x0000000c180c7221 */ /* 0x002fe20000010000 */
[----:B0-----:R-:W-:-:S03]  /*3090*/  FADD.FTZ R24, R25, R13 ;  /* 0x0000000d19187221 */ /* 0x001fc60000010000 */
[----:B------:R-:W-:Y:S01]  /*30a0*/  FADD.FTZ R13, R12, R14 ;  /* 0x0000000e0c0d7221 */ /* 0x000fe20000010000 */
[----:B------:R-:W-:-:S03]  /*30b0*/  FADD.FTZ R24, R24, R15 ;  /* 0x0000000f18187221 */ /* 0x000fc60000010000 */
[----:B--2---:R-:W-:Y:S01]  /*30c0*/  FADD.FTZ R25, R13, R16 ;  /* 0x000000100d197221 */ /* 0x004fe20000010000 */
        /* <DEDUP_REMOVED lines=40> */
.L_x_763:
[----:B------:R-:W-:Y:S05]  /*3350*/  BSYNC.RECONVERGENT B0 ;  /* 0x0000000000007941 */ /* 0x000fea0003800200 */
.L_x_762:
[----:B------:R-:W-:Y:S06]  /*3360*/  BAR.SYNC.DEFER_BLOCKING 0x0 ;  /* 0x0000000000007b1d */ /* 0x000fec0000010000 */
[----:B------:R-:W-:Y:S04]  /*3370*/  BSSY.RECONVERGENT B0, `(.L_x_764) ;  /* 0x000013d000007945 */ /* 0x000fe80003800200 */
[----:B------:R-:W-:Y:S05]  /*3380*/  @P3 BRA `(.L_x_765) ;  /* 0x0000001000ec3947 */ /* 0x000fea0003800000 */
[----:B-1-3--:R-:W1:Y:S04]  /*3390*/  LDS.128 R12, [R41+0xa0] ;  /* 0x0000a000290c7984 */ /* 0x00ae680000000c00 */
[----:B--2---:R-:W2:Y:S04]  /*33a0*/  LDS.128 R16, [R41+0x140] ;  /* 0x0001400029107984 */ /* 0x004ea80000000c00 */
        /* <DEDUP_REMOVED lines=313> */
.L_x_765:
[----:B------:R-:W-:Y:S05]  /*4740*/  BSYNC.RECONVERGENT B0 ;  /* 0x0000000000007941 */ /* 0x000fea0003800200 */
.L_x_764:
[----:B------:R-:W-:Y:S04]  /*4750*/  BSSY.RECONVERGENT B0, `(.L_x_766) ;  /* 0x000001c000007945 */ /* 0x000fe80003800200 */
[----:B------:R-:W-:Y:S05]  /*4760*/  @P3 BRA `(.L_x_767) ;  /* 0x0000000000683947 */ /* 0x000fea0003800000 */
[----:B-1----:R-:W2:Y:S08]  /*4770*/  LDC.64 R12, c[0x0][0x3f8] ;  /* 0x0000fe00ff0c7b82 */ /* 0x002eb00000000a00 */
[----:B---3--:R-:W1:Y:S01]  /*4780*/  LDC.64 R14, c[0x0][0x3d8] ;  /* 0x0000f600ff0e7b82 */ /* 0x008e620000000a00 */
        /* <DEDUP_REMOVED lines=24> */
.L_x_767:
[----:B------:R-:W-:Y:S05]  /*4910*/  BSYNC.RECONVERGENT B0 ;  /* 0x0000000000007941 */ /* 0x000fea0003800200 */
.L_x_766:
        /* <DEDUP_REMOVED lines=21> */
[----:B------:R-:W-:Y:S02]  /*4a70*/  SEL R13, RZ, UR16, P0 ;  /* 0x00000010ff0d7c07 */ /* 0x000fe40008000000 */
        /* <DEDUP_REMOVED lines=10> */
.L_x_770:
[----:B----4-:R-:W4:Y:S04]  /*4b20*/  LDG.E.STRONG.GPU R8, desc[UR18][R10.64] ;  /* 0x000000120a087981 */ /* 0x010f28000c1ef900 */
[----:B----4-:R-:W-:Y:S01]  /*4b30*/  CCTL.IVALL ;  /* 0x00000000ff00798f */ /* 0x010fe20002000000 */
[----:B------:R-:W-:Y:S05]  /*4b40*/  YIELD ;  /* 0x0000000000007946 */ /* 0x000fea0003800000 */
[----:B------:R-:W-:-:S13]  /*4b50*/  ISETP.NE.AND P0, PT, R8, R13, PT ;  /* 0x0000000d0800720c */ /* 0x000fda0003f05270 */
[----:B------:R-:W-:Y:S05]  /*4b60*/  @P0 BRA `(.L_x_770) ;  /* 0xfffffffc00ec0947 */ /* 0x000fea000383ffff */
.L_x_769:
[----:B------:R-:W-:Y:S05]  /*4b70*/  WARPSYNC.ALL ;  /* 0x0000000000007948 */ /* 0x000fea0003800000 */
[----:B------:R-:W-:Y:S06]  /*4b80*/  BAR.SYNC.DEFER_BLOCKING 0x0 ;  /* 0x0000000000007b1d */ /* 0x000fec0000010000 */
[----:B------:R-:W-:Y:S01]  /*4b90*/  UMOV UR5, URZ ;  /* 0x000000ff00057c82 */ /* 0x000fe20008000000 */
[----:B------:R-:W-:Y:S05]  /*4ba0*/  @!P2 BRA `(.L_x_771) ;  /* 0x000000040028a947 */ /* 0x000fea0003800000 */
[----:B------:R-:W-:Y:S01]  /*4bb0*/  HFMA2 R20, -RZ, RZ, 0, 0 ;  /* 0x00000000ff147431 */ /* 0x000fe200000001ff */
[----:B------:R-:W-:-:S12]  /*4bc0*/  ULOP3.LUT UR5, UR16, 0x7ffffff8, URZ, 0xc0, !UPT ;  /* 0x7ffffff810057892 */ /* 0x000fd8000f8ec0ff */
.L_x_772:
[C---:B----4-:R-:W-:Y:S02]  /*4bd0*/  IADD3 R10, PT, PT, R20.reuse, 0x1, RZ ;  /* 0x00000001140a7810 */ /* 0x050fe40007ffe0ff */
[----:B------:R-:W-:Y:S02]  /*4be0*/  ISETP.EQ.OR P0, PT, R20, UR17, P1 ;  /* 0x0000001114007c0c */ /* 0x000fe40008f02670 */
[----:B------:R-:W-:Y:S02]  /*4bf0*/  ISETP.EQ.OR P6, PT, R10, UR17, P1 ;  /* 0x000000110a007c0c */ /* 0x000fe40008fc2670 */
[----:B------:R-:W-:Y:S02]  /*4c00*/  MOV R9, UR7 ;  /* 0x0000000700097c02 */ /* 0x000fe40008000f00 */
[----:B------:R-:W-:Y:S02]  /*4c10*/  MOV R13, UR7 ;  /* 0x00000007000d7c02 */ /* 0x000fe40008000f00 */
[----:B------:R-:W-:-:S05]  /*4c20*/  MOV R11, 0x8 ;  /* 0x00000008000b7802 */ /* 0x000fca0000000f00 */
[----:B------:R-:W-:Y:S02]  /*4c30*/  @!P0 IMAD R8, R20, R9, UR23 ;  /* 0x0000001714088e24 */ /* 0x000fe4000f8e0209 */
[----:B------:R-:W-:Y:S01]  /*4c40*/  @!P6 IMAD R10, R10, R13, UR23 ;  /* 0x000000170a0aee24 */ /* 0x000fe2000f8e020d */
[----:B------:R-:W-:Y:S01]  /*4c50*/  MOV R13, 0x8 ;  /* 0x00000008000d7802 */ /* 0x000fe20000000f00 */
[----:B------:R-:W-:-:S04]  /*4c60*/  @!P0 IMAD.WIDE.U32 R8, R8, R11, UR8 ;  /* 0x0000000808088e25 */ /* 0x000fc8000f8e000b */
[----:B------:R-:W-:Y:S02]  /*4c70*/  @!P6 IMAD.WIDE.U32 R10, R10, R13, UR8 ;  /* 0x000000080a0aee25 */ /* 0x000fe4000f8e000d */
[----:B------:R-:W0:Y:S04]  /*4c80*/  @!P0 LDG.E.64 R8, desc[UR18][R8.64] ;  /* 0x0000001208088981 */ /* 0x000e28000c1e1b00 */
[----:B------:R-:W4:Y:S01]  /*4c90*/  @!P6 LDG.E.64 R10, desc[UR18][R10.64] ;  /* 0x000000120a0ae981 */ /* 0x000f22000c1e1b00 */
        /* <DEDUP_REMOVED lines=8> */
[----:B--2---:R-:W-:Y:S01]  /*4d20*/  MOV R16, UR7 ;  /* 0x0000000700107c02 */ /* 0x004fe20008000f00 */
        /* <DEDUP_REMOVED lines=16> */
[----:B----4-:R-:W-:Y:S01]  /*4e30*/  @!P6 FADD.FTZ R24, R24, R10 ;  /* 0x0000000a1818e221 */ /* 0x010fe20000010000 */
        /* <DEDUP_REMOVED lines=33> */
.L_x_771:
[----:B------:R-:W-:-:S09]  /*5050*/  ULOP3.LUT UP0, UR10, UR16, 0x7, URZ, 0xc0, !UPT ;  /* 0x00000007100a7892 */ /* 0x000fd2000f80c0ff */
[----:B------:R-:W-:Y:S05]  /*5060*/  BRA.U !UP0, `(.L_x_768) ;  /* 0x0000000508507547 */ /* 0x000fea000b800000 */
[----:B------:R-:W-:Y:S02]  /*5070*/  UIADD3 UR10, UPT, UPT, UR10, -0x1, URZ ;  /* 0xffffffff0a0a7890 */ /* 0x000fe4000fffe0ff */
[----:B------:R-:W-:Y:S02]  /*5080*/  ULOP3.LUT UP0, UR22, UR16, 0x3, URZ, 0xc0, !UPT ;  /* 0x0000000310167892 */ /* 0x000fe4000f80c0ff */
[----:B------:R-:W-:-:S09]  /*5090*/  UISETP.GE.U32.AND UP1, UPT, UR10, 0x3, UPT ;  /* 0x000000030a00788c */ /* 0x000fd2000bf26070 */
[----:B------:R-:W-:Y:S05]  /*50a0*/  BRA.U !UP1, `(.L_x_773) ;  /* 0x0000000109a47547 */ /* 0x000fea000b800000 */
[----:B----4-:R-:W4:Y:S01]  /*50b0*/  S2R R8, SR_CTAID.X ;  /* 0x0000000000087919 */ /* 0x010f220000002500 */
[----:B------:R-:W-:Y:S02]  /*50c0*/  UIADD3 UR12, UPT, UPT, UR5, 0x1, URZ ;  /* 0x00000001050c7890 */ /* 0x000fe4000fffe0ff */
[----:B------:R-:W-:Y:S02]  /*50d0*/  UIADD3 UR14, UPT, UPT, UR5, 0x2, URZ ;  /* 0x00000002050e7890 */ /* 0x000fe4000fffe0ff */
[----:B------:R-:W-:Y:S02]  /*50e0*/  UIADD3 UR15, UPT, UPT, UR5, 0x3, URZ ;  /* 0x00000003050f7890 */ /* 0x000fe4000fffe0ff */
[C---:B----4-:R-:W-:Y:S02]  /*50f0*/  ISETP.EQ.OR P0, PT, R8.reuse, UR5, P1 ;  /* 0x0000000508007c0c */ /* 0x050fe40008f02670 */
        /* <DEDUP_REMOVED lines=22> */
[----:B------:R-:W4:Y:S02]  /*5260*/  @!P2 LDG.E.64 R10, desc[UR18][R10.64] ;  /* 0x000000120a0aa981 */ /* 0x000f24000c1e1b00 */
[----:B---3--:R-:W-:Y:S02]  /*5270*/  MOV R14, UR12 ;  /* 0x0000000c000e7c02 */ /* 0x008fe40008000f00 */
[----:B------:R-:W-:Y:S01]  /*5280*/  MOV R15, UR13 ;  /* 0x0000000d000f7c02 */ /* 0x000fe20008000f00 */
[----:B------:R-:W3:Y:S05]  /*5290*/  @!P3 LDG.E.64 R12, desc[UR18][R12.64] ;  /* 0x000000120c0cb981 */ /* 0x000eea000c1e1b00 */
[----:B------:R-:W5:Y:S01]  /*52a0*/  @!P4 LDG.E.64 R14, desc[UR18][R14.64] ;  /* 0x000000120e0ec981 */ /* 0x000f62000c1e1b00 */
[----:B------:R-:W-:Y:S01]  /*52b0*/  UIADD3 UR5, UPT, UPT, UR5, 0x4, URZ ;  /* 0x0000000405057890 */ /* 0x000fe2000fffe0ff */
[----:B0-2---:R-:W-:Y:S01]  /*52c0*/  @!P0 FADD.FTZ R24, R24, R8 ;  /* 0x0000000818188221 */ /* 0x005fe20000010000 */
[----:B------:R-:W-:-:S03]  /*52d0*/  @!P0 FADD.FTZ R25, R25, R9 ;  /* 0x0000000919198221 */ /* 0x000fc60000010000 */
[----:B----4-:R-:W-:Y:S01]  /*52e0*/  @!P2 FADD.FTZ R24, R24, R10 ;  /* 0x0000000a1818a221 */ /* 0x010fe20000010000 */
[----:B------:R-:W-:-:S03]  /*52f0*/  @!P2 FADD.FTZ R25, R25, R11 ;  /* 0x0000000b1919a221 */ /* 0x000fc60000010000 */
[----:B---3--:R-:W-:Y:S01]  /*5300*/  @!P3 FADD.FTZ R24, R24, R12 ;  /* 0x0000000c1818b221 */ /* 0x008fe20000010000 */
[----:B------:R-:W-:-:S03]  /*5310*/  @!P3 FADD.FTZ R25, R25, R13 ;  /* 0x0000000d1919b221 */ /* 0x000fc60000010000 */
[----:B-----5:R-:W-:Y:S01]  /*5320*/  @!P4 FADD.FTZ R24, R24, R14 ;  /* 0x0000000e1818c221 */ /* 0x020fe20000010000 */
[----:B------:R-:W-:-:S07]  /*5330*/  @!P4 FADD.FTZ R25, R25, R15 ;  /* 0x0000000f1919c221 */ /* 0x000fce0000010000 */
.L_x_773:
[----:B------:R-:W-:Y:S05]  /*5340*/  BRA.U !UP0, `(.L_x_768) ;  /* 0x0000000108987547 */ /* 0x000fea000b800000 */
[----:B-1----:R-:W1:Y:S01]  /*5350*/  S2R R12, SR_CTAID.X ;  /* 0x00000000000c7919 */ /* 0x002e620000002500 */
[----:B------:R-:W-:Y:S02]  /*5360*/  UISETP.NE.AND UP0, UPT, UR22, 0x1, UPT ;  /* 0x000000011600788c */ /* 0x000fe4000bf05270 */
[----:B------:R-:W-:-:S06]  /*5370*/  ULOP3.LUT UR10, UR16, 0x1, URZ, 0xc0, !UPT ;  /* 0x00000001100a7892 */ /* 0x000fcc000f8ec0ff */
[----:B------:R-:W-:Y:S01]  /*5380*/  MOV R13, UR10 ;  /* 0x0000000a000d7c02 */ /* 0x000fe20008000f00 */
[----:B------:R-:W-:Y:S06]  /*5390*/  BRA.U !UP0, `(.L_x_774) ;  /* 0x0000000108547547 */ /* 0x000fec000b800000 */
[----:B----4-:R-:W4:Y:S01]  /*53a0*/  S2R R8, SR_CTAID.X ;  /* 0x0000000000087919 */ /* 0x010f220000002500 */
[----:B------:R-:W-:Y:S02]  /*53b0*/  UIADD3 UR10, UPT, UPT, UR5, 0x1, URZ ;  /* 0x00000001050a7890 */ /* 0x000fe4000fffe0ff */
[----:B----4-:R-:W-:-:S04]  /*53c0*/  ISETP.EQ.OR P2, PT, R8, UR5, P1 ;  /* 0x0000000508007c0c */ /* 0x010fc80008f42670 */
        /* <DEDUP_REMOVED lines=14> */
[----:B0-2---:R-:W-:Y:S01]  /*54b0*/  @!P2 FADD.FTZ R24, R24, R8 ;  /* 0x000000081818a221 */ /* 0x005fe20000010000 */
[----:B------:R-:W-:-:S03]  /*54c0*/  @!P2 FADD.FTZ R25, R25, R9 ;  /* 0x000000091919a221 */ /* 0x000fc60000010000 */
[----:B----4-:R-:W-:Y:S01]  /*54d0*/  @!P0 FADD.FTZ R24, R24, R10 ;  /* 0x0000000a18188221 */ /* 0x010fe20000010000 */
[----:B------:R-:W-:-:S07]  /*54e0*/  @!P0 FADD.FTZ R25, R25, R11 ;  /* 0x0000000b19198221 */ /* 0x000fce0000010000 */
.L_x_774:
        /* <DEDUP_REMOVED lines=9> */
[----:B0-2---:R-:W-:Y:S01]  /*5580*/  FADD.FTZ R24, R24, R8 ;  /* 0x0000000818187221 */ /* 0x005fe20000010000 */
[----:B------:R-:W-:-:S07]  /*5590*/  FADD.FTZ R25, R25, R9 ;  /* 0x0000000919197221 */ /* 0x000fce0000010000 */
.L_x_775:
[----:B----4-:R-:W-:Y:S05]  /*55a0*/  BSYNC.RECONVERGENT B0 ;  /* 0x0000000000007941 */ /* 0x010fea0003800200 */
.L_x_768:
[----:B------:R-:W5:Y:S01]  /*55b0*/  S2UR UR8, SR_CgaCtaId ;  /* 0x00000000000879c3 */ /* 0x000f620000008800 */
[----:B------:R-:W-:Y:S01]  /*55c0*/  UMOV UR5, 0x400 ;  /* 0x0000040000057882 */ /* 0x000fe20000000000 */
[----:B----4-:R-:W4:Y:S01]  /*55d0*/  S2R R10, SR_TID.X ;  /* 0x00000000000a7919 */ /* 0x010f220000002100 */
[----:B------:R-:W0:Y:S01]  /*55e0*/  LDCU.64 UR10, c[0x0][0x400] ;  /* 0x00008000ff0a77ac */ /* 0x000e220008000a00 */
[--C-:B------:R-:W-:Y:S02]  /*55f0*/  HADD2.F32 R11, -RZ, R39.reuse.H0_H0 ;  /* 0x20000027ff0b7230 */ /* 0x100fe40000004100 */
[----:B------:R-:W-:Y:S02]  /*5600*/  HADD2.F32 R39, -RZ, R39.H1_H1 ;  /* 0x30000027ff277230 */ /* 0x000fe40000004100 */
[----:B------:R-:W1:Y:S01]  /*5610*/  LDC R13, c[0x0][0x41c] ;  /* 0x00010700ff0d7b82 */ /* 0x000e620000000800 */
[----:B------:R-:W-:Y:S01]  /*5620*/  FADD.FTZ R11, R11, -UR20 ;  /* 0x800000140b0b7e21 */ /* 0x000fe20008010000 */
[----:B---3--:R-:W-:-:S02]  /*5630*/  HADD2.F32 R14, -RZ, R38.H0_H0 ;  /* 0x20000026ff0e7230 */ /* 0x008fc40000004100 */
[----:B------:R-:W-:Y:S02]  /*5640*/  HADD2.F32 R38, -RZ, R38.H1_H1 ;  /* 0x30000026ff267230 */ /* 0x000fe40000004100 */
[----:B------:R-:W-:Y:S01]  /*5650*/  FMUL.FTZ R11, R11, UR21 ;  /* 0x000000150b0b7c20 */ /* 0x000fe20008410000 */
[----:B-----5:R-:W-:Y:S01]  /*5660*/  ULEA UR5, UR8, UR5, 0x18 ;  /* 0x0000000508057291 */ /* 0x020fe2000f8ec0ff */
[----:B------:R-:W3:Y:S08]  /*5670*/  LDCU.U8 UR8, c[0x0][0x414] ;  /* 0x00008280ff0877ac */ /* 0x000ef00008000000 */
[----:B------:R-:W-:Y:S01]  /*5680*/  @!P1 STS.64 [UR5+0xc0], R24 ;  /* 0x0000c018ff009988 */ /* 0x000fe20008000a05 */
[----:B----4-:R-:W-:Y:S01]  /*5690*/  LOP3.LUT R10, R10, 0xffff, RZ, 0xc0, !PT ;  /* 0x0000ffff0a0a7812 */ /* 0x010fe200078ec0ff */
[----:B------:R-:W-:Y:S04]  /*56a0*/  BAR.SYNC.DEFER_BLOCKING 0x0 ;  /* 0x0000000000007b1d */ /* 0x000fe80000010000 */
[----:B------:R-:W-:-:S05]  /*56b0*/  IMAD R10, R10, 0x199a, RZ ;  /* 0x0000199a0a0a7824 */ /* 0x000fca00078e02ff */
[----:B------:R-:W-:Y:S01]  /*56c0*/  SHF.R.U32.HI R10, RZ, 0x10, R10 ;  /* 0x00000010ff0a7819 */ /* 0x000fe2000001160a */
[----:B---3--:R-:W-:-:S04]  /*56d0*/  UISETP.NE.AND UP0, UPT, UR8, URZ, UPT ;  /* 0x000000ff0800728c */ /* 0x008fc8000bf05270 */
[----:B-1----:R-:W-:-:S05]  /*56e0*/  IMAD R13, R13, UR17, R10 ;  /* 0x000000110d0d7c24 */ /* 0x002fca000f8e020a */
[----:B0-----:R-:W-:Y:S02]  /*56f0*/  ISETP.GE.U32.AND P0, PT, R13, UR10, PT ;  /* 0x0000000a0d007c0c */ /* 0x001fe4000bf06070 */
        /* <DEDUP_REMOVED lines=10> */
[----:B--2---:R-:W-:Y:S01]  /*57a0*/  FFMA.FTZ R16, R6, R11, R3 ;  /* 0x0000000b06107223 */ /* 0x004fe20000010003 */
        /* <DEDUP_REMOVED lines=11> */
[----:B------:R-:W-:-:S04]  /*5860*/  FFMA.FTZ R23, R16, R23, 1 ;  /* 0x3f80000010177423 */ /* 0x000fc80000010017 */
[----:B------:R-:W-:Y:S01]  /*5870*/  FMUL.FTZ R14, R14, R23 ;  /* 0x000000170e0e7220 */ /* 0x000fe20000410000 */
[----:B-1----:R-:W-:Y:S01]  /*5880*/  FADD.FTZ R22, -R21, 1 ;  /* 0x3f80000015167421 */ /* 0x002fe20000010100 */
[----:B------:R-:W-:-:S03]  /*5890*/  FMUL.FTZ R38, R38, R21 ;  /* 0x0000001526267220 */ /* 0x000fc60000410000 */
[----:B------:R-:W-:-:S04]  /*58a0*/  FFMA.FTZ R11, R11, R22, 1 ;  /* 0x3f8000000b0b7423 */ /* 0x000fc80000010016 */
[----:B------:R-:W-:-:S07]  /*58b0*/  FMUL.FTZ R38, R38, R11 ;  /* 0x0000000b26267220 */ /* 0x000fce0000410000 */
.L_x_776:
[----:B------:R-:W-:Y:S01]  /*58c0*/  FFMA.FTZ R8, R12, R8, R15 ;  /* 0x000000080c087223 */ /* 0x000fe2000001000f */
[----:B------:R-:W-:Y:S01]  /*58d0*/  BSSY.RECONVERGENT B0, `(.L_x_777) ;  /* 0x0000014000007945 */ /* 0x000fe20003800200 */
[----:B------:R-:W-:Y:S01]  /*58e0*/  FFMA.FTZ R11, R6, R14, -R9 ;  /* 0x0000000e060b7223 */ /* 0x000fe20000010809 */
[----:B------:R-:W-:Y:S01]  /*58f0*/  IADD3 R17, PT, PT, R13, 0x40, RZ ;  /* 0x000000400d117810 */ /* 0x000fe20007ffe0ff */
[----:B--2---:R-:W-:Y:S01]  /*5900*/  FFMA.FTZ R16, R5, R38, -R8 ;  /* 0x0000002605107223 */ /* 0x004fe20000010808 */
[----:B------:R-:W-:Y:S01]  /*5910*/  IADD3 R14, PT, PT, R13, 0x80, RZ ;  /* 0x000000800d0e7810 */ /* 0x000fe20007ffe0ff */
[----:B------:R-:W-:Y:S06]  /*5920*/  @P0 BRA `(.L_x_778) ;  /* 0x0000000000380947 */ /* 0x000fec0003800000 */
[----:B------:R-:W0:Y:S01]  /*5930*/  LDCU.64 UR12, c[0x0][0x3f8] ;  /* 0x00007f00ff0c77ac */ /* 0x000e220008000a00 */
[----:B------:R-:W-:Y:S01]  /*5940*/  MOV R8, R42 ;  /* 0x0000002a00087202 */ /* 0x000fe20000000f00 */
[----:B------:R-:W-:Y:S01]  /*5950*/  FMUL.FTZ R19, R11, UR21 ;  /* 0x000000150b137c20 */ /* 0x000fe20008410000 */
[----:B------:R-:W-:Y:S01]  /*5960*/  MOV R9, R45 ;  /* 0x0000002d00097202 */ /* 0x000fe20000000f00 */
[----:B------:R-:W1:Y:S01]  /*5970*/  LDCU.64 UR8, c[0x0][0x380] ;  /* 0x00007000ff0877ac */ /* 0x000e620008000a00 */
[----:B------:R-:W-:Y:S01]  /*5980*/  FMUL.FTZ R16, R16, UR21 ;  /* 0x0000001510107c20 */ /* 0x000fe20008410000 */
        /* <DEDUP_REMOVED lines=8> */
.L_x_778:
[----:B------:R-:W-:Y:S05]  /*5a10*/  BSYNC.RECONVERGENT B0 ;  /* 0x0000000000007941 */ /* 0x000fea0003800200 */
.L_x_777:
        /* <DEDUP_REMOVED lines=35> */
.L_x_779:
        /* <DEDUP_REMOVED lines=21> */
.L_x_781:
[----:B------:R-:W-:Y:S05]  /*5da0*/  BSYNC.RECONVERGENT B0 ;  /* 0x0000000000007941 */ /* 0x000fea0003800200 */
.L_x_780:
        /* <DEDUP_REMOVED lines=25> */
.L_x_782:
        /* <DEDUP_REMOVED lines=21> */
.L_x_784:
[----:B------:R-:W-:Y:S05]  /*6090*/  BSYNC.RECONVERGENT B0 ;  /* 0x0000000000007941 */ /* 0x000fea0003800200 */
.L_x_783:
[----:B------:R-:W-:Y:S02]  /*60a0*/  HADD2.F32 R16, -RZ, R27.H0_H0 ;  /* 0x2000001bff107230 */ /* 0x000fe40000004100 */
[----:B0-----:R-:W-:Y:S01]  /*60b0*/  FADD.FTZ R10, R17, -UR20 ;  /* 0x80000014110a7e21 */ /* 0x001fe20008010000 */
[----:B------:R-:W-:Y:S02]  /*60c0*/  HADD2.F32 R18, -RZ, R7.H0_H0 ;  /* 0x20000007ff127230 */ /* 0x000fe40000004100 */
        /* <DEDUP_REMOVED lines=12> */
[----:B------:R-:W-:-:S02]  /*6190*/  HADD2.F32 R9, -RZ, R32.H0_H0 ;  /* 0x20000020ff097230 */ /* 0x000fc40000004100 */
[----:B------:R-:W-:Y:S01]  /*61a0*/  FADD.FTZ R17, R29, -UR20 ;  /* 0x800000141d117e21 */ /* 0x000fe20008010000 */
[----:B------:R-:W-:Y:S02]  /*61b0*/  HADD2.F32 R8, -RZ, R32.H1_H1 ;  /* 0x30000020ff087230 */ /* 0x000fe40000004100 */
[----:B------:R-:W-:Y:S01]  /*61c0*/  FADD.FTZ R32, R33, -UR20 ;  /* 0x8000001421207e21 */ /* 0x000fe20008010000 */
[----:B------:R-:W-:Y:S01]  /*61d0*/  FADD.FTZ R20, R27, -UR20 ;  /* 0x800000141b147e21 */ /* 0x000fe20008010000 */
[----:B------:R-:W-:Y:S01]  /*61e0*/  FMUL.FTZ R22, R16, UR21 ;  /* 0x0000001510167c20 */ /* 0x000fe20008410000 */
[----:B------:R-:W-:Y:S01]  /*61f0*/  FMUL.FTZ R38, R11, UR21 ;  /* 0x000000150b267c20 */ /* 0x000fe20008410000 */
[----:B------:R-:W-:Y:S01]  /*6200*/  FMUL.FTZ R24, R14, UR21 ;  /* 0x000000150e187c20 */ /* 0x000fe20008410000 */
[----:B------:R-:W-:Y:S01]  /*6210*/  FMUL.FTZ R16, R7, UR21 ;  /* 0x0000001507107c20 */ /* 0x000fe20008410000 */
[C---:B------:R-:W-:Y:S01]  /*6220*/  IADD3 R11, PT, PT, R13.reuse, 0xc0, RZ ;  /* 0x000000c00d0b7810 */ /* 0x040fe20007ffe0ff */
[----:B------:R-:W-:Y:S01]  /*6230*/  FMUL.FTZ R10, R10, UR21 ;  /* 0x000000150a0a7c20 */ /* 0x000fe20008410000 */
[----:B------:R-:W-:Y:S01]  /*6240*/  IADD3 R29, PT, PT, R13, 0x100, RZ ;  /* 0x000001000d1d7810 */ /* 0x000fe20007ffe0ff */
[----:B------:R-:W-:Y:S01]  /*6250*/  FMUL.FTZ R36, R31, UR21 ;  /* 0x000000151f247c20 */ /* 0x000fe20008410000 */
[----:B------:R-:W-:Y:S01]  /*6260*/  IADD3 R14, PT, PT, R13, 0x140, RZ ;  /* 0x000001400d0e7810 */ /* 0x000fe20007ffe0ff */
[----:B------:R-:W-:Y:S01]  /*6270*/  FMUL.FTZ R17, R17, UR21 ;  /* 0x0000001511117c20 */ /* 0x000fe20008410000 */
[C---:B------:R-:W-:Y:S01]  /*6280*/  IADD3 R7, PT, PT, R13.reuse, 0x180, RZ ;  /* 0x000001800d077810 */ /* 0x040fe20007ffe0ff */
[----:B------:R-:W-:Y:S01]  /*6290*/  FMUL.FTZ R20, R20, UR21 ;  /* 0x0000001514147c20 */ /* 0x000fe20008410000 */
        /* <DEDUP_REMOVED lines=22> */
.L_x_785:
[----:B------:R-:W-:Y:S01]  /*6400*/  ISETP.GE.U32.AND P2, PT, R11, UR10, PT ;  /* 0x0000000a0b007c0c */ /* 0x000fe2000bf46070 */
[C---:B------:R-:W-:Y:S01]  /*6410*/  FFMA.FTZ R37, R12.reuse, R10, R15 ;  /* 0x0000000a0c257223 */ /* 0x040fe2000001000f */
[----:B------:R-:W-:Y:S01]  /*6420*/  SHF.R.S32.HI R35, RZ, 0x1f, R11 ;  /* 0x0000001fff237819 */ /* 0x000fe2000001140b */
[C-C-:B------:R-:W-:Y:S01]  /*6430*/  FFMA.FTZ R39, R12.reuse, R32, R15.reuse ;  /* 0x000000200c277223 */ /* 0x140fe2000001000f */
[----:B------:R-:W-:Y:S01]  /*6440*/  ISETP.GE.U32.AND P3, PT, R29, UR10, PT ;  /* 0x0000000a1d007c0c */ /* 0x000fe2000bf66070 */
[----:B------:R-:W-:Y:S01]  /*6450*/  BSSY.RECONVERGENT B0, `(.L_x_786) ;  /* 0x0000024000007945 */ /* 0x000fe20003800200 */
[----:B------:R-:W-:Y:S01]  /*6460*/  ISETP.GE.AND.EX P2, PT, R35, UR11, PT, P2 ;  /* 0x0000000b23007c0c */ /* 0x000fe2000bf46320 */
[--C-:B------:R-:W-:Y:S01]  /*6470*/  FFMA.FTZ R31, R12, R38, R15.reuse ;  /* 0x000000260c1f7223 */ /* 0x100fe2000001000f */
[----:B------:R-:W-:Y:S01]  /*6480*/  ISETP.GE.U32.AND P4, PT, R14, UR10, PT ;  /* 0x0000000a0e007c0c */ /* 0x000fe2000bf86070 */
[C-C-:B------:R-:W-:Y:S01]  /*6490*/  FFMA.FTZ R40, R12.reuse, R36, R15.reuse ;  /* 0x000000240c287223 */ /* 0x140fe2000001000f */
[----:B------:R-:W-:Y:S01]  /*64a0*/  ISETP.GE.U32.AND P1, PT, R7, UR10, PT ;  /* 0x0000000a07007c0c */ /* 0x000fe2000bf26070 */
[C---:B------:R-:W-:Y:S01]  /*64b0*/  FFMA.FTZ R19, R12.reuse, R24, R15 ;  /* 0x000000180c137223 */ /* 0x040fe2000001000f */
[----:B------:R-:W-:Y:S01]  /*64c0*/  SHF.R.S32.HI R33, RZ, 0x1f, R29 ;  /* 0x0000001fff217819 */ /* 0x000fe2000001141d */
[C-C-:B------:R-:W-:Y:S01]  /*64d0*/  FFMA.FTZ R32, R12.reuse, R17, R15.reuse ;  /* 0x000000110c207223 */ /* 0x140fe2000001000f */
        /* <DEDUP_REMOVED lines=16> */
[----:B------:R-:W1:Y:S01]  /*65e0*/  LDCU.64 UR12, c[0x0][0x380] ;  /* 0x00007000ff0c77ac */ /* 0x000e620008000a00 */
[----:B0-----:R-:W-:Y:S02]  /*65f0*/  IMAD R8, R35, UR8, RZ ;  /* 0x0000000823087c24 */ /* 0x001fe4000f8e02ff */
[----:B------:R-:W-:Y:S02]  /*6600*/  FMUL.FTZ R35, R10, UR21 ;  /* 0x000000150a237c20 */ /* 0x000fe40008410000 */
[----:B------:R-:W-:Y:S01]  /*6610*/  IMAD R15, R11, UR9, R8 ;  /* 0x000000090b0f7c24 */ /* 0x000fe2000f8e0208 */
[----:B------:R-:W-:Y:S02]  /*6620*/  MOV R8, R42 ;  /* 0x0000002a00087202 */ /* 0x000fe40000000f00 */
[----:B------:R-:W-:-:S03]  /*6630*/  F2FP.F16.F32.PACK_AB R37, R37, R35 ;  /* 0x000000232525723e */ /* 0x000fc600000000ff */
[----:B------:R-:W-:-:S05]  /*6640*/  IMAD.WIDE.U32 R8, R11, UR8, R8 ;  /* 0x000000080b087c25 */ /* 0x000fca000f8e0008 */
[----:B------:R-:W-:Y:S02]  /*6650*/  IADD3 R15, PT, PT, R9, R15, RZ ;  /* 0x0000000f090f7210 */ /* 0x000fe40007ffe0ff */
[----:B-1----:R-:W-:-:S04]  /*6660*/  LEA R10, P2, R8, UR12, 0x1 ;  /* 0x0000000c080a7c11 */ /* 0x002fc8000f8408ff */
[----:B------:R-:W-:-:S05]  /*6670*/  LEA.HI.X R11, R8, UR13, R15, 0x1, P2 ;  /* 0x0000000d080b7c11 */ /* 0x000fca00090f0c0f */
[----:B------:R0:W-:Y:S04]  /*6680*/  STG.E desc[UR18][R10.64], R37 ;  /* 0x000000250a007986 */ /* 0x0001e8000c101912 */
.L_x_787:
[----:B------:R-:W-:Y:S05]  /*6690*/  BSYNC.RECONVERGENT B0 ;  /* 0x0000000000007941 */ /* 0x000fea0003800200 */
.L_x_786:
[--C-:B------:R-:W-:Y:S02]  /*66a0*/  HADD2.F32 R8, -RZ, R30.reuse.H0_H0 ;  /* 0x2000001eff087230 */ /* 0x100fe40000004100 */
[----:B------:R-:W-:Y:S01]  /*66b0*/  HADD2.F32 R30, -RZ, R30.H1_H1 ;  /* 0x3000001eff1e7230 */ /* 0x000fe20000004100 */
[----:B------:R-:W-:Y:S06]  /*66c0*/  BRA.U !UP0, `(.L_x_788) ;  /* 0x0000000108487547 */ /* 0x000fec000b800000 */
        /* <DEDUP_REMOVED lines=13> */
[----:B0-----:R-:W-:Y:S01]  /*67a0*/  FMUL.FTZ R8, R8, R11 ;  /* 0x0000000b08087220 */ /* 0x001fe20000410000 */
[----:B------:R-:W-:Y:S02]  /*67b0*/  FADD.FTZ R11, -R11, 1 ;  /* 0x3f8000000b0b7421 */ /* 0x000fe40000010100 */
[----:B------:R-:W-:Y:S02]  /*67c0*/  FMUL.FTZ R30, R30, R37 ;  /* 0x000000251e1e7220 */ /* 0x000fe40000410000 */
[----:B------:R-:W-:-:S04]  /*67d0*/  FFMA.FTZ R11, R38, R11, 1 ;  /* 0x3f800000260b7423 */ /* 0x000fc8000001000b */
[----:B------:R-:W-:-:S07]  /*67e0*/  FMUL.FTZ R8, R8, R11 ;  /* 0x0000000b08087220 */ /* 0x000fce0000410000 */
.L_x_788:
        /* <DEDUP_REMOVED lines=18> */
.L_x_790:
[----:B------:R-:W-:Y:S05]  /*6910*/  BSYNC.RECONVERGENT B0 ;  /* 0x0000000000007941 */ /* 0x000fea0003800200 */
.L_x_789:
        /* <DEDUP_REMOVED lines=21> */
.L_x_791:
        /* <DEDUP_REMOVED lines=8> */
[----:B------:R-:W0:Y:S01]  /*6af0*/  LDCU.64 UR12, c[0x0][0x380] ;  /* 0x00007000ff0c77ac */ /* 0x000e220008000a00 */
[----:B--2---:R-:W-:Y:S02]  /*6b00*/  IMAD R21, R21, UR8, RZ ;  /* 0x0000000815157c24 */ /* 0x004fe4000f8e02ff */
[----:B------:R-:W-:-:S04]  /*6b10*/  IMAD.WIDE.U32 R8, R14, UR8, R8 ;  /* 0x000000080e087c25 */ /* 0x000fc8000f8e0008 */
[----:B------:R-:W-:Y:S02]  /*6b20*/  IMAD R21, R14, UR9, R21 ;  /* 0x000000090e157c24 */ /* 0x000fe4000f8e0215 */
[----:B------:R-:W-:Y:S01]  /*6b30*/  FMUL.FTZ R14, R32, UR21 ;  /* 0x00000015200e7c20 */ /* 0x000fe20008410000 */
[----:B01----:R-:W-:Y:S02]  /*6b40*/  LEA R10, P2, R8, UR12, 0x1 ;  /* 0x0000000c080a7c11 */ /* 0x003fe4000f8408ff */
[----:B------:R-:W-:Y:S02]  /*6b50*/  IADD3 R21, PT, PT, R9, R21, RZ ;  /* 0x0000001509157210 */ /* 0x000fe40007ffe0ff */
[----:B------:R-:W-:Y:S02]  /*6b60*/  F2FP.F16.F32.PACK_AB R9, R14, R19 ;  /* 0x000000130e09723e */ /* 0x000fe400000000ff */
[----:B------:R-:W-:-:S05]  /*6b70*/  LEA.HI.X R11, R8, UR13, R21, 0x1, P2 ;  /* 0x0000000d080b7c11 */ /* 0x000fca00090f0c15 */
[----:B------:R2:W-:Y:S02]  /*6b80*/  STG.E desc[UR18][R10.64], R9 ;  /* 0x000000090a007986 */ /* 0x0005e4000c101912 */
.L_x_793:
[----:B------:R-:W-:Y:S05]  /*6b90*/  BSYNC.RECONVERGENT B0 ;  /* 0x0000000000007941 */ /* 0x000fea0003800200 */
.L_x_792:
[--C-:B------:R-:W-:Y:S02]  /*6ba0*/  HADD2.F32 R8, -RZ, R26.reuse.H0_H0 ;  /* 0x2000001aff087230 */ /* 0x100fe40000004100 */
[----:B------:R-:W-:Y:S01]  /*6bb0*/  HADD2.F32 R26, -RZ, R26.H1_H1 ;  /* 0x3000001aff1a7230 */ /* 0x000fe20000004100 */
[----:B------:R-:W-:Y:S06]  /*6bc0*/  BRA.U !UP0, `(.L_x_794) ;  /* 0x0000000108487547 */ /* 0x000fec000b800000 */
[----:B------:R-:W-:Y:S01]  /*6bd0*/  FFMA.FTZ R20, R5, R20, R4 ;  /* 0x0000001405147223 */ /* 0x000fe20000010004 */
[----:B------:R-:W-:-:S03]  /*6be0*/  FFMA.FTZ R22, R6, R22, R3 ;  /* 0x0000001606167223 */ /* 0x000fc60000010003 */
[----:B------:R-:W-:Y:S01]  /*6bf0*/  FMUL.FTZ R14, R20, -1.4426950216293334961 ;  /* 0xbfb8aa3b140e7820 */ /* 0x000fe20000410000 */
[----:B--2---:R-:W-:-:S05]  /*6c00*/  FMUL.FTZ R9, R22, -1.4426950216293334961 ;  /* 0xbfb8aa3b16097820 */ /* 0x004fca0000410000 */
        /* <DEDUP_REMOVED lines=14> */
.L_x_794:
[----:B------:R-:W-:Y:S01]  /*6cf0*/  BSSY.RECONVERGENT B0, `(.L_x_795) ;  /* 0x0000012000007945 */ /* 0x000fe20003800200 */
[----:B------:R-:W-:Y:S01]  /*6d00*/  FFMA.FTZ R25, R6, R8, -R25 ;  /* 0x0000000806197223 */ /* 0x000fe20000010819 */
[----:B------:R-:W-:Y:S02]  /*6d10*/  FFMA.FTZ R34, R5, R26, -R34 ;  /* 0x0000001a05227223 */ /* 0x000fe40000010822 */
[----:B------:R-:W-:Y:S05]  /*6d20*/  @P1 BRA `(.L_x_796) ;  /* 0x0000000000381947 */ /* 0x000fea0003800000 */
[----:B------:R-:W0:Y:S01]  /*6d30*/  LDCU.64 UR8, c[0x0][0x3f8] ;  /* 0x00007f00ff0877ac */ /* 0x000e220008000a00 */
[----:B------:R-:W-:Y:S01]  /*6d40*/  MOV R8, R42 ;  /* 0x0000002a00087202 */ /* 0x000fe20000000f00 */
[----:B------:R-:W-:Y:S01]  /*6d50*/  FMUL.FTZ R14, R25, UR21 ;  /* 0x00000015190e7c20 */ /* 0x000fe20008410000 */
[----:B--2---:R-:W-:Y:S01]  /*6d60*/  MOV R9, R45 ;  /* 0x0000002d00097202 */ /* 0x004fe20000000f00 */
[----:B------:R-:W2:Y:S01]  /*6d70*/  LDCU.64 UR12, c[0x0][0x380] ;  /* 0x00007000ff0c77ac */ /* 0x000ea20008000a00 */
[----:B01----:R-:W-:Y:S02]  /*6d80*/  IMAD R10, R23, UR8, RZ ;  /* 0x00000008170a7c24 */ /* 0x003fe4000f8e02ff */
[----:B------:R-:W-:-:S04]  /*6d90*/  IMAD.WIDE.U32 R8, R7, UR8, R8 ;  /* 0x0000000807087c25 */ /* 0x000fc8000f8e0008 */
[----:B------:R-:W-:Y:S02]  /*6da0*/  IMAD R11, R7, UR9, R10 ;  /* 0x00000009070b7c24 */ /* 0x000fe4000f8e020a */
[----:B------:R-:W-:Y:S01]  /*6db0*/  FMUL.FTZ R7, R34, UR21 ;  /* 0x0000001522077c20 */ /* 0x000fe20008410000 */
[C---:B--2---:R-:W-:Y:S02]  /*6dc0*/  LEA R10, P1, R8.reuse, UR12, 0x1 ;  /* 0x0000000c080a7c11 */ /* 0x044fe4000f8208ff */
[----:B------:R-:W-:Y:S02]  /*6dd0*/  IADD3 R11, PT, PT, R9, R11, RZ ;  /* 0x0000000b090b7210 */ /* 0x000fe40007ffe0ff */
[----:B------:R-:W-:Y:S02]  /*6de0*/  F2FP.F16.F32.PACK_AB R7, R7, R14 ;  /* 0x0000000e0707723e */ /* 0x000fe400000000ff */
[----:B------:R-:W-:-:S05]  /*6df0*/  LEA.HI.X R11, R8, UR13, R11, 0x1, P1 ;  /* 0x0000000d080b7c11 */ /* 0x000fca00088f0c0b */
[----:B------:R3:W-:Y:S02]  /*6e00*/  STG.E desc[UR18][R10.64], R7 ;  /* 0x000000070a007986 */ /* 0x0007e4000c101912 */
.L_x_796:
[----:B------:R-:W-:Y:S05]  /*6e10*/  BSYNC.RECONVERGENT B0 ;  /* 0x0000000000007941 */ /* 0x000fea0003800200 */
.L_x_795:
[--C-:B---3--:R-:W-:Y:S01]  /*6e20*/  HADD2.F32 R7, -RZ, R2.reuse.H0_H0 ;  /* 0x20000002ff077230 */ /* 0x108fe20000004100 */
[----:B------:R-:W-:Y:S01]  /*6e30*/  SHF.R.S32.HI R19, RZ, 0x1f, R13 ;  /* 0x0000001fff137819 */ /* 0x000fe2000001140d */
[----:B------:R-:W-:Y:S01]  /*6e40*/  HADD2.F32 R2, -RZ, R2.H1_H1 ;  /* 0x30000002ff027230 */ /* 0x000fe20000004100 */
        /* <DEDUP_REMOVED lines=19> */
.L_x_797:
        /* <DEDUP_REMOVED lines=18> */
.L_x_799:
[----:B------:R-:W-:Y:S05]  /*70a0*/  BSYNC.RECONVERGENT B0 ;  /* 0x0000000000007941 */ /* 0x000fea0003800200 */
.L_x_798:
[----:B------:R-:W4:Y:S01]  /*70b0*/  LDCU UR5, c[0x0][0x410] ;  /* 0x00008200ff0577ac */ /* 0x000f220008000800 */
[----:B------:R-:W4:Y:S01]  /*70c0*/  LDCU UR8, c[0x0][0x3e0] ;  /* 0x00007c00ff0877ac */ /* 0x000f220008000800 */
[----:B------:R-:W-:Y:S02]  /*70d0*/  UIADD3 UR6, UPT, UPT, UR7, UR6, URZ ;  /* 0x0000000607067290 */ /* 0x000fe4000fffe0ff */
[----:B------:R-:W-:Y:S02]  /*70e0*/  UIADD3 UR4, UPT, UPT, UR4, 0x1, URZ ;  /* 0x0000000104047890 */ /* 0x000fe4000fffe0ff */
[----:B----4-:R-:W-:-:S04]  /*70f0*/  UIMAD UR5, UR5, UR8, URZ ;  /* 0x00000008050572a4 */ /* 0x010fc8000f8e02ff */
[----:B------:R-:W-:-:S09]  /*7100*/  UISETP.GE.AND UP0, UPT, UR6, UR5, UPT ;  /* 0x000000050600728c */ /* 0x000fd2000bf06270 */
[----:B------:R-:W-:Y:S05]  /*7110*/  BRA.U !UP0, `(.L_x_800) ;  /* 0xffffff9108087547 */ /* 0x000fea000b83ffff */
.L_x_757:
[----:B--2---:R-:W2:Y:S01]  /*7120*/  S2R R9, SR_TID.X ;  /* 0x0000000000097919 */ /* 0x004ea20000002100 */
[----:B------:R-:W4:Y:S01]  /*7130*/  LDC R4, c[0x0][0x370] ;  /* 0x0000dc00ff047b82 */ /* 0x000f220000000800 */
[----:B------:R-:W-:Y:S07]  /*7140*/  BSSY.RECONVERGENT B0, `(.L_x_801) ;  /* 0x000000e000007945 */ /* 0x000fee0003800200 */
[----:B------:R-:W5:Y:S08]  /*7150*/  LDC R7, c[0x0][0x374] ;  /* 0x0000dd00ff077b82 */ /* 0x000f700000000800 */
[----:B---3--:R-:W3:Y:S01]  /*7160*/  LDC.64 R2, c[0x0][0x3c8] ;  /* 0x0000f200ff027b82 */ /* 0x008ee20000000a00 */
[----:B----4-:R-:W-:-:S02]  /*7170*/  ISETP.NE.AND P0, PT, R4, 0x1, PT ;  /* 0x000000010400780c */ /* 0x010fc40003f05270 */
[----:B--2---:R-:W-:Y:S02]  /*7180*/  ISETP.NE.AND P1, PT, R9, RZ, PT ;  /* 0x000000ff0900720c */ /* 0x004fe40003f25270 */
[----:B-----5:R-:W-:-:S04]  /*7190*/  SHF.L.U32 R0, R7, 0x1, RZ ;  /* 0x0000000107007819 */ /* 0x020fc800000006ff */
        /* <DEDUP_REMOVED lines=8> */
.L_x_802:
[----:B------:R-:W-:Y:S05]  /*7220*/  BSYNC.RECONVERGENT B0 ;  /* 0x0000000000007941 */ /* 0x000fea0003800200 */
.L_x_801:
        /* <DEDUP_REMOVED lines=11> */
.L_x_804:
[----:B------:R-:W2:Y:S04]  /*72e0*/  LDG.E.STRONG.GPU R5, desc[UR18][R2.64] ;  /* 0x0000001202057981 */ /* 0x000ea8000c1ef900 */
[----:B--2---:R-:W-:Y:S01]  /*72f0*/  CCTL.IVALL ;  /* 0x00000000ff00798f */ /* 0x004fe20002000000 */
[----:B------:R-:W-:Y:S05]  /*7300*/  YIELD ;  /* 0x0000000000007946 */ /* 0x000fea0003800000 */
[----:B------:R-:W-:-:S13]  /*7310*/  ISETP.NE.AND P0, PT, R5, R0, PT ;  /* 0x000000000500720c */ /* 0x000fda0003f05270 */
[----:B------:R-:W-:Y:S05]  /*7320*/  @P0 BRA `(.L_x_804) ;  /* 0xfffffffc00ec0947 */ /* 0x000fea000383ffff */
.L_x_803:
        /* <DEDUP_REMOVED lines=25> */
[----:B-1----:R-:W-:-:S05]  /*74c0*/  IADD3.X R15, PT, PT, R4, -0x1, ~R9, P0, P1 ;  /* 0xffffffff040f7810 */ /* 0x002fca00007e2c09 */
[----:B------:R-:W-:-:S04]  /*74d0*/  IMAD.WIDE.U32 R4, R15, -0x33333333, RZ ;  /* 0xcccccccd0f047825 */ /* 0x000fc800078e00ff */
[----:B0-----:R-:W-:-:S04]  /*74e0*/  IMAD.WIDE.U32 R10, P0, R13, -0x33333334, R4 ;  /* 0xcccccccc0d0a7825 */ /* 0x001fc80007800004 */
        /* <DEDUP_REMOVED lines=47> */
.L_x_807:
        /* <DEDUP_REMOVED lines=29> */
.L_x_806:
[----:B------:R-:W-:Y:S05]  /*79b0*/  BSYNC.RECONVERGENT B0 ;  /* 0x0000000000007941 */ /* 0x000fea0003800200 */
.L_x_805:
        /* <DEDUP_REMOVED lines=10> */
.L_x_808:
        /* <DEDUP_REMOVED lines=87> */
.L_x_809:
        /* <DEDUP_REMOVED lines=11> */
.L_x_2484:


//--------------------- .text._Z35group_norm_nhwc_bwd_one_pass_kernelI11Fp16IOFp16WLi64ELi20ELi640EEv26Group_norm_nhwc_bwd_params --------------------------
	.section	.text._Z35group_norm_nhwc_bwd_one_pass_kernelI11Fp16IOFp16WLi64ELi20ELi640EEv26Group_norm_nhwc_bwd_params,"ax",@progbits
	.align	128
        .global         _Z35group_norm_nhwc_bwd_one_pass_kernelI11Fp16IOFp16WLi64ELi20ELi640EEv26Group_norm_nhwc_bwd_params
        .type           _Z35group_norm_nhwc_bwd_one_pass_kernelI11Fp16IOFp16WLi64ELi20ELi640EEv26Group_norm_nhwc_bwd_params,@function
        .size           _Z35group_norm_nhwc_bwd_one_pass_kernelI11Fp16IOFp16WLi64ELi20ELi640EEv26Group_norm_nhwc_bwd_params,(.L_x_2485 - _Z35group_norm_nhwc_bwd_one_pass_kernelI11Fp16IOFp16WLi64ELi20ELi640EEv26Group_norm_nhwc_bwd_params)
        .other          _Z35group_norm_nhwc_bwd_one_pass_kernelI11Fp16IOFp16WLi64ELi20ELi640EEv26Group_norm_nhwc_bwd_params,@"STO_CUDA_ENTRY STV_DEFAULT"
_Z35group_norm_nhwc_bwd_one_pass_kernelI11Fp16IOFp16WLi64ELi20ELi640EEv26Group_norm_nhwc_bwd_params:
.text._Z35group_norm_nhwc_bwd_one_pass_kernelI11Fp16IOFp16WLi64ELi20ELi640EEv26Group_norm_nhwc_bwd_params:
        /* <DEDUP_REMOVED lines=40> */
.L_x_831:
        /* <DEDUP_REMOVED lines=99> */
[----:B------:R-:W-:Y:S01]  /*08b0*/  @P2 HADD2.F32 R36, -RZ, R18.H0_H0 ;  /* 0x20000012ff242230 */ /* 0x000fe20000004100 */
[----:B------:R-:W-:Y:S01]  /*08c0*/  MOV R8, R30 ;  /* 0x0000001e00087202 */ /* 0x000fe20000000f00 */
[----:B----4-:R-:W-:Y:S01]  /*08d0*/  @P2 HADD2.F32 R34, -RZ, R19.H0_H0 ;  /* 0x20000013ff222230 */ /* 0x010fe20000004100 */
[----:B------:R-:W-:Y:S01]  /*08e0*/  MOV R9, R32 ;  /* 0x0000002000097202 */ /* 0x000fe20000000f00 */
[----:B------:R-:W-:Y:S02]  /*08f0*/  HADD2.F32 R5, -RZ, R5.H0_H0 ;  /* 0x20000005ff057230 */ /* 0x000fe40000004100 */
[----:B------:R-:W-:Y:S01]  /*0900*/  FMUL.FTZ R0, R0, UR20 ;  /* 0x0000001400007c20 */ /* 0x000fe20008410000 */
        /* <DEDUP_REMOVED lines=21> */
.L_x_811:
        /* <DEDUP_REMOVED lines=44> */
.L_x_813:
[----:B------:R-:W-:Y:S05]  /*0d20*/  BSYNC.RECONVERGENT B0 ;  /* 0x0000000000007941 */ /* 0x000fea0003800200 */
.L_x_812:
        /* <DEDUP_REMOVED lines=54> */
.L_x_815:
[----:B------:R-:W-:Y:S05]  /*1090*/  BSYNC.RECONVERGENT B0 ;  /* 0x0000000000007941 */ /* 0x000fea0003800200 */
.L_x_814:
        /* <DEDUP_REMOVED lines=318> */
.L_x_817:
[----:B------:R-:W-:Y:S05]  /*2480*/  BSYNC.RECONVERGENT B0 ;  /* 0x0000000000007941 */ /* 0x000fea0003800200 */
.L_x_816:
        /* <DEDUP_REMOVED lines=29> */
.L_x_819:
[----:B------:R-:W-:Y:S05]  /*2660*/  BSYNC.RECONVERGENT B0 ;  /* 0x0000000000007941 */ /* 0x000fea0003800200 */
.L_x_818:
        /* <DEDUP_REMOVED lines=29> */
.L_x_822:
[----:B------:R-:W2:Y:S04]  /*2840*/  LDG.E.STRONG.GPU R3, desc[UR16][R10.64] ;  /* 0x000000100a037981 */ /* 0x000ea8000c1ef900 */
[----:B--2---:R-:W-:Y:S01]  /*2850*/  CCTL.IVALL ;  /* 0x00000000ff00798f */ /* 0x004fe20002000000 */
[----:B------:R-:W-:Y:S05]  /*2860*/  YIELD ;  /* 0x0000000000007946 */ /* 0x000fea0003800000 */
[----:B------:R-:W-:-:S13]  /*2870*/  ISETP.NE.AND P1, PT, R3, R14, PT ;  /* 0x0000000e0300720c */ /* 0x000fda0003f25270 */
[----:B------:R-:W-:Y:S05]  /*2880*/  @P1 BRA `(.L_x_822) ;  /* 0xfffffffc00ec1947 */ /* 0x000fea000383ffff */
.L_x_821:
[----:B------:R-:W-:Y:S05]  /*2890*/  WARPSYNC.ALL ;  /* 0x0000000000007948 */ /* 0x000fea0003800000 */
[----:B------:R-:W-:Y:S06]  /*28a0*/  BAR.SYNC.DEFER_BLOCKING 0x0 ;  /* 0x0000000000007b1d */ /* 0x000fec0000010000 */
[----:B------:R-:W-:Y:S01]  /*28b0*/  UMOV UR4, URZ ;  /* 0x000000ff00047c82 */ /* 0x000fe20008000000 */
[----:B------:R-:W-:Y:S05]  /*28c0*/  @!P4 BRA `(.L_x_823) ;  /* 0x00000004002cc947 */ /* 0x000fea0003800000 */
[----:B------:R-:W-:-:S07]  /*28d0*/  HFMA2 R3, -RZ, RZ, 0, 0 ;  /* 0x00000000ff037431 */ /* 0x000fce00000001ff */
.L_x_824:
        /* <DEDUP_REMOVED lines=74> */
.L_x_823:
        /* <DEDUP_REMOVED lines=47> */
.L_x_825:
        /* <DEDUP_REMOVED lines=27> */
.L_x_826:
        /* <DEDUP_REMOVED lines=11> */
.L_x_827:
[----:B------:R-:W-:Y:S05]  /*32d0*/  BSYNC.RECONVERGENT B0 ;  /* 0x0000000000007941 */ /* 0x000fea0003800200 */
.L_x_820:
        /* <DEDUP_REMOVED lines=26> */
.L_x_828:
        /* <DEDUP_REMOVED lines=21> */
.L_x_830:
[----:B------:R-:W-:Y:S05]  /*35d0*/  BSYNC.RECONVERGENT B0 ;  /* 0x0000000000007941 */ /* 0x000fea0003800200 */
.L_x_829:
[----:B------:R-:W-:Y:S01]  /*35e0*/  UIADD3 UR13, UPT, UPT, UR24, UR13, URZ ;  /* 0x0000000d180d7290 */ /* 0x000fe2000fffe0ff */
[----:B------:R-:W-:-:S03]  /*35f0*/  IADD3 R31, PT, PT, R31, 0x1, RZ ;  /* 0x000000011f1f7810 */ /* 0x000fc60007ffe0ff */
[----:B------:R-:W-:-:S09]  /*3600*/  UISETP.GE.AND UP0, UPT, UR13, UR10, UPT ;  /* 0x0000000a0d00728c */ /* 0x000fd2000bf06270 */
[----:B------:R-:W-:Y:S05]  /*3610*/  BRA.U !UP0, `(.L_x_831) ;  /* 0xffffffcd08187547 */ /* 0x000fea000b83ffff */
.L_x_810:
        /* <DEDUP_REMOVED lines=19> */
.L_x_833:
[----:B------:R-:W-:Y:S05]  /*3750*/  BSYNC.RECONVERGENT B0 ;  /* 0x0000000000007941 */ /* 0x000fea0003800200 */
.L_x_832:
[----:B------:R-:W-:Y:S05]  /*3760*/  @P0 EXIT ;  /* 0x000000000000094d */ /* 0x000fea0003800000 */
[----:B------:R-:W-:Y:S05]  /*3770*/  @P2 BRA `(.L_x_834) ;  /* 0x0000000000202947 */ /* 0x000fea0003800000 */
[----:B------:R-:W-:-:S05]  /*3780*/  IMAD R0, R4, R7, RZ ;  /* 0x0000000704007224 */ /* 0x000fca00078e02ff */
[----:B------:R-:W-:-:S13]  /*3790*/  ISETP.NE.AND P0, PT, R0, -0x1, PT ;  /* 0xffffffff0000780c */ /* 0x000fda0003f05270 */
[----:B------:R-:W-:Y:S05]  /*37a0*/  @!P0 BRA `(.L_x_834) ;  /* 0x0000000000148947 */ /* 0x000fea0003800000 */
.L_x_835:
[----:B--2---:R-:W2:Y:S04]  /*37b0*/  LDG.E.STRONG.GPU R5, desc[UR16][R2.64] ;  /* 0x0000001002057981 */ /* 0x004ea8000c1ef900 */
[----:B--2---:R-:W-:Y:S01]  /*37c0*/  CCTL.IVALL ;  /* 0x00000000ff00798f */ /* 0x004fe20002000000 */
[----:B------:R-:W-:Y:S05]  /*37d0*/  YIELD ;  /* 0x0000000000007946 */ /* 0x000fea0003800000 */
[----:B------:R-:W-:-:S13]  /*37e0*/  ISETP.NE.AND P0, PT, R5, R0, PT ;  /* 0x000000000500720c */ /* 0x000fda0003f05270 */
[----:B------:R-:W-:Y:S05]  /*37f0*/  @P0 BRA `(.L_x_835) ;  /* 0xfffffffc00ec0947 */ /* 0x000fea000383ffff */
.L_x_834:
        /* <DEDUP_REMOVED lines=78> */
.L_x_838:
        /* <DEDUP_REMOVED lines=33> */
.L_x_837:
[----:B------:R-:W-:Y:S05]  /*3ef0*/  BSYNC.RECONVERGENT B0 ;  /* 0x0000000000007941 */ /* 0x000fea0003800200 */
.L_x_836:
        /* <DEDUP_REMOVED lines=11> */
.L_x_840:
        /* <DEDUP_REMOVED lines=88> */
.L_x_839:
[----:B------:R-:W-:Y:S05]  /*4530*/  EXIT ;  /* 0x000000000000794d */ /* 0x000fea0003800000 */
.L_x_841:
        /* <DEDUP_REMOVED lines=12> */
.L_x_2485:


//--------------------- .text._Z35group_norm_nhwc_bwd_one_pass_kernelI11Fp16IOFp16WLi128ELi20ELi640EEv26Group_norm_nhwc_bwd_params --------------------------
	.section	.text._Z35group_norm_nhwc_bwd_one_pass_kernelI11Fp16IOFp16WLi128ELi20ELi640EEv26Group_norm_nhwc_bwd_params,"ax",@progbits
	.align	128
        .global         _Z35group_norm_nhwc_bwd_one_pass_kernelI11Fp16IOFp16WLi128ELi20ELi640EEv26Group_norm_nhwc_bwd_params
        .type           _Z35group_norm_nhwc_bwd_one_pass_kernelI11Fp16IOFp16WLi128ELi20ELi640EEv26Group_norm_nhwc_bwd_params,@function
        .size           _Z35group_norm_nhwc_bwd_one_pass_kernelI11Fp16IOFp16WLi128ELi20ELi640EEv26Group_norm_nhwc_bwd_params,(.L_x_2486 - _Z35group_norm_nhwc_bwd_one_pass_kernelI11Fp16IOFp16WLi128ELi20ELi640EEv26Group_norm_nhwc_bwd_params)
        .other          _Z35group_norm_nhwc_bwd_one_pass_kernelI11Fp16IOFp16WLi128ELi20ELi640EEv26Group_norm_nhwc_bwd_params,@"STO_CUDA_ENTRY STV_DEFAULT"
_Z35group_norm_nhwc_bwd_one_pass_kernelI11Fp16IOFp16WLi128ELi20ELi640EEv26Group_norm_nhwc_bwd_params:
.text._Z35group_norm_nhwc_bwd_one_pass_kernelI11Fp16IOFp16WLi128ELi20ELi640EEv26Group_norm_nhwc_bwd_params:
        /* <DEDUP_REMOVED lines=23> */
.L_x_867:
        /* <DEDUP_REMOVED lines=115> */
[----:B--2---:R-:W-:Y:S02]  /*08a0*/  HADD2.F32 R3, -RZ, R0.H0_H0 ;  /* 0x20000000ff037230 */ /* 0x004fe40000004100 */
[----:B----4-:R-:W-:Y:S02]  /*08b0*/  @P2 HADD2.F32 R39, -RZ, R24.H0_H0 ;  /* 0x20000018ff272230 */ /* 0x010fe40000004100 */
[----:B------:R-:W-:Y:S02]  /*08c0*/  @P2 HADD2.F32 R38, -RZ, R22.H0_H0 ;  /* 0x20000016ff262230 */ /* 0x000fe40000004100 */
[----:B------:R-:W-:Y:S01]  /*08d0*/  HADD2.F32 R0, -RZ, R16.H0_H0 ;  /* 0x20000010ff007230 */ /* 0x000fe20000004100 */
        /* <DEDUP_REMOVED lines=38> */
.L_x_843:
        /* <DEDUP_REMOVED lines=72> */
.L_x_844:
        /* <DEDUP_REMOVED lines=45> */
.L_x_846:
[----:B------:R-:W-:Y:S05]  /*1290*/  BSYNC.RECONVERGENT B0 ;  /* 0x0000000000007941 */ /* 0x000fea0003800200 */
.L_x_845:
        /* <DEDUP_REMOVED lines=52> */
.L_x_848:
[----:B------:R-:W-:Y:S05]  /*15e0*/  BSYNC.RECONVERGENT B0 ;  /* 0x0000000000007941 */ /* 0x000fea0003800200 */
.L_x_847:
        /* <DEDUP_REMOVED lines=318> */
.L_x_850:
[----:B------:R-:W-:Y:S05]  /*29d0*/  BSYNC.RECONVERGENT B0 ;  /* 0x0000000000007941 */ /* 0x000fea0003800200 */
.L_x_849:
        /* <DEDUP_REMOVED lines=31> */
.L_x_852:
[----:B------:R-:W-:Y:S05]  /*2bd0*/  BSYNC.RECONVERGENT B0 ;  /* 0x0000000000007941 */ /* 0x000fea0003800200 */
.L_x_851:
        /* <DEDUP_REMOVED lines=25> */
.L_x_855:
[----:B0-----:R-:W2:Y:S04]  /*2d70*/  LDG.E.STRONG.GPU R12, desc[UR12][R10.64] ;  /* 0x0000000c0a0c7981 */ /* 0x001ea8000c1ef900 */
[----:B--2---:R-:W-:Y:S01]  /*2d80*/  CCTL.IVALL ;  /* 0x00000000ff00798f */ /* 0x004fe20002000000 */
[----:B------:R-:W-:Y:S05]  /*2d90*/  YIELD ;  /* 0x0000000000007946 */ /* 0x000fea0003800000 */
[----:B------:R-:W-:-:S13]  /*2da0*/  ISETP.NE.AND P0, PT, R12, R17, PT ;  /* 0x000000110c00720c */ /* 0x000fda0003f05270 */
[----:B------:R-:W-:Y:S05]  /*2db0*/  @P0 BRA `(.L_x_855) ;  /* 0xfffffffc00ec0947 */ /* 0x000fea000383ffff */
.L_x_854:
[----:B------:R-:W-:Y:S05]  /*2dc0*/  WARPSYNC.ALL ;  /* 0x0000000000007948 */ /* 0x000fea0003800000 */
[----:B------:R-:W-:Y:S01]  /*2dd0*/  BAR.SYNC.DEFER_BLOCKING 0x0 ;  /* 0x0000000000007b1d */ /* 0x000fe20000010000 */
[----:B------:R-:W-:-:S05]  /*2de0*/  HFMA2 R23, -RZ, RZ, 0, 0 ;  /* 0x00000000ff177431 */ /* 0x000fca00000001ff */
[----:B------:R-:W-:Y:S05]  /*2df0*/  @!P2 BRA `(.L_x_856) ;  /* 0x00000004000ca947 */ /* 0x000fea0003800000 */
[----:B------:R-:W-:Y:S02]  /*2e00*/  MOV R22, RZ ;  /* 0x000000ff00167202 */ /* 0x000fe40000000f00 */
[----:B------:R-:W-:-:S07]  /*2e10*/  LOP3.LUT R23, R2, 0x7ffffff8, RZ, 0xc0, !PT ;  /* 0x7ffffff802177812 */ /* 0x000fce00078ec0ff */
.L_x_857:
        /* <DEDUP_REMOVED lines=65> */
.L_x_856:
        /* <DEDUP_REMOVED lines=37> */
.L_x_858:
        /* <DEDUP_REMOVED lines=20> */
.L_x_859:
        /* <DEDUP_REMOVED lines=10> */
.L_x_860:
[----:B------:R-:W-:Y:S05]  /*3660*/  BSYNC.RECONVERGENT B0 ;  /* 0x0000000000007941 */ /* 0x000fea0003800200 */
.L_x_853:
        /* <DEDUP_REMOVED lines=56> */
.L_x_861:
        /* <DEDUP_REMOVED lines=18> */
.L_x_863:
[----:B------:R-:W-:Y:S05]  /*3b10*/  BSYNC.RECONVERGENT B0 ;  /* 0x0000000000007941 */ /* 0x000fea0003800200 */
.L_x_862:
        /* <DEDUP_REMOVED lines=22> */
.L_x_864:
        /* <DEDUP_REMOVED lines=18> */
.L_x_866:
[----:B------:R-:W-:Y:S05]  /*3da0*/  BSYNC.RECONVERGENT B0 ;  /* 0x0000000000007941 */ /* 0x000fea0003800200 */
.L_x_865:
[----:B------:R-:W1:Y:S01]  /*3db0*/  LDCU UR4, c[0x0][0x410] ;  /* 0x00008200ff0477ac */ /* 0x000e620008000800 */
[----:B------:R-:W-:Y:S01]  /*3dc0*/  IADD3 R42, PT, PT, R42, 0x1, RZ ;  /* 0x000000012a2a7810 */ /* 0x000fe20007ffe0ff */
[----:B------:R-:W1:Y:S01]  /*3dd0*/  LDCU UR5, c[0x0][0x3e0] ;  /* 0x00007c00ff0577ac */ /* 0x000e620008000800 */
[----:B------:R-:W-:Y:S02]  /*3de0*/  UIADD3 UR6, UPT, UPT, UR11, UR6, URZ ;  /* 0x000000060b067290 */ /* 0x000fe4000fffe0ff */
[----:B-1----:R-:W-:-:S04]  /*3df0*/  UIMAD UR4, UR4, UR5, URZ ;  /* 0x00000005040472a4 */ /* 0x002fc8000f8e02ff */
[----:B------:R-:W-:-:S09]  /*3e00*/  UISETP.GE.AND UP0, UPT, UR6, UR4, UPT ;  /* 0x000000040600728c */ /* 0x000fd2000bf06270 */
[----:B------:R-:W-:Y:S05]  /*3e10*/  BRA.U !UP0, `(.L_x_867) ;  /* 0xffffffc108d47547 */ /* 0x000fea000b83ffff */
.L_x_842:
        /* <DEDUP_REMOVED lines=19> */
.L_x_869:
[----:B------:R-:W-:Y:S05]  /*3f50*/  BSYNC.RECONVERGENT B0 ;  /* 0x0000000000007941 */ /* 0x000fea0003800200 */
.L_x_868:
[----:B------:R-:W-:Y:S05]  /*3f60*/  @P0 EXIT ;  /* 0x000000000000094d */ /* 0x000fea0003800000 */
[----:B------:R-:W-:Y:S05]  /*3f70*/  @P2 BRA `(.L_x_870) ;  /* 0x0000000000202947 */ /* 0x000fea0003800000 */
[----:B------:R-:W-:-:S05]  /*3f80*/  IMAD R0, R4, R7, RZ ;  /* 0x0000000704007224 */ /* 0x000fca00078e02ff */
[----:B------:R-:W-:-:S13]  /*3f90*/  ISETP.NE.AND P0, PT, R0, -0x1, PT ;  /* 0xffffffff0000780c */ /* 0x000fda0003f05270 */
[----:B------:R-:W-:Y:S05]  /*3fa0*/  @!P0 BRA `(.L_x_870) ;  /* 0x0000000000148947 */ /* 0x000fea0003800000 */
.L_x_871:
[----:B0-----:R-:W2:Y:S04]  /*3fb0*/  LDG.E.STRONG.GPU R5, desc[UR12][R2.64] ;  /* 0x0000000c02057981 */ /* 0x001ea8000c1ef900 */
[----:B--2---:R-:W-:Y:S01]  /*3fc0*/  CCTL.IVALL ;  /* 0x00000000ff00798f */ /* 0x004fe20002000000 */
[----:B------:R-:W-:Y:S05]  /*3fd0*/  YIELD ;  /* 0x0000000000007946 */ /* 0x000fea0003800000 */
[----:B------:R-:W-:-:S13]  /*3fe0*/  ISETP.NE.AND P0, PT, R5, R0, PT ;  /* 0x000000000500720c */ /* 0x000fda0003f05270 */
[----:B------:R-:W-:Y:S05]  /*3ff0*/  @P0 BRA `(.L_x_871) ;  /* 0xfffffffc00ec0947 */ /* 0x000fea000383ffff */
.L_x_870:
        /* <DEDUP_REMOVED lines=81> */
.L_x_874:
        /* <DEDUP_REMOVED lines=25> */
[----:B--2---:R-:W-:-:S02]  /*46a0*/  F2FP.F16.F32.PACK_AB R5, R8, R5 ;  /* 0x000000050805723e */ /* 0x004fc400000000ff */
[----:B------:R-:W-:Y:S02]  /*46b0*/  MOV R8, R19 ;  /* 0x0000001300087202 */ /* 0x000fe40000000f00 */
[----:B---3--:R-:W-:Y:S01]  /*46c0*/  F2FP.F16.F32.PACK_AB R15, R13, R10 ;  /* 0x0000000a0d0f723e */ /* 0x008fe200000000ff */
[----:B------:R0:W-:Y:S04]  /*46d0*/  STG.E desc[UR12][R6.64], R5 ;  /* 0x0000000506007986 */ /* 0x0001e8000c10190c */
[----:B------:R0:W-:Y:S01]  /*46e0*/  STG.E desc[UR12][R8.64], R15 ;  /* 0x0000000f08007986 */ /* 0x0001e2000c10190c */
[----:B------:R-:W-:-:S04]  /*46f0*/  IADD3 R19, P3, PT, R19, 0xa00, RZ ;  /* 0x00000a0013137810 */ /* 0x000fc80007f7e0ff */
[----:B------:R-:W-:Y:S01]  /*4700*/  IADD3.X R20, PT, PT, RZ, R20, RZ, P3, !PT ;  /* 0x00000014ff147210 */ /* 0x000fe20001ffe4ff */
[----:B------:R-:W-:Y:S08]  /*4710*/  @P1 BRA `(.L_x_874) ;  /* 0xfffffffc007c1947 */ /* 0x000ff0000383ffff */
.L_x_873:
[----:B------:R-:W-:Y:S05]  /*4720*/  BSYNC.RECONVERGENT B0 ;  /* 0x0000000000007941 */ /* 0x000fea0003800200 */
.L_x_872:
        /* <DEDUP_REMOVED lines=11> */
.L_x_876:
        /* <DEDUP_REMOVED lines=20> */
[----:B----4-:R-:W-:Y:S02]  /*4920*/  F2FP.F16.F32.PACK_AB R5, R7, R2 ;  /* 0x000000020705723e */ /* 0x010fe400000000ff */
        /* <DEDUP_REMOVED lines=62> */
[----:B-----5:R-:W-:-:S03]  /*4d10*/  F2FP.F16.F32.PACK_AB R3, R9, R6 ;  /* 0x000000060903723e */ /* 0x020fc600000000ff */
[----:B------:R4:W-:Y:S04]  /*4d20*/  STG.E desc[UR12][R16.64], R11 ;  /* 0x0000000b10007986 */ /* 0x0009e8000c10190c */
[----:B------:R4:W-:Y:S02]  /*4d30*/  STG.E desc[UR12][R14.64], R3 ;  /* 0x000000030e007986 */ /* 0x0009e4000c10190c */
[----:B------:R-:W-:Y:S05]  /*4d40*/  @P0 BRA `(.L_x_876) ;  /* 0xfffffff800a40947 */ /* 0x000fea000383ffff */
[----:B------:R-:W-:Y:S05]  /*4d50*/  BSYNC.RECONVERGENT B0 ;  /* 0x0000000000007941 */ /* 0x000fea0003800200 */
.L_x_875:
[----:B------:R-:W-:Y:S05]  /*4d60*/  EXIT ;  /* 0x000000000000794d */ /* 0x000fea0003800000 */
.L_x_877:
        /* <DEDUP_REMOVED lines=9> */
.L_x_2486:


//--------------------- .text._Z35group_norm_nhwc_bwd_one_pass_kernelI11Fp16IOFp16WLi256ELi20ELi640EEv26Group_norm_nhwc_bwd_params --------------------------
	.section	.text._Z35group_norm_nhwc_bwd_one_pass_kernelI11Fp16IOFp16WLi256ELi20ELi640EEv26Group_norm_nhwc_bwd_params,"ax",@progbits
	.align	128
        .global         _Z35group_norm_nhwc_bwd_one_pass_kernelI11Fp16IOFp16WLi256ELi20ELi640EEv26Group_norm_nhwc_bwd_params
        .type           _Z35group_norm_nhwc_bwd_one_pass_kernelI11Fp16IOFp16WLi256ELi20ELi640EEv26Group_norm_nhwc_bwd_params,@function
        .size           _Z35group_norm_nhwc_bwd_one_pass_kernelI11Fp16IOFp16WLi256ELi20ELi640EEv26Group_norm_nhwc_bwd_params,(.L_x_2487 - _Z35group_norm_nhwc_bwd_one_pass_kernelI11Fp16IOFp16WLi256ELi20ELi640EEv26Group_norm_nhwc_bwd_params)
        .other          _Z35group_norm_nhwc_bwd_one_pass_kernelI11Fp16IOFp16WLi256ELi20ELi640EEv26Group_norm_nhwc_bwd_params,@"STO_CUDA_ENTRY STV_DEFAULT"
_Z35group_norm_nhwc_bwd_one_pass_kernelI11Fp16IOFp16WLi256ELi20ELi640EEv26Group_norm_nhwc_bwd_params:
.text._Z35group_norm_nhwc_bwd_one_pass_kernelI11Fp16IOFp16WLi256ELi20ELi640EEv26Group_norm_nhwc_bwd_params:
        /* <DEDUP_REMOVED lines=21> */
.L_x_909:
        /* <DEDUP_REMOVED lines=161> */
[----:B----4-:R-:W-:Y:S02]  /*0b60*/  @P4 HADD2.F32 R28, -RZ, R4.H0_H0 ;  /* 0x20000004ff1c4230 */ /* 0x010fe40000004100 */
[----:B------:R-:W-:Y:S02]  /*0b70*/  @P4 HADD2.F32 R29, -RZ, R3.H0_H0 ;  /* 0x20000003ff1d4230 */ /* 0x000fe40000004100 */
[----:B--2---:R-:W-:Y:S02]  /*0b80*/  HADD2.F32 R4, -RZ, R17.H0_H0 ;  /* 0x20000011ff047230 */ /* 0x004fe40000004100 */
[----:B---3--:R-:W-:Y:S01]  /*0b90*/  HADD2.F32 R3, -RZ, R16.H0_H0 ;  /* 0x20000010ff037230 */ /* 0x008fe20000004100 */
        /* <DEDUP_REMOVED lines=74> */
.L_x_879:
        /* <DEDUP_REMOVED lines=144> */
.L_x_880:
        /* <DEDUP_REMOVED lines=45> */
.L_x_882:
[----:B------:R-:W-:Y:S05]  /*1c10*/  BSYNC.RECONVERGENT B0 ;  /* 0x0000000000007941 */ /* 0x000fea0003800200 */
.L_x_881:
        /* <DEDUP_REMOVED lines=52> */
.L_x_884:
[----:B------:R-:W-:Y:S05]  /*1f60*/  BSYNC.RECONVERGENT B0 ;  /* 0x0000000000007941 */ /* 0x000fea0003800200 */
.L_x_883:
        /* <DEDUP_REMOVED lines=318> */
.L_x_886:
[----:B------:R-:W-:Y:S05]  /*3350*/  BSYNC.RECONVERGENT B0 ;  /* 0x0000000000007941 */ /* 0x000fea0003800200 */
.L_x_885:
        /* <DEDUP_REMOVED lines=29> */
.L_x_888:
[----:B------:R-:W-:Y:S05]  /*3530*/  BSYNC.RECONVERGENT B0 ;  /* 0x0000000000007941 */ /* 0x000fea0003800200 */
.L_x_887:
        /* <DEDUP_REMOVED lines=31> */
.L_x_891:
[----:B0-----:R-:W2:Y:S04]  /*3730*/  LDG.E.STRONG.GPU R10, desc[UR12][R8.64] ;  /* 0x0000000c080a7981 */ /* 0x001ea8000c1ef900 */
[----:B--2---:R-:W-:Y:S01]  /*3740*/  CCTL.IVALL ;  /* 0x00000000ff00798f */ /* 0x004fe20002000000 */
[----:B------:R-:W-:Y:S05]  /*3750*/  YIELD ;  /* 0x0000000000007946 */ /* 0x000fea0003800000 */
[----:B------:R-:W-:-:S13]  /*3760*/  ISETP.NE.AND P1, PT, R10, R13, PT ;  /* 0x0000000d0a00720c */ /* 0x000fda0003f25270 */
[----:B------:R-:W-:Y:S05]  /*3770*/  @P1 BRA `(.L_x_891) ;  /* 0xfffffffc00ec1947 */ /* 0x000fea000383ffff */
.L_x_890:
        /* <DEDUP_REMOVED lines=8> */
.L_x_893:
        /* <DEDUP_REMOVED lines=63> */
.L_x_892:
        /* <DEDUP_REMOVED lines=39> */
.L_x_894:
        /* <DEDUP_REMOVED lines=20> */
.L_x_895:
        /* <DEDUP_REMOVED lines=9> */
.L_x_896:
[----:B------:R-:W-:Y:S05]  /*4030*/  BSYNC.RECONVERGENT B0 ;  /* 0x0000000000007941 */ /* 0x000fea0003800200 */
.L_x_889:
        /* <DEDUP_REMOVED lines=81> */
.L_x_897:
        /* <DEDUP_REMOVED lines=18> */
.L_x_899:
[----:B------:R-:W-:Y:S05]  /*4670*/  BSYNC.RECONVERGENT B0 ;  /* 0x0000000000007941 */ /* 0x000fea0003800200 */
.L_x_898:
        /* <DEDUP_REMOVED lines=21> */
.L_x_900:
        /* <DEDUP_REMOVED lines=18> */
.L_x_902:
[----:B------:R-:W-:Y:S05]  /*48f0*/  BSYNC.RECONVERGENT B0 ;  /* 0x0000000000007941 */ /* 0x000fea0003800200 */
.L_x_901:
        /* <DEDUP_REMOVED lines=21> */
.L_x_903:
        /* <DEDUP_REMOVED lines=18> */
.L_x_905:
[----:B------:R-:W-:Y:S05]  /*4b70*/  BSYNC.RECONVERGENT B0 ;  /* 0x0000000000007941 */ /* 0x000fea0003800200 */
.L_x_904:
        /* <DEDUP_REMOVED lines=22> */
.L_x_906:
        /* <DEDUP_REMOVED lines=18> */
.L_x_908:
[----:B------:R-:W-:Y:S05]  /*4e00*/  BSYNC.RECONVERGENT B0 ;  /* 0x0000000000007941 */ /* 0x000fea0003800200 */
.L_x_907:
        /* <DEDUP_REMOVED lines=8> */
.L_x_878:
        /* <DEDUP_REMOVED lines=16> */
.L_x_911:
[----:B------:R-:W-:Y:S05]  /*4f90*/  BSYNC.RECONVERGENT B0 ;  /* 0x0000000000007941 */ /* 0x000fea0003800200 */
.L_x_910:
        /* <DEDUP_REMOVED lines=11> */
.L_x_913:
[----:B------:R-:W2:Y:S04]  /*5050*/  LDG.E.STRONG.GPU R5, desc[UR12][R2.64] ;  /* 0x0000000c02057981 */ /* 0x000ea8000c1ef900 */
[----:B--2---:R-:W-:Y:S01]  /*5060*/  CCTL.IVALL ;  /* 0x00000000ff00798f */ /* 0x004fe20002000000 */
[----:B------:R-:W-:Y:S05]  /*5070*/  YIELD ;  /* 0x0000000000007946 */ /* 0x000fea0003800000 */
[----:B------:R-:W-:-:S13]  /*5080*/  ISETP.NE.AND P0, PT, R5, R0, PT ;  /* 0x000000000500720c */ /* 0x000fda0003f05270 */
[----:B------:R-:W-:Y:S05]  /*5090*/  @P0 BRA `(.L_x_913) ;  /* 0xfffffffc00ec0947 */ /* 0x000fea000383ffff */
.L_x_912:
        /* <DEDUP_REMOVED lines=82> */
.L_x_916:
        /* <DEDUP_REMOVED lines=23> */
[----:B--2---:R-:W-:Y:S02]  /*5730*/  F2FP.F16.F32.PACK_AB R15, R9, R6 ;  /* 0x00000006090f723e */ /* 0x004fe400000000ff */
        /* <DEDUP_REMOVED lines=9> */
.L_x_915:
[----:B------:R-:W-:Y:S05]  /*57d0*/  BSYNC.RECONVERGENT B0 ;  /* 0x0000000000007941 */ /* 0x000fea0003800200 */
.L_x_914:
        /* <DEDUP_REMOVED lines=11> */
.L_x_918:
        /* <DEDUP_REMOVED lines=80> */
[----:B---3--:R-:W-:Y:S02]  /*5d90*/  F2FP.F16.F32.PACK_AB R11, R11, R4 ;  /* 0x000000040b0b723e */ /* 0x008fe400000000ff */
[----:B------:R-:W-:Y:S02]  /*5da0*/  MOV R4, UR9 ;  /* 0x0000000900047c02 */ /* 0x000fe40008000f00 */
[----:B-----5:R-:W-:Y:S01]  /*5db0*/  F2FP.F16.F32.PACK_AB R7, R9, R6 ;  /* 0x000000060907723e */ /* 0x020fe200000000ff */
[----:B------:R4:W-:Y:S04]  /*5dc0*/  STG.E desc[UR12][R2.64], R11 ;  /* 0x0000000b02007986 */ /* 0x0009e8000c10190c */
[----:B------:R4:W-:Y:S01]  /*5dd0*/  STG.E desc[UR12][R14.64], R7 ;  /* 0x000000070e007986 */ /* 0x0009e2000c10190c */
[----:B------:R-:W-:-:S13]  /*5de0*/  ISETP.GT.AND.EX P0, PT, R4, RZ, PT, P0 ;  /* 0x000000ff0400720c */ /* 0x000fda0003f04300 */
[----:B----4-:R-:W-:Y:S05]  /*5df0*/  @P0 BRA `(.L_x_918) ;  /* 0xfffffff800a40947 */ /* 0x010fea000383ffff */
[----:B------:R-:W-:Y:S05]  /*5e00*/  BSYNC.RECONVERGENT B0 ;  /* 0x0000000000007941 */ /* 0x000fea0003800200 */
.L_x_917:
[----:B------:R-:W-:Y:S05]  /*5e10*/  EXIT ;  /* 0x000000000000794d */ /* 0x000fea0003800000 */
.L_x_919:
        /* <DEDUP_REMOVED lines=14> */
.L_x_2487:


//--------------------- .text._Z35group_norm_nhwc_bwd_one_pass_kernelI11Fp16IOFp16WLi512ELi20ELi640EEv26Group_norm_nhwc_bwd_params --------------------------
	.section	.text._Z35group_norm_nhwc_bwd_one_pass_kernelI11Fp16IOFp16WLi512ELi20ELi640EEv26Group_norm_nhwc_bwd_params,"ax",@progbits
	.align	128
        .global         _Z35group_norm_nhwc_bwd_one_pass_kernelI11Fp16IOFp16WLi512ELi20ELi640EEv26Group_norm_nhwc_bwd_params
        .type           _Z35group_norm_nhwc_bwd_one_pass_kernelI11Fp16IOFp16WLi512ELi20ELi640EEv26Group_norm_nhwc_bwd_params,@function
        .size           _Z35group_norm_nhwc_bwd_one_pass_kernelI11Fp16IOFp16WLi512ELi20ELi640EEv26Group_norm_nhwc_bwd_params,(.L_x_2488 - _Z35group_norm_nhwc_bwd_one_pass_kernelI11Fp16IOFp16WLi512ELi20ELi640EEv26Group_norm_nhwc_bwd_params)
        .other          _Z35group_norm_nhwc_bwd_one_pass_kernelI11Fp16IOFp16WLi512ELi20ELi640EEv26Group_norm_nhwc_bwd_params,@"STO_CUDA_ENTRY STV_DEFAULT"
_Z35group_norm_nhwc_bwd_one_pass_kernelI11Fp16IOFp16WLi512ELi20ELi640EEv26Group_norm_nhwc_bwd_params:
.text._Z35group_norm_nhwc_bwd_one_pass_kernelI11Fp16IOFp16WLi512ELi20ELi640EEv26Group_norm_nhwc_bwd_params:
        /* <DEDUP_REMOVED lines=20> */
.L_x_963:
        /* <DEDUP_REMOVED lines=261> */
[----:B--2---:R-:W-:Y:S02]  /*1190*/  @P0 HADD2.F32 R3, -RZ, R22.H0_H0 ;  /* 0x20000016ff030230 */ /* 0x004fe40000004100 */
[----:B---3--:R-:W-:Y:S02]  /*11a0*/  HADD2.F32 R6, -RZ, R6.H0_H0 ;  /* 0x20000006ff067230 */ /* 0x008fe40000004100 */
[----:B----4-:R-:W-:Y:S02]  /*11b0*/  @P0 HADD2.F32 R4, -RZ, R19.H0_H0 ;  /* 0x20000013ff040230 */ /* 0x010fe40000004100 */
[----:B------:R-:W-:Y:S01]  /*11c0*/  HADD2.F32 R5, -RZ, R18.H0_H0 ;  /* 0x20000012ff057230 */ /* 0x000fe20000004100 */
        /* <DEDUP_REMOVED lines=146> */
.L_x_921:
        /* <DEDUP_REMOVED lines=288> */
.L_x_922:
        /* <DEDUP_REMOVED lines=49> */
.L_x_924:
[----:B------:R-:W-:Y:S05]  /*3000*/  BSYNC.RECONVERGENT B0 ;  /* 0x0000000000007941 */ /* 0x000fea0003800200 */
.L_x_923:
        /* <DEDUP_REMOVED lines=52> */
.L_x_926:
[----:B------:R-:W-:Y:S05]  /*3350*/  BSYNC.RECONVERGENT B0 ;  /* 0x0000000000007941 */ /* 0x000fea0003800200 */
.L_x_925:
        /* <DEDUP_REMOVED lines=318> */
.L_x_928:
[----:B------:R-:W-:Y:S05]  /*4740*/  BSYNC.RECONVERGENT B0 ;  /* 0x0000000000007941 */ /* 0x000fea0003800200 */
.L_x_927:
        /* <DEDUP_REMOVED lines=28> */
.L_x_930:
[----:B------:R-:W-:Y:S05]  /*4910*/  BSYNC.RECONVERGENT B0 ;  /* 0x0000000000007941 */ /* 0x000fea0003800200 */
.L_x_929:
        /* <DEDUP_REMOVED lines=32> */
.L_x_933:
[----:B----4-:R-:W4:Y:S04]  /*4b20*/  LDG.E.STRONG.GPU R8, desc[UR18][R10.64] ;  /* 0x000000120a087981 */ /* 0x010f28000c1ef900 */
[----:B----4-:R-:W-:Y:S01]  /*4b30*/  CCTL.IVALL ;  /* 0x00000000ff00798f */ /* 0x010fe20002000000 */
[----:B------:R-:W-:Y:S05]  /*4b40*/  YIELD ;  /* 0x0000000000007946 */ /* 0x000fea0003800000 */
[----:B------:R-:W-:-:S13]  /*4b50*/  ISETP.NE.AND P0, PT, R8, R13, PT ;  /* 0x0000000d0800720c */ /* 0x000fda0003f05270 */
[----:B------:R-:W-:Y:S05]  /*4b60*/  @P0 BRA `(.L_x_933) ;  /* 0xfffffffc00ec0947 */ /* 0x000fea000383ffff */
.L_x_932:
[----:B------:R-:W-:Y:S05]  /*4b70*/  WARPSYNC.ALL ;  /* 0x0000000000007948 */ /* 0x000fea0003800000 */
[----:B------:R-:W-:Y:S06]  /*4b80*/  BAR.SYNC.DEFER_BLOCKING 0x0 ;  /* 0x0000000000007b1d */ /* 0x000fec0000010000 */
[----:B------:R-:W-:Y:S01]  /*4b90*/  UMOV UR5, URZ ;  /* 0x000000ff00057c82 */ /* 0x000fe20008000000 */
[----:B------:R-:W-:Y:S05]  /*4ba0*/  @!P2 BRA `(.L_x_934) ;  /* 0x000000040028a947 */ /* 0x000fea0003800000 */
[----:B------:R-:W-:Y:S01]  /*4bb0*/  HFMA2 R20, -RZ, RZ, 0, 0 ;  /* 0x00000000ff147431 */ /* 0x000fe200000001ff */
[----:B------:R-:W-:-:S12]  /*4bc0*/  ULOP3.LUT UR5, UR16, 0x7ffffff8, URZ, 0xc0, !UPT ;  /* 0x7ffffff810057892 */ /* 0x000fd8000f8ec0ff */
.L_x_935:
        /* <DEDUP_REMOVED lines=72> */
.L_x_934:
        /* <DEDUP_REMOVED lines=47> */
.L_x_936:
        /* <DEDUP_REMOVED lines=27> */
.L_x_937:
        /* <DEDUP_REMOVED lines=11> */
.L_x_938:
[----:B----4-:R-:W-:Y:S05]  /*55a0*/  BSYNC.RECONVERGENT B0 ;  /* 0x0000000000007941 */ /* 0x010fea0003800200 */
.L_x_931:
        /* <DEDUP_REMOVED lines=49> */
.L_x_939:
        /* <DEDUP_REMOVED lines=21> */
.L_x_941:
[----:B------:R-:W-:Y:S05]  /*5a10*/  BSYNC.RECONVERGENT B0 ;  /* 0x0000000000007941 */ /* 0x000fea0003800200 */
.L_x_940:
        /* <DEDUP_REMOVED lines=35> */
.L_x_942:
        /* <DEDUP_REMOVED lines=21> */
.L_x_944:
[----:B------:R-:W-:Y:S05]  /*5da0*/  BSYNC.RECONVERGENT B0 ;  /* 0x0000000000007941 */ /* 0x000fea0003800200 */
.L_x_943:
        /* <DEDUP_REMOVED lines=25> */
.L_x_945:
        /* <DEDUP_REMOVED lines=21> */
.L_x_947:
[----:B------:R-:W-:Y:S05]  /*6090*/  BSYNC.RECONVERGENT B0 ;  /* 0x0000000000007941 */ /* 0x000fea0003800200 */
.L_x_946:
        /* <DEDUP_REMOVED lines=54> */
.L_x_948:
        /* <DEDUP_REMOVED lines=41> */
.L_x_950:
[----:B------:R-:W-:Y:S05]  /*6690*/  BSYNC.RECONVERGENT B0 ;  /* 0x0000000000007941 */ /* 0x000fea0003800200 */
.L_x_949:
        /* <DEDUP_REMOVED lines=21> */
.L_x_951:
        /* <DEDUP_REMOVED lines=18> */
.L_x_953:
[----:B------:R-:W-:Y:S05]  /*6910*/  BSYNC.RECONVERGENT B0 ;  /* 0x0000000000007941 */ /* 0x000fea0003800200 */
.L_x_952:
        /* <DEDUP_REMOVED lines=21> */
.L_x_954:
        /* <DEDUP_REMOVED lines=18> */
.L_x_956:
[----:B------:R-:W-:Y:S05]  /*6b90*/  BSYNC.RECONVERGENT B0 ;  /* 0x0000000000007941 */ /* 0x000fea0003800200 */
.L_x_955:
        /* <DEDUP_REMOVED lines=21> */
.L_x_957:
        /* <DEDUP_REMOVED lines=18> */
.L_x_959:
[----:B------:R-:W-:Y:S05]  /*6e10*/  BSYNC.RECONVERGENT B0 ;  /* 0x0000000000007941 */ /* 0x000fea0003800200 */
.L_x_958:
        /* <DEDUP_REMOVED lines=22> */
.L_x_960:
        /* <DEDUP_REMOVED lines=18> */
.L_x_962:
[----:B------:R-:W-:Y:S05]  /*70a0*/  BSYNC.RECONVERGENT B0 ;  /* 0x0000000000007941 */ /* 0x000fea0003800200 */
.L_x_961:
[----:B------:R-:W4:Y:S01]  /*70b0*/  LDCU UR5, c[0x0][0x410] ;  /* 0x00008200ff0577ac */ /* 0x000f220008000800 */
[----:B------:R-:W4:Y:S01]  /*70c0*/  LDCU UR8, c[0x0][0x3e0] ;  /* 0x00007c00ff0877ac */ /* 0x000f220008000800 */
[----:B------:R-:W-:Y:S02]  /*70d0*/  UIADD3 UR6, UPT, UPT, UR7, UR6, URZ ;  /* 0x0000000607067290 */ /* 0x000fe4000fffe0ff */
[----:B------:R-:W-:Y:S02]  /*70e0*/  UIADD3 UR4, UPT, UPT, UR4, 0x1, URZ ;  /* 0x0000000104047890 */ /* 0x000fe4000fffe0ff */
[----:B----4-:R-:W-:-:S04]  /*70f0*/  UIMAD UR5, UR5, UR8, URZ ;  /* 0x00000008050572a4 */ /* 0x010fc8000f8e02ff */
[----:B------:R-:W-:-:S09]  /*7100*/  UISETP.GE.AND UP0, UPT, UR6, UR5, UPT ;  /* 0x000000050600728c */ /* 0x000fd2000bf06270 */
[----:B------:R-:W-:Y:S05]  /*7110*/  BRA.U !UP0, `(.L_x_963) ;  /* 0xffffff9108087547 */ /* 0x000fea000b83ffff */
.L_x_920:
        /* <DEDUP_REMOVED lines=16> */
.L_x_965:
[----:B------:R-:W-:Y:S05]  /*7220*/  BSYNC.RECONVERGENT B0 ;  /* 0x0000000000007941 */ /* 0x000fea0003800200 */
.L_x_964:
        /* <DEDUP_REMOVED lines=11> */
.L_x_967:
[----:B------:R-:W2:Y:S04]  /*72e0*/  LDG.E.STRONG.GPU R5, desc[UR18][R2.64] ;  /* 0x0000001202057981 */ /* 0x000ea8000c1ef900 */
[----:B--2---:R-:W-:Y:S01]  /*72f0*/  CCTL.IVALL ;  /* 0x00000000ff00798f */ /* 0x004fe20002000000 */
[----:B------:R-:W-:Y:S05]  /*7300*/  YIELD ;  /* 0x0000000000007946 */ /* 0x000fea0003800000 */
[----:B------:R-:W-:-:S13]  /*7310*/  ISETP.NE.AND P0, PT, R5, R0, PT ;  /* 0x000000000500720c */ /* 0x000fda0003f05270 */
[----:B------:R-:W-:Y:S05]  /*7320*/  @P0 BRA `(.L_x_967) ;  /* 0xfffffffc00ec0947 */ /* 0x000fea000383ffff */
.L_x_966:
        /* <DEDUP_REMOVED lines=75> */
.L_x_970:
        /* <DEDUP_REMOVED lines=29> */
.L_x_969:
[----:B------:R-:W-:Y:S05]  /*79b0*/  BSYNC.RECONVERGENT B0 ;  /* 0x0000000000007941 */ /* 0x000fea0003800200 */
.L_x_968:
        /* <DEDUP_REMOVED lines=10> */
.L_x_971:
        /* <DEDUP_REMOVED lines=87> */
.L_x_972:
        /* <DEDUP_REMOVED lines=11> */
.L_x_2488:


//--------------------- .text._Z35group_norm_nhwc_bwd_one_pass_kernelI11Fp32IOFp32WLi64ELi20ELi640EEv26Group_norm_nhwc_bwd_params --------------------------
	.section	.text._Z35group_norm_nhwc_bwd_one_pass_kernelI11Fp32IOFp32WLi64ELi20ELi640EEv26Group_norm_nhwc_bwd_params,"ax",@progbits
	.align	128
        .global         _Z35group_norm_nhwc_bwd_one_pass_kernelI11Fp32IOFp32WLi64ELi20ELi640EEv26Group_norm_nhwc_bwd_params
        .type           _Z35group_norm_nhwc_bwd_one_pass_kernelI11Fp32IOFp32WLi64ELi20ELi640EEv26Group_norm_nhwc_bwd_params,@function
        .size           _Z35group_norm_nhwc_bwd_one_pass_kernelI11Fp32IOFp32WLi64ELi20ELi640EEv26Group_norm_nhwc_bwd_params,(.L_x_2489 - _Z35group_norm_nhwc_bwd_one_pass_kernelI11Fp32IOFp32WLi64ELi20ELi640EEv26Group_norm_nhwc_bwd_params)
        .other          _Z35group_norm_nhwc_bwd_one_pass_kernelI11Fp32IOFp32WLi64ELi20ELi640EEv26Group_norm_nhwc_bwd_params,@"STO_CUDA_ENTRY STV_DEFAULT"
_Z35group_norm_nhwc_bwd_one_pass_kernelI11Fp32IOFp32WLi64ELi20ELi640EEv26Group_norm_nhwc_bwd_params:
.text._Z35group_norm_nhwc_bwd_one_pass_kernelI11Fp32IOFp32WLi64ELi20ELi640EEv26Group_norm_nhwc_bwd_params:
        /* <DEDUP_REMOVED lines=40> */
.L_x_994:
[----:B0-----:R-:W0:Y:S01]  /*0280*/  LDC R6, c[0x0][0x410] ;  /* 0x00010400ff067b82 */ /* 0x001e220000000800 */
[----:B------:R-:W1:Y:S01]  /*0290*/  LDCU.128 UR28, c[0x0][0x400] ;  /* 0x00008000ff1c77ac */ /* 0x000e620008000c00 */
[----:B--2---:R-:W2:Y:S01]  /*02a0*/  LDCU.64 UR4, c[0x0][0x3b8] ;  /* 0x00007700ff0477ac */ /* 0x004ea20008000a00 */
[----:B0-----:R-:W-:Y:S01]  /*02b0*/  IABS R5, R6 ;  /* 0x0000000600057213 */ /* 0x001fe20000000000 */
[----:B--2---:R-:W-:-:S03]  /*02c0*/  UIMAD.WIDE UR4, UR13, 0x8, UR4 ;  /* 0x000000080d0478a5 */ /* 0x004fc6000f8e0204 */
[----:B------:R-:W0:Y:S01]  /*02d0*/  I2F.RP R0, R5 ;  /* 0x0000000500007306 */ /* 0x000e220000209400 */
[----:B------:R-:W-:Y:S02]  /*02e0*/  ISETP.LE.AND P1, PT, RZ, UR13, PT ;  /* 0x0000000dff007c0c */ /* 0x000fe4000bf23270 */
[----:B-1----:R-:W-:Y:S02]  /*02f0*/  ISETP.GE.U32.AND P0, PT, R39, UR28, PT ;  /* 0x0000001c27007c0c */ /* 0x002fe4000bf06070 */
[----:B---3--:R-:W-:Y:S02]  /*0300*/  MOV R10, UR4 ;  /* 0x00000004000a7c02 */ /* 0x008fe40008000f00 */
[----:B------:R-:W-:Y:S01]  /*0310*/  MOV R11, UR5 ;  /* 0x00000005000b7c02 */ /* 0x000fe20008000f00 */
[----:B0-----:R-:W0:Y:S01]  /*0320*/  MUFU.RCP R0, R0 ;  /* 0x0000000000007308 */ /* 0x001e220000001000 */
[----:B------:R-:W-:-:S04]  /*0330*/  ISETP.GE.AND.EX P0, PT, R33, UR29, PT, P0 ;  /* 0x0000001d21007c0c */ /* 0x000fc8000bf06300 */
[----:B------:R-:W2:Y:S09]  /*0340*/  LDG.E.64 R10, desc[UR16][R10.64] ;  /* 0x000000100a0a7981 */ /* 0x000eb2000c1e1b00 */
        /* <DEDUP_REMOVED lines=8> */
[----:B------:R-:W-:-:S05]  /*03d0*/  LOP3.LUT R2, R6, UR13, RZ, 0x3c, !PT ;  /* 0x0000000d06027c12 */ /* 0x000fca000f8e3cff */
[----:B------:R-:W-:-:S05]  /*03e0*/  IMAD.HI.U32 R3, R3, R4, RZ ;  /* 0x0000000403037227 */ /* 0x000fca00078e00ff */
[----:B------:R-:W-:-:S05]  /*03f0*/  IADD3 R0, PT, PT, -R3, RZ, RZ ;  /* 0x000000ff03007210 */ /* 0x000fca0007ffe1ff */
[----:B------:R-:W-:-:S05]  /*0400*/  IMAD R0, R5, R0, R4 ;  /* 0x0000000005007224 */ /* 0x000fca00078e0204 */
[----:B------:R-:W-:Y:S02]  /*0410*/  ISETP.GT.U32.AND P4, PT, R5, R0, PT ;  /* 0x000000000500720c */ /* 0x000fe40003f84070 */
[----:B------:R-:W-:-:S11]  /*0420*/  ISETP.GE.AND P2, PT, R2, RZ, PT ;  /* 0x000000ff0200720c */ /* 0x000fd60003f46270 */
        /* <DEDUP_REMOVED lines=26> */
[----:B------:R-:W-:Y:S02]  /*05d0*/  @!P0 IMAD.WIDE.U32 R12, R39, R8, R42 ;  /* 0x00000008270c8225 */ /* 0x000fe400078e002a */
[----:B------:R-:W1:Y:S03]  /*05e0*/  LDC.64 R8, c[0x0][0x3a8] ;  /* 0x0000ea00ff087b82 */ /* 0x000e660000000a00 */
[----:B------:R-:W-:Y:S02]  /*05f0*/  @!P0 IADD3 R3, PT, PT, R13, R3, RZ ;  /* 0x000000030d038210 */ /* 0x000fe40007ffe0ff */
[C---:B------:R-:W-:Y:S02]  /*0600*/  @!P0 SHF.L.U32 R19, R12.reuse, 0x2, RZ ;  /* 0x000000020c138819 */ /* 0x040fe400000006ff */
[----:B------:R-:W-:Y:S02]  /*0610*/  @!P0 SHF.L.U64.HI R12, R12, 0x2, R3 ;  /* 0x000000020c0c8819 */ /* 0x000fe40000010203 */
[----:B---3--:R-:W-:-:S02]  /*0620*/  @!P0 IADD3 R18, P2, PT, R19, R4, RZ ;  /* 0x0000000413128210 */ /* 0x008fc40007f5e0ff */
[----:B0-----:R-:W-:Y:S02]  /*0630*/  @!P0 IADD3 R16, P1, PT, R19, R6, RZ ;  /* 0x0000000613108210 */ /* 0x001fe40007f3e0ff */
[----:B------:R-:W-:Y:S02]  /*0640*/  @!P0 IADD3.X R19, PT, PT, R12, R5, RZ, P2, !PT ;  /* 0x000000050c138210 */ /* 0x000fe400017fe4ff */
[----:B------:R-:W-:Y:S02]  /*0650*/  ISETP.NE.AND P2, PT, RZ, UR25, PT ;  /* 0x00000019ff007c0c */ /* 0x000fe4000bf45270 */
[----:B------:R-:W-:-:S11]  /*0660*/  IADD3 R3, PT, PT, R15, R32, RZ ;  /* 0x000000200f037210 */ /* 0x000fd60007ffe0ff */
[----:B------:R-:W0:Y:S01]  /*0670*/  @P2 LDC.64 R14, c[0x0][0x3b0] ;  /* 0x0000ec00ff0e2b82 */ /* 0x000e220000000a00 */
[----:B------:R-:W-:Y:S02]  /*0680*/  @!P0 IADD3.X R17, PT, PT, R12, R7, RZ, P1, !PT ;  /* 0x000000070c118210 */ /* 0x000fe40000ffe4ff */
[----:B------:R-:W-:Y:S02]  /*0690*/  CS2R R12, SRZ ;  /* 0x00000000000c7805 */ /* 0x000fe4000001ff00 */
[----:B------:R-:W-:Y:S01]  /*06a0*/  CS2R R4, SRZ ;  /* 0x0000000000047805 */ /* 0x000fe2000001ff00 */
[C---:B-1----:R-:W-:Y:S01]  /*06b0*/  IMAD.WIDE R6, R3.reuse, 0x4, R8 ;  /* 0x0000000403067825 */ /* 0x042fe200078e0208 */
[----:B------:R-:W-:Y:S02]  /*06c0*/  CS2R R8, SRZ ;  /* 0x0000000000087805 */ /* 0x000fe4000001ff00 */
[----:B------:R-:W3:Y:S04]  /*06d0*/  @!P0 LDG.E.64 R12, desc[UR16][R16.64] ;  /* 0x00000010100c8981 */ /* 0x000ee8000c1e1b00 */
[----:B------:R-:W4:Y:S04]  /*06e0*/  @!P0 LDG.E.64 R4, desc[UR16][R18.64] ;  /* 0x0000001012048981 */ /* 0x000f28000c1e1b00 */
[----:B------:R-:W5:Y:S01]  /*06f0*/  LDG.E.64 R6, desc[UR16][R6.64] ;  /* 0x0000001006067981 */ /* 0x000f62000c1e1b00 */
[----:B0-----:R-:W-:-:S05]  /*0700*/  @P2 IMAD.WIDE R14, R3, 0x4, R14 ;  /* 0x00000004030e2825 */ /* 0x001fca00078e020e */
[----:B------:R0:W5:Y:S01]  /*0710*/  @P2 LDG.E.64 R8, desc[UR16][R14.64] ;  /* 0x000000100e082981 */ /* 0x000162000c1e1b00 */
[----:B------:R-:W-:Y:S01]  /*0720*/  UMOV UR20, 0x3f800000 ;  /* 0x3f80000000147882 */ /* 0x000fe20000000000 */
[----:B--2---:R-:W-:-:S05]  /*0730*/  FFMA.FTZ R11, -R10, R10, R11 ;  /* 0x0000000a0a0b7223 */ /* 0x004fca000001010b */
        /* <DEDUP_REMOVED lines=8> */
[C---:B---3--:R-:W-:Y:S01]  /*07c0*/  FADD.FTZ R3, -R10.reuse, R12 ;  /* 0x0000000c0a037221 */ /* 0x048fe20000010100 */
[----:B------:R-:W-:Y:S01]  /*07d0*/  FADD.FTZ R0, -R10, R13 ;  /* 0x0000000d0a007221 */ /* 0x000fe20000010100 */
[----:B----4-:R-:W-:Y:S02]  /*07e0*/  MOV R10, R5 ;  /* 0x00000005000a7202 */ /* 0x010fe40000000f00 */
[----:B------:R-:W-:Y:S01]  /*07f0*/  FMUL.FTZ R3, R3, UR20 ;  /* 0x0000001403037c20 */ /* 0x000fe20008410000 */
[----:B------:R-:W-:Y:S01]  /*0800*/  MOV R12, R4 ;  /* 0x00000004000c7202 */ /* 0x000fe20000000f00 */
[----:B------:R-:W-:Y:S01]  /*0810*/  FMUL.FTZ R0, R0, UR20 ;  /* 0x0000001400007c20 */ /* 0x000fe20008410000 */
[----:B0-----:R-:W-:Y:S06]  /*0820*/  @!P2 BRA `(.L_x_974) ;  /* 0x000000000048a947 */ /* 0x001fec0003800000 */
        /* <DEDUP_REMOVED lines=18> */
.L_x_974:
[----:B-----5:R-:W-:Y:S01]  /*0950*/  FMUL.FTZ R14, R6, R12 ;  /* 0x0000000c060e7220 */ /* 0x020fe20000410000 */
[----:B------:R-:W-:Y:S01]  /*0960*/  FMUL.FTZ R11, R7, R10 ;  /* 0x0000000a070b7220 */ /* 0x000fe20000410000 */
[----:B------:R-:W-:Y:S01]  /*0970*/  ISETP.GT.AND P1, PT, R34, 0x1e, PT ;  /* 0x0000001e2200780c */ /* 0x000fe20003f24270 */
[----:B------:R-:W-:Y:S01]  /*0980*/  FADD.FTZ R18, RZ, R12 ;  /* 0x0000000cff127221 */ /* 0x000fe20000010000 */
[----:B------:R-:W-:Y:S01]  /*0990*/  FFMA.FTZ R13, R3, R14, RZ ;  /* 0x0000000e030d7223 */ /* 0x000fe200000100ff */
[----:B------:R-:W-:Y:S01]  /*09a0*/  FADD.FTZ R14, RZ, R14 ;  /* 0x0000000eff0e7221 */ /* 0x000fe20000010000 */
[----:B------:R-:W-:Y:S01]  /*09b0*/  FADD.FTZ R19, RZ, R10 ;  /* 0x0000000aff137221 */ /* 0x000fe20000010000 */
[C---:B------:R-:W-:Y:S01]  /*09c0*/  FFMA.FTZ R17, R0.reuse, R10, RZ ;  /* 0x0000000a00117223 */ /* 0x040fe200000100ff */
[----:B------:R-:W-:Y:S01]  /*09d0*/  FFMA.FTZ R13, R0, R11, R13 ;  /* 0x0000000b000d7223 */ /* 0x000fe2000001000d */
[----:B------:R-:W-:Y:S01]  /*09e0*/  FADD.FTZ R11, R11, R14 ;  /* 0x0000000e0b0b7221 */ /* 0x000fe20000010000 */
[----:B------:R-:W-:Y:S01]  /*09f0*/  ISETP.GT.AND P4, PT, R34, 0xf, PT ;  /* 0x0000000f2200780c */ /* 0x000fe20003f84270 */
[----:B------:R-:W-:Y:S01]  /*0a00*/  BSSY.RECONVERGENT B0, `(.L_x_975) ;  /* 0x0000021000007945 */ /* 0x000fe20003800200 */
[C---:B------:R-:W-:Y:S01]  /*0a10*/  ISETP.NE.AND P3, PT, R35.reuse, RZ, PT ;  /* 0x000000ff2300720c */ /* 0x040fe20003f65270 */
[----:B------:R-:W0:Y:S01]  /*0a20*/  SHFL.DOWN PT, R14, R13, 0x1, 0x1f ;  /* 0x08201f000d0e7f89 */ /* 0x000e2200000e0000 */
[----:B------:R-:W-:-:S03]  /*0a30*/  ISETP.GT.U32.AND P5, PT, R35, 0x9, PT ;  /* 0x000000092300780c */ /* 0x000fc60003fa4070 */
[----:B------:R-:W1:Y:S01]  /*0a40*/  SHFL.DOWN PT, R16, R11, 0x1, 0x1f ;  /* 0x08201f000b107f89 */ /* 0x000e6200000e0000 */
[----:B0-----:R-:W-:Y:S01]  /*0a50*/  @!P1 FADD.FTZ R13, R13, R14 ;  /* 0x0000000e0d0d9221 */ /* 0x001fe20000010000 */
[----:B-1----:R-:W-:Y:S01]  /*0a60*/  @!P1 FADD.FTZ R11, R11, R16 ;  /* 0x000000100b0b9221 */ /* 0x002fe20000010000 */
[----:B------:R-:W-:-:S03]  /*0a70*/  ISETP.GT.AND P1, PT, R34, 0x1d, PT ;  /* 0x0000001d2200780c */ /* 0x000fc60003f24270 */
[----:B------:R-:W0:Y:S04]  /*0a80*/  SHFL.DOWN PT, R14, R13, 0x2, 0x1f ;  /* 0x08401f000d0e7f89 */ /* 0x000e2800000e0000 */
[----:B------:R-:W1:Y:S06]  /*0a90*/  SHFL.DOWN PT, R16, R11, 0x2, 0x1f ;  /* 0x08401f000b107f89 */ /* 0x000e6c00000e0000 */
[----:B0-----:R-:W-:Y:S01]  /*0aa0*/  @!P1 FADD.FTZ R13, R13, R14 ;  /* 0x0000000e0d0d9221 */ /* 0x001fe20000010000 */
[----:B-1----:R-:W-:Y:S01]  /*0ab0*/  @!P1 FADD.FTZ R11, R11, R16 ;  /* 0x000000100b0b9221 */ /* 0x002fe20000010000 */
[----:B------:R-:W-:-:S03]  /*0ac0*/  ISETP.GT.AND P1, PT, R34, 0x1b, PT ;  /* 0x0000001b2200780c */ /* 0x000fc60003f24270 */
[----:B------:R-:W0:Y:S04]  /*0ad0*/  SHFL.DOWN PT, R14, R13, 0x4, 0x1f ;  /* 0x08801f000d0e7f89 */ /* 0x000e2800000e0000 */
[----:B------:R-:W1:Y:S06]  /*0ae0*/  SHFL.DOWN PT, R16, R11, 0x4, 0x1f ;  /* 0x08801f000b107f89 */ /* 0x000e6c00000e0000 */
[----:B0-----:R-:W-:Y:S01]  /*0af0*/  @!P1 FADD.FTZ R13, R13, R14 ;  /* 0x0000000e0d0d9221 */ /* 0x001fe20000010000 */
[----:B-1----:R-:W-:-:S04]  /*0b00*/  @!P1 FADD.FTZ R11, R11, R16 ;  /* 0x000000100b0b9221 */ /* 0x002fc80000010000 */
[----:B------:R-:W0:Y:S01]  /*0b10*/  SHFL.DOWN PT, R14, R13, 0x8, 0x1f ;  /* 0x09001f000d0e7f89 */ /* 0x000e2200000e0000 */
[----:B------:R-:W-:-:S03]  /*0b20*/  ISETP.GT.AND P1, PT, R34, 0x17, PT ;  /* 0x000000172200780c */ /* 0x000fc60003f24270 */
[----:B------:R-:W1:Y:S01]  /*0b30*/  SHFL.DOWN PT, R16, R11, 0x8, 0x1f ;  /* 0x09001f000b107f89 */ /* 0x000e6200000e0000 */
[----:B0-----:R-:W-:Y:S01]  /*0b40*/  FADD.FTZ R14, R13, R14 ;  /* 0x0000000e0d0e7221 */ /* 0x001fe20000010000 */
[----:B-1----:R-:W-:Y:S01]  /*0b50*/  FADD.FTZ R20, R11, R16 ;  /* 0x000000100b147221 */ /* 0x002fe20000010000 */
[----:B------:R-:W-:-:S03]  /*0b60*/  FFMA.FTZ R16, R3, R12, RZ ;  /* 0x0000000c03107223 */ /* 0x000fc600000100ff */
[----:B------:R-:W-:Y:S02]  /*0b70*/  FSEL R10, R13, R14, P1 ;  /* 0x0000000e0d0a7208 */ /* 0x000fe40000800000 */
[----:B------:R-:W-:Y:S01]  /*0b80*/  FSEL R11, R11, R20, P1 ;  /* 0x000000140b0b7208 */ /* 0x000fe20000800000 */
[----:B------:R0:W-:Y:S04]  /*0b90*/  STS.128 [R38], R16 ;  /* 0x0000001026007388 */ /* 0x0001e80000000c00 */
[----:B------:R0:W1:Y:S04]  /*0ba0*/  SHFL.DOWN PT, R13, R10, 0x10, 0x1f ;  /* 0x0a001f000a0d7f89 */ /* 0x00006800000e0000 */
[----:B------:R0:W2:Y:S01]  /*0bb0*/  SHFL.DOWN PT, R15, R11, 0x10, 0x1f ;  /* 0x0a001f000b0f7f89 */ /* 0x0000a200000e0000 */
[----:B------:R-:W-:Y:S05]  /*0bc0*/  @P4 BRA `(.L_x_976) ;  /* 0x0000000000104947 */ /* 0x000fea0003800000 */
[----:B------:R-:W-:Y:S01]  /*0bd0*/  ISETP.NE.AND P1, PT, R34, RZ, PT ;  /* 0x000000ff2200720c */ /* 0x000fe20003f25270 */
[----:B01----:R-:W-:Y:S01]  /*0be0*/  FADD.FTZ R10, R14, R13 ;  /* 0x0000000d0e0a7221 */ /* 0x003fe20000010000 */
[----:B--2---:R-:W-:-:S11]  /*0bf0*/  FADD.FTZ R11, R20, R15 ;  /* 0x0000000f140b7221 */ /* 0x004fd60000010000 */
[----:B------:R3:W-:Y:S02]  /*0c00*/  @!P1 STS.64 [R37+UR11+0x18], R10 ;  /* 0x0000180a25009988 */ /* 0x0007e40008000a0b */
.L_x_976:
[----:B------:R-:W-:Y:S05]  /*0c10*/  BSYNC.RECONVERGENT B0 ;  /* 0x0000000000007941 */ /* 0x000fea0003800200 */
.L_x_975:
[----:B------:R-:W-:Y:S06]  /*0c20*/  BAR.SYNC.DEFER_BLOCKING 0x0 ;  /* 0x0000000000007b1d */ /* 0x000fec0000010000 */
[----:B------:R-:W-:Y:S04]  /*0c30*/  BSSY.RECONVERGENT B0, `(.L_x_977) ;  /* 0x0000035000007945 */ /* 0x000fe80003800200 */
[----:B------:R-:W-:Y:S05]  /*0c40*/  @P3 BRA `(.L_x_978) ;  /* 0x0000000000cc3947 */ /* 0x000fea0003800000 */
[----:B------:R-:W4:Y:S01]  /*0c50*/  S2UR UR5, SR_CgaCtaId ;  /* 0x00000000000579c3 */ /* 0x000f220000008800 */
[----:B------:R-:W-:Y:S02]  /*0c60*/  UMOV UR4, 0x400 ;  /* 0x0000040000047882 */ /* 0x000fe40000000000 */
[----:B----4-:R-:W-:-:S09]  /*0c70*/  ULEA UR4, UR5, UR4, 0x18 ;  /* 0x0000000405047291 */ /* 0x010fd2000f8ec0ff */
[----:B-12---:R-:W1:Y:S04]  /*0c80*/  LDS.128 R12, [UR4+0x20] ;  /* 0x00002004ff0c7984 */ /* 0x006e680008000c00 */
[----:B------:R-:W2:Y:S04]  /*0c90*/  LDS.128 R24, [UR4+0x30] ;  /* 0x00003004ff187984 */ /* 0x000ea80008000c00 */
[----:B------:R-:W4:Y:S04]  /*0ca0*/  LDS.128 R20, [UR4+0x40] ;  /* 0x00004004ff147984 */ /* 0x000f280008000c00 */
[----:B------:R-:W5:Y:S01]  /*0cb0*/  LDS.128 R28, [UR4+0x50] ;  /* 0x00005004ff1c7984 */ /* 0x000f620008000c00 */
[----:B-1----:R-:W-:Y:S01]  /*0cc0*/  FADD.FTZ R45, R10, R12 ;  /* 0x0000000c0a2d7221 */ /* 0x002fe20000010000 */
[----:B0--3--:R-:W-:-:S03]  /*0cd0*/  FADD.FTZ R10, R11, R13 ;  /* 0x0000000d0b0a7221 */ /* 0x009fc60000010000 */
        /* <DEDUP_REMOVED lines=42> */
.L_x_978:
[----:B------:R-:W-:Y:S05]  /*0f80*/  BSYNC.RECONVERGENT B0 ;  /* 0x0000000000007941 */ /* 0x000fea0003800200 */
.L_x_977:
[----:B------:R-:W-:Y:S06]  /*0f90*/  BAR.SYNC.DEFER_BLOCKING 0x0 ;  /* 0x0000000000007b1d */ /* 0x000fec0000010000 */
[----:B------:R-:W-:Y:S04]  /*0fa0*/  BSSY.RECONVERGENT B0, `(.L_x_979) ;  /* 0x000013d000007945 */ /* 0x000fe80003800200 */
[----:B------:R-:W-:Y:S05]  /*0fb0*/  @P5 BRA `(.L_x_980) ;  /* 0x0000001000ec5947 */ /* 0x000fea0003800000 */
[----:B------:R-:W4:Y:S04]  /*0fc0*/  LDS.128 R20, [R38+0xa0] ;  /* 0x0000a00026147984 */ /* 0x000f280000000c00 */
[----:B------:R-:W5:Y:S04]  /*0fd0*/  LDS.128 R24, [R38+0x140] ;  /* 0x0001400026187984 */ /* 0x000f680000000c00 */
[----:B-12---:R-:W1:Y:S01]  /*0fe0*/  LDS.128 R12, [R38+0x1e0] ;  /* 0x0001e000260c7984 */ /* 0x006e620000000c00 */
[----:B----4-:R-:W-:Y:S01]  /*0ff0*/  FADD.FTZ R29, R16, R20 ;  /* 0x00000014101d7221 */ /* 0x010fe20000010000 */
[----:B------:R-:W-:Y:S01]  /*1000*/  FADD.FTZ R20, R17, R21 ;  /* 0x0000001511147221 */ /* 0x000fe20000010000 */
[----:B------:R-:W-:Y:S01]  /*1010*/  FADD.FTZ R31, R18, R22 ;  /* 0x00000016121f7221 */ /* 0x000fe20000010000 */
[----:B------:R-:W-:Y:S01]  /*1020*/  FADD.FTZ R28, R19, R23 ;  /* 0x00000017131c7221 */ /* 0x000fe20000010000 */
[----:B-----5:R-:W-:Y:S01]  /*1030*/  FADD.FTZ R29, R29, R24 ;  /* 0x000000181d1d7221 */ /* 0x020fe20000010000 */
[----:B0-----:R-:W0:Y:S01]  /*1040*/  LDS.128 R16, [R38+0x280] ;  /* 0x0002800026107984 */ /* 0x001e220000000c00 */
[----:B------:R-:W-:Y:S01]  /*1050*/  FADD.FTZ R24, R20, R25 ;  /* 0x0000001914187221 */ /* 0x000fe20000010000 */
[----:B------:R-:W-:Y:S01]  /*1060*/  FADD.FTZ R30, R28, R27 ;  /* 0x0000001b1c1e7221 */ /* 0x000fe20000010000 */
[----:B------:R-:W-:Y:S01]  /*1070*/  FADD.FTZ R31, R31, R26 ;  /* 0x0000001a1f1f7221 */ /* 0x000fe20000010000 */
[----:B------:R-:W2:Y:S01]  /*1080*/  LDS.128 R20, [R38+0x320] ;  /* 0x0003200026147984 */ /* 0x000ea20000000c00 */
[----:B-1----:R-:W-:Y:S01]  /*1090*/  FADD.FTZ R28, R24, R13 ;  /* 0x0000000d181c7221 */ /* 0x002fe20000010000 */
[----:B------:R-:W-:Y:S01]  /*10a0*/  FADD.FTZ R29, R29, R12 ;  /* 0x0000000c1d1d7221 */ /* 0x000fe20000010000 */
[----:B------:R-:W-:Y:S01]  /*10b0*/  FADD.FTZ R31, R31, R14 ;  /* 0x0000000e1f1f7221 */ /* 0x000fe20000010000 */
[----:B------:R-:W1:Y:S01]  /*10c0*/  LDS.128 R24, [R38+0x3c0] ;  /* 0x0003c00026187984 */ /* 0x000e620000000c00 */
[----:B------:R-:W-:-:S03]  /*10d0*/  FADD.FTZ R30, R30, R15 ;  /* 0x0000000f1e1e7221 */ /* 0x000fc60000010000 */
[----:B------:R-:W4:Y:S01]  /*10e0*/  LDS.128 R12, [R38+0x460] ;  /* 0x00046000260c7984 */ /* 0x000f220000000c00 */
[----:B0-----:R-:W-:Y:S01]  /*10f0*/  FADD.FTZ R29, R29, R16 ;  /* 0x000000101d1d7221 */ /* 0x001fe20000010000 */
[----:B------:R-:W-:Y:S01]  /*1100*/  FADD.FTZ R28, R28, R17 ;  /* 0x000000111c1c7221 */ /* 0x000fe20000010000 */
[----:B------:R-:W-:Y:S01]  /*1110*/  FADD.FTZ R30, R30, R19 ;  /* 0x000000131e1e7221 */ /* 0x000fe20000010000 */
[----:B------:R-:W-:Y:S01]  /*1120*/  FADD.FTZ R31, R31, R18 ;  /* 0x000000121f1f7221 */ /* 0x000fe20000010000 */
[----:B--2---:R-:W-:Y:S01]  /*1130*/  FADD.FTZ R29, R29, R20 ;  /* 0x000000141d1d7221 */ /* 0x004fe20000010000 */
        /* <DEDUP_REMOVED lines=8> */
[----:B----4-:R-:W-:Y:S01]  /*11c0*/  FADD.FTZ R28, R24, R13 ;  /* 0x0000000d181c7221 */ /* 0x010fe20000010000 */
[----:B------:R-:W-:Y:S01]  /*11d0*/  FADD.FTZ R31, R31, R26 ;  /* 0x0000001a1f1f7221 */ /* 0x000fe20000010000 */
[----:B------:R-:W-:Y:S01]  /*11e0*/  FADD.FTZ R29, R29, R12 ;  /* 0x0000000c1d1d7221 */ /* 0x000fe20000010000 */
[----:B------:R-:W2:Y:S01]  /*11f0*/  LDS.128 R24, [R38+0x640] ;  /* 0x0006400026187984 */ /* 0x000ea20000000c00 */
[----:B------:R-:W-:Y:S01]  /*1200*/  FADD.FTZ R30, R30, R15 ;  /* 0x0000000f1e1e7221 */ /* 0x000fe20000010000 */
[----:B------:R-:W-:-:S02]  /*1210*/  FADD.FTZ R31, R31, R14 ;  /* 0x0000000e1f1f7221 */ /* 0x000fc40000010000 */
[----:B------:R-:W4:Y:S01]  /*1220*/  LDS.128 R12, [R38+0x6e0] ;  /* 0x0006e000260c7984 */ /* 0x000f220000000c00 */
        /* <DEDUP_REMOVED lines=14> */
[----:B----4-:R-:W-:Y:S01]  /*1310*/  FADD.FTZ R28, R24, R13 ;  /* 0x0000000d181c7221 */ /* 0x010fe20000010000 */
        /* <DEDUP_REMOVED lines=260> */
[----:B------:R-:W-:-:S07]  /*2360*/  FADD.FTZ R19, R30, R15 ;  /* 0x0000000f1e137221 */ /* 0x000fce0000010000 */
.L_x_980:
[----:B------:R-:W-:Y:S05]  /*2370*/  BSYNC.RECONVERGENT B0 ;  /* 0x0000000000007941 */ /* 0x000fea0003800200 */
.L_x_979:
[----:B------:R-:W-:Y:S04]  /*2380*/  BSSY.RECONVERGENT B0, `(.L_x_981) ;  /* 0x000001d000007945 */ /* 0x000fe80003800200 */
[----:B------:R-:W-:Y:S05]  /*2390*/  @P5 BRA `(.L_x_982) ;  /* 0x00000000006c5947 */ /* 0x000fea0003800000 */
[----:B-1----:R-:W1:Y:S01]  /*23a0*/  LDC.64 R12, c[0x0][0x3f8] ;  /* 0x0000fe00ff0c7b82 */ /* 0x002e620000000a00 */
[----:B------:R-:W-:-:S07]  /*23b0*/  IMAD R23, R2, 0xa, R35 ;  /* 0x0000000a02177824 */ /* 0x000fce00078e0223 */
[----:B--2---:R-:W2:Y:S01]  /*23c0*/  LDC.64 R14, c[0x0][0x3d8] ;  /* 0x0000f600ff0e7b82 */ /* 0x004ea20000000a00 */
[----:B-1----:R-:W-:Y:S01]  /*23d0*/  IMAD.WIDE.U32 R20, R12, 0x3, RZ ;  /* 0x000000030c147825 */ /* 0x002fe200078e00ff */
[C---:B------:R-:W-:Y:S02]  /*23e0*/  LEA R25, R13.reuse, R13, 0x1 ;  /* 0x0000000d0d197211 */ /* 0x040fe400078e08ff */
[----:B------:R-:W-:Y:S02]  /*23f0*/  LEA.HI R27, P1, R13, R12, RZ, 0x1 ;  /* 0x0000000c0d1b7211 */ /* 0x000fe400078308ff */
[----:B------:R-:W-:Y:S02]  /*2400*/  IADD3 R25, PT, PT, R21, R25, RZ ;  /* 0x0000001915197210 */ /* 0x000fe40007ffe0ff */
[----:B------:R-:W-:Y:S01]  /*2410*/  IADD3.X R22, PT, PT, RZ, R13, RZ, P1, !PT ;  /* 0x0000000dff167210 */ /* 0x000fe20000ffe4ff */
[----:B--2---:R-:W-:Y:S01]  /*2420*/  IMAD.WIDE R14, R23, 0x4, R14 ;  /* 0x00000004170e7825 */ /* 0x004fe200078e020e */
        /* <DEDUP_REMOVED lines=18> */
.L_x_982:
[----:B------:R-:W-:Y:S05]  /*2550*/  BSYNC.RECONVERGENT B0 ;  /* 0x0000000000007941 */ /* 0x000fea0003800200 */
.L_x_981:
[----:B------:R-:W-:-:S09]  /*2560*/  UISETP.GE.U32.AND UP0, UPT, UR23, 0x2, UPT ;  /* 0x000000021700788c */ /* 0x000fd2000bf06070 */
[----:B------:R-:W-:Y:S05]  /*2570*/  BRA.U !UP0, `(.L_x_983) ;  /* 0x0000000d08147547 */ /* 0x000fea000b800000 */
[----:B-1--4-:R-:W1:Y:S01]  /*2580*/  LDC.64 R12, c[0x0][0x3d0] ;  /* 0x0000f400ff0c7b82 */ /* 0x012e620000000a00 */
[----:B------:R-:W-:Y:S02]  /*2590*/  LOP3.LUT R2, R36, 0x1, RZ, 0xc0, !PT ;  /* 0x0000000124027812 */ /* 0x000fe400078ec0ff */
[----:B0-----:R-:W-:-:S03]  /*25a0*/  MOV R16, UR23 ;  /* 0x0000001700107c02 */ /* 0x001fc60008000f00 */
        /* <DEDUP_REMOVED lines=8> */
[----:B------:R-:W0:Y:S01]  /*2630*/  LDC.64 R12, c[0x0][0x3c8] ;  /* 0x0000f200ff0c7b82 */ /* 0x000e220000000a00 */
[----:B------:R-:W-:Y:S01]  /*2640*/  LOP3.LUT P1, R2, R36, 0x2, RZ, 0xc0, !PT ;  /* 0x0000000224027812 */ /* 0x000fe2000782c0ff */
[----:B------:R-:W-:Y:S01]  /*2650*/  UIMAD.WIDE.U32 UR4, UR18, 0x8, UR26 ;  /* 0x00000008120478a5 */ /* 0x000fe2000f8e001a */
[----:B------:R-:W-:Y:S02]  /*2660*/  IADD3 R15, PT, PT, R14, UR15, RZ ;  /* 0x0000000f0e0f7c10 */ /* 0x000fe4000fffe0ff */
[----:B------:R-:W-:Y:S02]  /*2670*/  SEL R19, RZ, UR23, P1 ;  /* 0x00000017ff137c07 */ /* 0x000fe40008800000 */
[----:B------:R-:W-:Y:S02]  /*2680*/  IADD3 R17, PT, PT, -R2, 0x1, RZ ;  /* 0x0000000102117810 */ /* 0x000fe40007ffe1ff */
[----:B------:R-:W-:Y:S02]  /*2690*/  ISETP.NE.AND P1, PT, R19, -0x1, PT ;  /* 0xffffffff1300780c */ /* 0x000fe40003f25270 */
[----:B------:R-:W-:Y:S01]  /*26a0*/  MOV R14, UR4 ;  /* 0x00000004000e7c02 */ /* 0x000fe20008000f00 */
[----:B0-----:R-:W-:Y:S01]  /*26b0*/  IMAD.WIDE.U32 R12, R15, 0x4, R12 ;  /* 0x000000040f0c7825 */ /* 0x001fe200078e000c */
[----:B------:R-:W-:-:S05]  /*26c0*/  MOV R15, UR5 ;  /* 0x00000005000f7c02 */ /* 0x000fca0008000f00 */
[----:B------:R0:W-:Y:S01]  /*26d0*/  STG.E.64 desc[UR16][R14.64], R10 ;  /* 0x0000000a0e007986 */ /* 0x0001e2000c101b10 */
[----:B------:R-:W-:Y:S06]  /*26e0*/  MEMBAR.ALL.GPU ;  /* 0x0000000000007992 */ /* 0x000fec000000a000 */
[----:B------:R-:W-:-:S00]  /*26f0*/  ERRBAR ;  /* 0x00000000000079ab */ /* 0x000fc00000000000 */
[----:B------:R-:W-:Y:S06]  /*2700*/  CGAERRBAR ;  /* 0x00000000000075ab */ /* 0x000fec0000000000 */
[----:B------:R0:W-:Y:S01]  /*2710*/  REDG.E.ADD.S32.STRONG.GPU desc[UR16][R12.64], R17 ;  /* 0x000000110c00798e */ /* 0x0001e2000c12e310 */
[----:B------:R-:W-:Y:S05]  /*2720*/  @!P1 BRA `(.L_x_984) ;  /* 0x0000000000149947 */ /* 0x000fea0003800000 */
.L_x_985:
[----:B------:R-:W2:Y:S04]  /*2730*/  LDG.E.STRONG.GPU R2, desc[UR16][R12.64] ;  /* 0x000000100c027981 */ /* 0x000ea8000c1ef900 */
[----:B--2---:R-:W-:Y:S01]  /*2740*/  CCTL.IVALL ;  /* 0x00000000ff00798f */ /* 0x004fe20002000000 */
[----:B------:R-:W-:Y:S05]  /*2750*/  YIELD ;  /* 0x0000000000007946 */ /* 0x000fea0003800000 */
[----:B------:R-:W-:-:S13]  /*2760*/  ISETP.NE.AND P1, PT, R2, R19, PT ;  /* 0x000000130200720c */ /* 0x000fda0003f25270 */
[----:B------:R-:W-:Y:S05]  /*2770*/  @P1 BRA `(.L_x_985) ;  /* 0xfffffffc00ec1947 */ /* 0x000fea000383ffff */
.L_x_984:
[----:B------:R-:W-:Y:S05]  /*2780*/  WARPSYNC.ALL ;  /* 0x0000000000007948 */ /* 0x000fea0003800000 */
[----:B------:R-:W-:Y:S06]  /*2790*/  BAR.SYNC.DEFER_BLOCKING 0x0 ;  /* 0x0000000000007b1d */ /* 0x000fec0000010000 */
[----:B------:R-:W-:Y:S01]  /*27a0*/  UMOV UR4, URZ ;  /* 0x000000ff00047c82 */ /* 0x000fe20008000000 */
[----:B------:R-:W-:Y:S05]  /*27b0*/  @!P4 BRA `(.L_x_986) ;  /* 0x00000004002cc947 */ /* 0x000fea0003800000 */
[----:B------:R-:W-:-:S07]  /*27c0*/  HFMA2 R2, -RZ, RZ, 0, 0 ;  /* 0x00000000ff027431 */ /* 0x000fce00000001ff */
.L_x_987:
[C---:B0-----:R-:W-:Y:S02]  /*27d0*/  IADD3 R14, PT, PT, R2.reuse, 0x1, RZ ;  /* 0x00000001020e7810 */ /* 0x041fe40007ffe0ff */
[C---:B------:R-:W-:Y:S02]  /*27e0*/  ISETP.EQ.OR P4, PT, R2.reuse, UR22, P3 ;  /* 0x0000001602007c0c */ /* 0x040fe40009f82670 */
[----:B------:R-:W-:Y:S02]  /*27f0*/  IADD3 R16, PT, PT, R2, 0x2, RZ ;  /* 0x0000000202107810 */ /* 0x000fe40007ffe0ff */
        /* <DEDUP_REMOVED lines=16> */
[----:B------:R-:W3:Y:S03]  /*2900*/  @!P4 LDG.E.64 R12, desc[UR16][R12.64] ;  /* 0x000000100c0cc981 */ /* 0x000ee6000c1e1b00 */
        /* <DEDUP_REMOVED lines=8> */
[----:B---3--:R-:W-:Y:S01]  /*2990*/  @!P4 FADD.FTZ R10, R10, R12 ;  /* 0x0000000c0a0ac221 */ /* 0x008fe20000010000 */
[C---:B------:R-:W-:Y:S01]  /*29a0*/  IADD3 R12, PT, PT, R2.reuse, 0x4, RZ ;  /* 0x00000004020c7810 */ /* 0x040fe20007ffe0ff */
        /* <DEDUP_REMOVED lines=44> */
.L_x_986:
        /* <DEDUP_REMOVED lines=23> */
[----:B0-----:R-:W-:Y:S01]  /*2de0*/  MOV R12, UR6 ;  /* 0x00000006000c7c02 */ /* 0x001fe20008000f00 */
[----:B------:R-:W-:Y:S01]  /*2df0*/  @!UP4 UIMAD UR14, UR14, UR24, UR15 ;  /* 0x000000180e0ec2a4 */ /* 0x000fe2000f8e020f */
[----:B------:R-:W-:Y:S01]  /*2e00*/  MOV R13, UR7 ;  /* 0x00000007000d7c02 */ /* 0x000fe20008000f00 */
[----:B------:R-:W-:Y:S01]  /*2e10*/  @!UP3 UIMAD.WIDE.U32 UR6, UR5, 0x8, UR26 ;  /* 0x000000080506b8a5 */ /* 0x000fe2000f8e001a */
[----:B------:R-:W-:Y:S02]  /*2e20*/  MOV R14, UR8 ;  /* 0x00000008000e7c02 */ /* 0x000fe40008000f00 */
[----:B------:R-:W-:Y:S02]  /*2e30*/  MOV R15, UR9 ;  /* 0x00000009000f7c02 */ /* 0x000fe40008000f00 */
[----:B------:R-:W3:Y:S01]  /*2e40*/  @!P1 LDG.E.64 R12, desc[UR16][R12.64] ;  /* 0x000000100c0c9981 */ /* 0x000ee2000c1e1b00 */
        /* <DEDUP_REMOVED lines=17> */
.L_x_988:
[----:B------:R-:W-:Y:S05]  /*2f60*/  BRA.U !UP0, `(.L_x_983) ;  /* 0x0000000108987547 */ /* 0x000fea000b800000 */
[----:B------:R-:W1:Y:S01]  /*2f70*/  S2R R16, SR_CTAID.X ;  /* 0x0000000000107919 */ /* 0x000e620000002500 */
[----:B------:R-:W-:Y:S02]  /*2f80*/  UISETP.NE.AND UP0, UPT, UR21, 0x1, UPT ;  /* 0x000000011500788c */ /* 0x000fe4000bf05270 */
[----:B------:R-:W-:-:S06]  /*2f90*/  ULOP3.LUT UR5, UR23, 0x1, URZ, 0xc0, !UPT ;  /* 0x0000000117057892 */ /* 0x000fcc000f8ec0ff */
[----:B0-----:R-:W-:Y:S01]  /*2fa0*/  MOV R17, UR5 ;  /* 0x0000000500117c02 */ /* 0x001fe20008000f00 */
[----:B------:R-:W-:Y:S06]  /*2fb0*/  BRA.U !UP0, `(.L_x_989) ;  /* 0x0000000108547547 */ /* 0x000fec000b800000 */
[----:B------:R-:W0:Y:S01]  /*2fc0*/  S2R R2, SR_CTAID.X ;  /* 0x0000000000027919 */ /* 0x000e220000002500 */
[----:B------:R-:W-:Y:S02]  /*2fd0*/  UIADD3 UR6, UPT, UPT, UR4, 0x1, URZ ;  /* 0x0000000104067890 */ /* 0x000fe4000fffe0ff */
[----:B0-----:R-:W-:-:S04]  /*2fe0*/  ISETP.EQ.OR P4, PT, R2, UR4, P3 ;  /* 0x0000000402007c0c */ /* 0x001fc80009f82670 */
        /* <DEDUP_REMOVED lines=11> */
[----:B------:R-:W3:Y:S04]  /*30a0*/  @!P4 LDG.E.64 R12, desc[UR16][R12.64] ;  /* 0x000000100c0cc981 */ /* 0x000ee8000c1e1b00 */
[----:B------:R-:W2:Y:S01]  /*30b0*/  @!P1 LDG.E.64 R14, desc[UR16][R14.64] ;  /* 0x000000100e0e9981 */ /* 0x000ea2000c1e1b00 */
[----:B------:R-:W-:Y:S01]  /*30c0*/  UIADD3 UR4, UPT, UPT, UR4, 0x2, URZ ;  /* 0x0000000204047890 */ /* 0x000fe2000fffe0ff */
[----:B---3--:R-:W-:Y:S01]  /*30d0*/  @!P4 FADD.FTZ R10, R10, R12 ;  /* 0x0000000c0a0ac221 */ /* 0x008fe20000010000 */
[----:B------:R-:W-:-:S03]  /*30e0*/  @!P4 FADD.FTZ R11, R11, R13 ;  /* 0x0000000d0b0bc221 */ /* 0x000fc60000010000 */
[----:B--2---:R-:W-:Y:S01]  /*30f0*/  @!P1 FADD.FTZ R10, R10, R14 ;  /* 0x0000000e0a0a9221 */ /* 0x004fe20000010000 */
[----:B------:R-:W-:-:S07]  /*3100*/  @!P1 FADD.FTZ R11, R11, R15 ;  /* 0x0000000f0b0b9221 */ /* 0x000fce0000010000 */
.L_x_989:
        /* <DEDUP_REMOVED lines=8> */
[----:B------:R-:W3:Y:S02]  /*3190*/  LDG.E.64 R12, desc[UR16][R12.64] ;  /* 0x000000100c0c7981 */ /* 0x000ee4000c1e1b00 */
[----:B---3--:R-:W-:Y:S01]  /*31a0*/  FADD.FTZ R10, R10, R12 ;  /* 0x0000000c0a0a7221 */ /* 0x008fe20000010000 */
[----:B------:R-:W-:-:S07]  /*31b0*/  FADD.FTZ R11, R11, R13 ;  /* 0x0000000d0b0b7221 */ /* 0x000fce0000010000 */
.L_x_990:
[----:B------:R-:W-:Y:S05]  /*31c0*/  BSYNC.RECONVERGENT B0 ;  /* 0x0000000000007941 */ /* 0x000fea0003800200 */
.L_x_983:
[----:B------:R-:W5:Y:S01]  /*31d0*/  S2UR UR5, SR_CgaCtaId ;  /* 0x00000000000579c3 */ /* 0x000f620000008800 */
[----:B------:R-:W-:Y:S02]  /*31e0*/  UMOV UR4, 0x400 ;  /* 0x0000040000047882 */ /* 0x000fe40000000000 */
[----:B-----5:R-:W-:-:S09]  /*31f0*/  ULEA UR4, UR5, UR4, 0x18 ;  /* 0x0000000405047291 */ /* 0x020fd2000f8ec0ff */
[----:B------:R2:W-:Y:S01]  /*3200*/  @!P3 STS.64 [UR4+0xc0], R10 ;  /* 0x0000c00aff00b988 */ /* 0x0005e20008000a04 */
[----:B------:R-:W-:Y:S06]  /*3210*/  BAR.SYNC.DEFER_BLOCKING 0x0 ;  /* 0x0000000000007b1d */ /* 0x000fec0000010000 */
[----:B01--4-:R-:W0:Y:S01]  /*3220*/  LDS.64 R12, [UR4+0xc0] ;  /* 0x0000c004ff0c7984 */ /* 0x013e220008000a00 */
[----:B------:R-:W1:Y:S01]  /*3230*/  LDCU UR4, c[0x0][0x42c] ;  /* 0x00008580ff0477ac */ /* 0x000e620008000800 */
[----:B------:R-:W-:Y:S05]  /*3240*/  @!P2 BRA `(.L_x_991) ;  /* 0x000000000048a947 */ /* 0x000fea0003800000 */
[----:B------:R-:W-:Y:S01]  /*3250*/  FFMA.FTZ R8, R6, R3, R8 ;  /* 0x0000000306087223 */ /* 0x000fe20000010008 */
[----:B------:R-:W-:-:S03]  /*3260*/  FFMA.FTZ R9, R7, R0, R9 ;  /* 0x0000000007097223 */ /* 0x000fc60000010009 */
[----:B------:R-:W-:Y:S01]  /*3270*/  FMUL.FTZ R2, R8, -1.4426950216293334961 ;  /* 0xbfb8aa3b08027820 */ /* 0x000fe20000410000 */
[----:B------:R-:W-:-:S05]  /*3280*/  FMUL.FTZ R14, R9, -1.4426950216293334961 ;  /* 0xbfb8aa3b090e7820 */ /* 0x000fca0000410000 */
[----:B------:R-:W2:Y:S08]  /*3290*/  MUFU.EX2 R2, R2 ;  /* 0x0000000200027308 */ /* 0x000eb00000000800 */
[----:B------:R-:W4:Y:S01]  /*32a0*/  MUFU.EX2 R14, R14 ;  /* 0x0000000e000e7308 */ /* 0x000f220000000800 */
[----:B--23--:R-:W-:-:S07]  /*32b0*/  FADD.FTZ R10, R2, 1 ;  /* 0x3f800000020a7421 */ /* 0x00cfce0000010000 */
[----:B------:R-:W2:Y:S01]  /*32c0*/  MUFU.RCP R11, R10 ;  /* 0x0000000a000b7308 */ /* 0x000ea20000001000 */
[----:B----4-:R-:W-:-:S07]  /*32d0*/  FADD.FTZ R15, R14, 1 ;  /* 0x3f8000000e0f7421 */ /* 0x010fce0000010000 */
        /* <DEDUP_REMOVED lines=9> */
.L_x_991:
[----:B01----:R-:W-:Y:S01]  /*3370*/  FMUL.FTZ R12, R12, UR4 ;  /* 0x000000040c0c7c20 */ /* 0x003fe20008410000 */
[----:B------:R-:W-:Y:S01]  /*3380*/  FMUL.FTZ R13, R13, UR4 ;  /* 0x000000040d0d7c20 */ /* 0x000fe20008410000 */
[----:B------:R-:W-:Y:S04]  /*3390*/  BSSY.RECONVERGENT B0, `(.L_x_992) ;  /* 0x0000012000007945 */ /* 0x000fe80003800200 */
[----:B------:R-:W-:Y:S05]  /*33a0*/  @P0 BRA `(.L_x_993) ;  /* 0x0000000000400947 */ /* 0x000fea0003800000 */
[----:B------:R-:W0:Y:S01]  /*33b0*/  LDCU.64 UR6, c[0x0][0x3f8] ;  /* 0x00007f00ff0677ac */ /* 0x000e220008000a00 */
[----:B------:R-:W-:Y:S01]  /*33c0*/  MOV R41, R43 ;  /* 0x0000002b00297202 */ /* 0x000fe20000000f00 */
[-CC-:B------:R-:W-:Y:S01]  /*33d0*/  FFMA.FTZ R9, R3, R12.reuse, R13.reuse ;  /* 0x0000000c03097223 */ /* 0x180fe2000001000d */
[----:B------:R-:W-:Y:S01]  /*33e0*/  FFMA.FTZ R0, R0, R12, R13 ;  /* 0x0000000c00007223 */ /* 0x000fe2000001000d */
[----:B------:R-:W1:Y:S02]  /*33f0*/  LDCU.64 UR4, c[0x0][0x380] ;  /* 0x00007000ff0477ac */ /* 0x000e640008000a00 */
[----:B------:R-:W-:Y:S01]  /*3400*/  FFMA.FTZ R9, R6, R4, -R9 ;  /* 0x0000000406097223 */ /* 0x000fe20000010809 */
[----:B------:R-:W-:-:S03]  /*3410*/  FFMA.FTZ R0, R7, R5, -R0 ;  /* 0x0000000507007223 */ /* 0x000fc60000010800 */
[----:B------:R-:W-:Y:S01]  /*3420*/  FMUL.FTZ R6, R9, UR20 ;  /* 0x0000001409067c20 */ /* 0x000fe20008410000 */
[----:B------:R-:W-:Y:S01]  /*3430*/  FMUL.FTZ R7, R0, UR20 ;  /* 0x0000001400077c20 */ /* 0x000fe20008410000 */
[----:B0-----:R-:W-:Y:S02]  /*3440*/  IMAD R8, R33, UR6, RZ ;  /* 0x0000000621087c24 */ /* 0x001fe4000f8e02ff */
[----:B------:R-:W-:-:S04]  /*3450*/  IMAD.WIDE.U32 R2, R39, UR6, R40 ;  /* 0x0000000627027c25 */ /* 0x000fc8000f8e0028 */
[----:B--23--:R-:W-:Y:S01]  /*3460*/  IMAD R11, R39, UR7, R8 ;  /* 0x00000007270b7c24 */ /* 0x00cfe2000f8e0208 */
[----:B-1----:R-:W-:-:S04]  /*3470*/  LEA R4, P0, R2, UR4, 0x2 ;  /* 0x0000000402047c11 */ /* 0x002fc8000f8010ff */
[----:B------:R-:W-:-:S04]  /*3480*/  IADD3 R11, PT, PT, R3, R11, RZ ;  /* 0x0000000b030b7210 */ /* 0x000fc80007ffe0ff */
[----:B------:R-:W-:-:S05]  /*3490*/  LEA.HI.X R5, R2, UR5, R11, 0x2, P0 ;  /* 0x0000000502057c11 */ /* 0x000fca00080f140b */
[----:B------:R0:W-:Y:S02]  /*34a0*/  STG.E.64 desc[UR16][R4.64], R6 ;  /* 0x0000000604007986 */ /* 0x0001e4000c101b10 */
.L_x_993:
[----:B------:R-:W-:Y:S05]  /*34b0*/  BSYNC.RECONVERGENT B0 ;  /* 0x0000000000007941 */ /* 0x000fea0003800200 */
.L_x_992:
[----:B------:R-:W-:Y:S01]  /*34c0*/  UIADD3 UR13, UPT, UPT, UR24, UR13, URZ ;  /* 0x0000000d180d7290 */ /* 0x000fe2000fffe0ff */
[----:B------:R-:W-:-:S03]  /*34d0*/  IADD3 R36, PT, PT, R36, 0x1, RZ ;  /* 0x0000000124247810 */ /* 0x000fc60007ffe0ff */
[----:B------:R-:W-:-:S09]  /*34e0*/  UISETP.GE.AND UP0, UPT, UR13, UR10, UPT ;  /* 0x0000000a0d00728c */ /* 0x000fd2000bf06270 */
[----:B------:R-:W-:Y:S05]  /*34f0*/  BRA.U !UP0, `(.L_x_994) ;  /* 0xffffffcd08607547 */ /* 0x000fea000b83ffff */
.L_x_973:
[----:B0-----:R-:W0:Y:S01]  /*3500*/  LDC R4, c[0x0][0x370] ;  /* 0x0000dc00ff047b82 */ /* 0x001e220000000800 */
[----:B------:R-:W-:Y:S01]  /*3510*/  ISETP.NE.AND P2, PT, R35, RZ, PT ;  /* 0x000000ff2300720c */ /* 0x000fe20003f45270 */
[----:B------:R-:W-:Y:S06]  /*3520*/  BSSY.RECONVERGENT B0, `(.L_x_995) ;  /* 0x0000011000007945 */ /* 0x000fec0003800200 */
[----:B------:R-:W1:Y:S08]  /*3530*/  LDC R7, c[0x0][0x374] ;  /* 0x0000dd00ff077b82 */ /* 0x000e700000000800 */
[----:B------:R-:W4:Y:S01]  /*3540*/  LDC.64 R2, c[0x0][0x3c8] ;  /* 0x0000f200ff027b82 */ /* 0x000f220000000a00 */
[----:B0-----:R-:W-:-:S02]  /*3550*/  IADD3 R5, PT, PT, R4, -0x1, RZ ;  /* 0xffffffff04057810 */ /* 0x001fc40007ffe0ff */
[----:B------:R-:W-:Y:S02]  /*3560*/  ISETP.NE.AND P1, PT, R4, 0x1, PT ;  /* 0x000000010400780c */ /* 0x000fe40003f25270 */
[----:B-1----:R-:W-:-:S04]  /*3570*/  IADD3 R0, PT, PT, R7, -0x1, RZ ;  /* 0xffffffff07007810 */ /* 0x002fc80007ffe0ff */
[----:B------:R-:W-:Y:S02]  /*3580*/  ISETP.NE.AND P0, PT, R0, UR15, PT ;  /* 0x0000000f00007c0c */ /* 0x000fe4000bf05270 */
        /* <DEDUP_REMOVED lines=10> */
.L_x_996:
[----:B------:R-:W-:Y:S05]  /*3630*/  BSYNC.RECONVERGENT B0 ;  /* 0x0000000000007941 */ /* 0x000fea0003800200 */
.L_x_995:
[----:B------:R-:W-:Y:S05]  /*3640*/  @P0 EXIT ;  /* 0x000000000000094d */ /* 0x000fea0003800000 */
[----:B------:R-:W-:Y:S05]  /*3650*/  @P2 BRA `(.L_x_997) ;  /* 0x0000000000202947 */ /* 0x000fea0003800000 */
[----:B------:R-:W-:-:S05]  /*3660*/  IMAD R0, R4, R7, RZ ;  /* 0x0000000704007224 */ /* 0x000fca00078e02ff */
[----:B------:R-:W-:-:S13]  /*3670*/  ISETP.NE.AND P0, PT, R0, -0x1, PT ;  /* 0xffffffff0000780c */ /* 0x000fda0003f05270 */
[----:B------:R-:W-:Y:S05]  /*3680*/  @!P0 BRA `(.L_x_997) ;  /* 0x0000000000148947 */ /* 0x000fea0003800000 */
.L_x_998:
[----:B0-----:R-:W4:Y:S04]  /*3690*/  LDG.E.STRONG.GPU R5, desc[UR16][R2.64] ;  /* 0x0000001002057981 */ /* 0x001f28000c1ef900 */
[----:B----4-:R-:W-:Y:S01]  /*36a0*/  CCTL.IVALL ;  /* 0x00000000ff00798f */ /* 0x010fe20002000000 */
[----:B------:R-:W-:Y:S05]  /*36b0*/  YIELD ;  /* 0x0000000000007946 */ /* 0x000fea0003800000 */
[----:B------:R-:W-:-:S13]  /*36c0*/  ISETP.NE.AND P0, PT, R5, R0, PT ;  /* 0x000000000500720c */ /* 0x000fda0003f05270 */
[----:B------:R-:W-:Y:S05]  /*36d0*/  @P0 BRA `(.L_x_998) ;  /* 0xfffffffc00ec0947 */ /* 0x000fea000383ffff */
.L_x_997:
        /* <DEDUP_REMOVED lines=11> */
[----:B0-----:R-:W-:Y:S01]  /*3790*/  IADD3 R2, P1, PT, R35, 0x280, RZ ;  /* 0x0000028023027810 */ /* 0x001fe20007f3e0ff */
        /* <DEDUP_REMOVED lines=44> */
[----:B------:R-:W4:Y:S01]  /*3a60*/  LDCU.64 UR14, c[0x0][0x388] ;  /* 0x00007100ff0e77ac */ /* 0x000f220008000a00 */
        /* <DEDUP_REMOVED lines=16> */
[----:B----4-:R-:W-:Y:S02]  /*3b70*/  IADD3 R18, P2, PT, R18, UR14, RZ ;  /* 0x0000000e12127c10 */ /* 0x010fe4000ff5e0ff */
[----:B------:R-:W-:-:S02]  /*3b80*/  IADD3 R16, P3, PT, RZ, -R9, RZ ;  /* 0x80000009ff107210 */ /* 0x000fc40007f7e0ff */
[----:B------:R-:W-:Y:S02]  /*3b90*/  IADD3.X R21, PT, PT, R19, UR13, RZ, P1, !PT ;  /* 0x0000000d13157c10 */ /* 0x000fe40008ffe4ff */
[----:B------:R-:W-:Y:S02]  /*3ba0*/  IADD3 R0, PT, PT, R7, UR4, RZ ;  /* 0x0000000407007c10 */ /* 0x000fe4000fffe0ff */
[----:B------:R-:W-:Y:S02]  /*3bb0*/  MOV R35, R6 ;  /* 0x0000000600237202 */ /* 0x000fe40000000f00 */
[----:B------:R-:W-:Y:S02]  /*3bc0*/  IADD3.X R19, PT, PT, R19, UR15, RZ, P2, !PT ;  /* 0x0000000f13137c10 */ /* 0x000fe400097fe4ff */
[----:B------:R-:W-:Y:S02]  /*3bd0*/  IADD3 R24, PT, PT, R3, UR5, RZ ;  /* 0x0000000503187c10 */ /* 0x000fe4000fffe0ff */
[----:B------:R-:W-:-:S07]  /*3be0*/  IADD3.X R17, PT, PT, RZ, -0x1, RZ, P3, !PT ;  /* 0xffffffffff117810 */ /* 0x000fce0001ffe4ff */
.L_x_1001:
[----:B0-----:R-:W-:Y:S01]  /*3bf0*/  MOV R7, UR8 ;  /* 0x0000000800077c02 */ /* 0x001fe20008000f00 */
[----:B------:R-:W4:Y:S01]  /*3c00*/  LDG.E R12, desc[UR16][R4.64] ;  /* 0x00000010040c7981 */ /* 0x000f22000c1e1900 */
[----:B--23--:R-:W-:Y:S02]  /*3c10*/  MOV R11, UR6 ;  /* 0x00000006000b7c02 */ /* 0x00cfe40008000f00 */
[----:B------:R-:W-:Y:S02]  /*3c20*/  LEA R6, P1, R7, R4, 0x2 ;  /* 0x0000000407067211 */ /* 0x000fe400078210ff */
[----:B------:R-:W-:Y:S02]  /*3c30*/  IADD3 R8, P2, PT, R4, R2, RZ ;  /* 0x0000000204087210 */ /* 0x000fe40007f5e0ff */
[----:B------:R-:W-:Y:S02]  /*3c40*/  LEA R10, P3, R11, R4, 0x2 ;  /* 0x000000040b0a7211 */ /* 0x000fe400078610ff */
[----:B------:R-:W-:-:S02]  /*3c50*/  IADD3.X R7, PT, PT, R5, R26, RZ, P1, !PT ;  /* 0x0000001a05077210 */ /* 0x000fc40000ffe4ff */
[C---:B------:R-:W-:Y:S02]  /*3c60*/  IADD3.X R9, PT, PT, R5.reuse, R24, RZ, P2, !PT ;  /* 0x0000001805097210 */ /* 0x040fe400017fe4ff */
[----:B------:R-:W-:Y:S01]  /*3c70*/  IADD3.X R11, PT, PT, R5, R22, RZ, P3, !PT ;  /* 0x00000016050b7210 */ /* 0x000fe20001ffe4ff */
[----:B------:R0:W4:Y:S04]  /*3c80*/  LDG.E R13, desc[UR16][R6.64] ;  /* 0x00000010060d7981 */ /* 0x000128000c1e1900 */
        /* <DEDUP_REMOVED lines=16> */
[----:B----4-:R0:W-:Y:S04]  /*3d90*/  STG.E.64 desc[UR16][R6.64], R12 ;  /* 0x0000000c06007986 */ /* 0x0101e8000c101b10 */
[----:B--2---:R0:W-:Y:S01]  /*3da0*/  STG.E.64 desc[UR16][R8.64], R14 ;  /* 0x0000000e08007986 */ /* 0x0041e2000c101b10 */
[----:B------:R-:W-:Y:S05]  /*3db0*/  @P1 BRA `(.L_x_1001) ;  /* 0xfffffffc008c1947 */ /* 0x000fea000383ffff */
.L_x_1000:
[----:B------:R-:W-:Y:S05]  /*3dc0*/  BSYNC.RECONVERGENT B0 ;  /* 0x0000000000007941 */ /* 0x000fea0003800200 */
.L_x_999:
[----:B------:R-:W-:Y:S05]  /*3dd0*/  @!P0 EXIT ;  /* 0x000000000000894d */ /* 0x000fea0003800000 */
[----:B------:R-:W-:Y:S01]  /*3de0*/  BSSY.RECONVERGENT B0, `(.L_x_1002) ;  /* 0x000005c000007945 */ /* 0x000fe20003800200 */
[----:B------:R-:W-:Y:S02]  /*3df0*/  USHF.L.U64.HI UR5, UR10, 0x2, UR11 ;  /* 0x000000020a057899 */ /* 0x000fe4000801020b */
[----:B------:R-:W-:Y:S02]  /*3e00*/  USHF.L.U32 UR4, UR10, 0x2, URZ ;  /* 0x000000020a047899 */ /* 0x000fe400080006ff */
[----:B------:R-:W-:Y:S01]  /*3e10*/  USHF.L.U64.HI UR7, UR6, 0x2, UR7 ;  /* 0x0000000206077899 */ /* 0x000fe20008010207 */
[----:B------:R-:W1:Y:S01]  /*3e20*/  LDCU.64 UR12, c[0x0][0x3d8] ;  /* 0x00007b00ff0c77ac */ /* 0x000e620008000a00 */
[----:B------:R-:W4:Y:S01]  /*3e30*/  LDCU.64 UR14, c[0x0][0x388] ;  /* 0x00007100ff0e77ac */ /* 0x000f220008000a00 */
[----:B------:R-:W0:Y:S01]  /*3e40*/  LDCU.64 UR18, c[0x0][0x390] ;  /* 0x00007200ff1277ac */ /* 0x000e220008000a00 */
[----:B------:R-:W-:Y:S02]  /*3e50*/  USHF.L.U64.HI UR10, UR8, 0x2, UR9 ;  /* 0x00000002080a7899 */ /* 0x000fe40008010209 */
[----:B------:R-:W-:-:S02]  /*3e60*/  USHF.L.U32 UR11, UR8, 0x2, URZ ;  /* 0x00000002080b7899 */ /* 0x000fc400080006ff */
[----:B------:R-:W-:-:S12]  /*3e70*/  USHF.L.U32 UR6, UR6, 0x2, URZ ;  /* 0x0000000206067899 */ /* 0x000fd800080006ff */
.L_x_1003:
[C---:B-123--:R-:W-:Y:S02]  /*3e80*/  SHF.L.U32 R11, R35.reuse, 0x2, RZ ;  /* 0x00000002230b7819 */ /* 0x04efe400000006ff */
[----:B0-----:R-:W-:Y:S02]  /*3e90*/  SHF.L.U64.HI R13, R35, 0x2, R0 ;  /* 0x00000002230d7819 */ /* 0x001fe40000010200 */
        /* <DEDUP_REMOVED lines=10> */
[----:B------:R-:W3:Y:S04]  /*3f40*/  LDG.E R19, desc[UR16][R8.64] ;  /* 0x0000001008137981 */ /* 0x000ee8000c1e1900 */
[----:B------:R5:W3:Y:S01]  /*3f50*/  LDG.E R18, desc[UR16][R6.64] ;  /* 0x0000001006127981 */ /* 0x000ae2000c1e1900 */
[C---:B------:R-:W-:Y:S02]  /*3f60*/  SHF.L.U32 R10, R35.reuse, 0x3, RZ ;  /* 0x00000003230a7819 */ /* 0x040fe400000006ff */
[----:B------:R-:W-:Y:S02]  /*3f70*/  SHF.L.U64.HI R0, R35, 0x3, R0 ;  /* 0x0000000323007819 */ /* 0x000fe40000010200 */
[----:B------:R-:W-:Y:S02]  /*3f80*/  LOP3.LUT R14, R10, 0xfffffff8, RZ, 0xc0, !PT ;  /* 0xfffffff80a0e7812 */ /* 0x000fe400078ec0ff */
[----:B------:R-:W-:-:S02]  /*3f90*/  LOP3.LUT R11, R11, 0xfffffffc, RZ, 0xc0, !PT ;  /* 0xfffffffc0b0b7812 */ /* 0x000fc400078ec0ff */
[----:B0-----:R-:W-:Y:S02]  /*3fa0*/  LOP3.LUT R3, R0, 0x3, RZ, 0xc0, !PT ;  /* 0x0000000300037812 */ /* 0x001fe400078ec0ff */
[C---:B----4-:R-:W-:Y:S02]  /*3fb0*/  IADD3 R12, P0, PT, R14.reuse, UR14, RZ ;  /* 0x0000000e0e0c7c10 */ /* 0x050fe4000ff1e0ff */
[----:B------:R-:W-:Y:S02]  /*3fc0*/  LOP3.LUT R2, R13, 0x3, RZ, 0xc0, !PT ;  /* 0x000000030d027812 */ /* 0x000fe400078ec0ff */
[----:B------:R-:W-:Y:S02]  /*3fd0*/  IADD3 R14, P1, PT, R14, UR18, RZ ;  /* 0x000000120e0e7c10 */ /* 0x000fe4000ff3e0ff */
[----:B-1----:R-:W-:Y:S02]  /*3fe0*/  IADD3 R4, P2, PT, R11, UR12, RZ ;  /* 0x0000000c0b047c10 */ /* 0x002fe4000ff5e0ff */
[----:B------:R-:W-:-:S02]  /*3ff0*/  IADD3.X R13, PT, PT, R3, UR15, RZ, P0, !PT ;  /* 0x0000000f030d7c10 */ /* 0x000fc400087fe4ff */
[----:B------:R-:W-:Y:S02]  /*4000*/  IADD3.X R15, PT, PT, R3, UR19, RZ, P1, !PT ;  /* 0x00000013030f7c10 */ /* 0x000fe40008ffe4ff */
[----:B------:R-:W-:Y:S02]  /*4010*/  IADD3.X R5, PT, PT, R2, UR13, RZ, P2, !PT ;  /* 0x0000000d02057c10 */ /* 0x000fe400097fe4ff */
[C---:B-----5:R-:W-:Y:S02]  /*4020*/  IADD3 R6, P0, PT, R4.reuse, UR11, RZ ;  /* 0x0000000b04067c10 */ /* 0x060fe4000ff1e0ff */
[C---:B------:R-:W-:Y:S02]  /*4030*/  IADD3 R8, P1, PT, R4.reuse, UR4, RZ ;  /* 0x0000000404087c10 */ /* 0x040fe4000ff3e0ff */
[----:B------:R-:W-:Y:S02]  /*4040*/  IADD3 R2, P2, PT, R4, UR6, RZ ;  /* 0x0000000604027c10 */ /* 0x000fe4000ff5e0ff */
[----:B------:R-:W-:-:S02]  /*4050*/  IADD3.X R7, PT, PT, R5, UR10, RZ, P0, !PT ;  /* 0x0000000a05077c10 */ /* 0x000fc400087fe4ff */
[C---:B------:R-:W-:Y:S02]  /*4060*/  IADD3.X R9, PT, PT, R5.reuse, UR5, RZ, P1, !PT ;  /* 0x0000000505097c10 */ /* 0x040fe40008ffe4ff */
[----:B------:R-:W-:Y:S01]  /*4070*/  IADD3.X R3, PT, PT, R5, UR7, RZ, P2, !PT ;  /* 0x0000000705037c10 */ /* 0x000fe200097fe4ff */
[----:B--2---:R0:W-:Y:S04]  /*4080*/  STG.E.64 desc[UR16][R12.64], R16 ;  /* 0x000000100c007986 */ /* 0x0041e8000c101b10 */
[----:B---3--:R1:W-:Y:S04]  /*4090*/  STG.E.64 desc[UR16][R14.64], R18 ;  /* 0x000000120e007986 */ /* 0x0083e8000c101b10 */
        /* <DEDUP_REMOVED lines=49> */
.L_x_1002:
[----:B------:R-:W-:Y:S05]  /*43b0*/  EXIT ;  /* 0x000000000000794d */ /* 0x000fea0003800000 */
.L_x_1004:
        /* <DEDUP_REMOVED lines=12> */
.L_x_2489:


//--------------------- .text._Z35group_norm_nhwc_bwd_one_pass_kernelI11Fp32IOFp32WLi128ELi20ELi640EEv26Group_norm_nhwc_bwd_params --------------------------
	.section	.text._Z35group_norm_nhwc_bwd_one_pass_kernelI11Fp32IOFp32WLi128ELi20ELi640EEv26Group_norm_nhwc_bwd_params,"ax",@progbits
	.align	128
        .global         _Z35group_norm_nhwc_bwd_one_pass_kernelI11Fp32IOFp32WLi128ELi20ELi640EEv26Group_norm_nhwc_bwd_params
        .type           _Z35group_norm_nhwc_bwd_one_pass_kernelI11Fp32IOFp32WLi128ELi20ELi640EEv26Group_norm_nhwc_bwd_params,@function
        .size           _Z35group_norm_nhwc_bwd_one_pass_kernelI11Fp32IOFp32WLi128ELi20ELi640EEv26Group_norm_nhwc_bwd_params,(.L_x_2490 - _Z35group_norm_nhwc_bwd_one_pass_kernelI11Fp32IOFp32WLi128ELi20ELi640EEv26Group_norm_nhwc_bwd_params)
        .other          _Z35group_norm_nhwc_bwd_one_pass_kernelI11Fp32IOFp32WLi128ELi20ELi640EEv26Group_norm_nhwc_bwd_params,@"STO_CUDA_ENTRY STV_DEFAULT"
_Z35group_norm_nhwc_bwd_one_pass_kernelI11Fp32IOFp32WLi128ELi20ELi640EEv26Group_norm_nhwc_bwd_params:
.text._Z35group_norm_nhwc_bwd_one_pass_kernelI11Fp32IOFp32WLi128ELi20ELi640EEv26Group_norm_nhwc_bwd_params:
        /* <DEDUP_REMOVED lines=11> */
[----:B------:R-:W0:Y:S01]  /*00b0*/  LDC R2, c[0x0][0x41c] ;  /* 0x00010700ff027b82 */ /* 0x000e220000000800 */
[----:B------:R-:W1:Y:S01]  /*00c0*/  LDCU UR14, c[0x0][0x374] ;  /* 0x00006e80ff0e77ac */ /* 0x000e620008000800 */
[----:B------:R-:W-:Y:S02]  /*00d0*/  HFMA2 R38, -RZ, RZ, 0, 0 ;  /* 0x00000000ff267431 */ /* 0x000fe400000001ff */
[----:B------:R-:W-:Y:S01]  /*00e0*/  IMAD R0, R0, 0x199a, RZ ;  /* 0x0000199a00007824 */ /* 0x000fe200078e02ff */
[----:B------:R-:W2:Y:S03]  /*00f0*/  LDCU.U8 UR15, c[0x0][0x414] ;  /* 0x00008280ff0f77ac */ /* 0x000ea60008000000 */
[----:B------:R-:W3:Y:S01]  /*0100*/  LDC R36, c[0x0][0x370] ;  /* 0x0000dc00ff247b82 */ /* 0x000ee20000000800 */
[----:B------:R-:W-:Y:S01]  /*0110*/  SHF.R.U32.HI R37, RZ, 0x10, R0 ;  /* 0x00000010ff257819 */ /* 0x000fe20000011600 */
[----:B------:R-:W-:-:S03]  /*0120*/  UMOV UR7, UR8 ;  /* 0x0000000800077c82 */ /* 0x000fc60008000000 */
[----:B------:R-:W-:-:S05]  /*0130*/  PRMT R0, R37, 0x9910, RZ ;  /* 0x0000991025007816 */ /* 0x000fca00000000ff */
[----:B------:R-:W-:-:S05]  /*0140*/  IMAD R0, R0, 0xa, RZ ;  /* 0x0000000a00007824 */ /* 0x000fca00078e02ff */
[----:B------:R-:W-:Y:S01]  /*0150*/  IADD3 R0, PT, PT, RZ, -R0, RZ ;  /* 0x80000000ff007210 */ /* 0x000fe20007ffe0ff */
[----:B0-----:R-:W-:-:S03]  /*0160*/  IMAD R37, R2, UR13, R37 ;  /* 0x0000000d02257c24 */ /* 0x001fc6000f8e0225 */
[----:B------:R-:W-:Y:S02]  /*0170*/  PRMT R42, R0, 0x7710, RZ ;  /* 0x00007710002a7816 */ /* 0x000fe400000000ff */
[----:B------:R-:W-:Y:S02]  /*0180*/  IADD3 R41, PT, PT, R37, 0x40, RZ ;  /* 0x0000004025297810 */ /* 0x000fe40007ffe0ff */
[----:B------:R-:W-:Y:S02]  /*0190*/  IADD3 R42, PT, PT, R42, R43, RZ ;  /* 0x0000002b2a2a7210 */ /* 0x000fe40007ffe0ff */
[----:B------:R-:W-:Y:S02]  /*01a0*/  SHF.R.S32.HI R45, RZ, 0x1f, R37 ;  /* 0x0000001fff2d7819 */ /* 0x000fe40000011425 */
[----:B------:R-:W-:Y:S02]  /*01b0*/  SHF.L.U32 R42, R42, 0x1, RZ ;  /* 0x000000012a2a7819 */ /* 0x000fe400000006ff */
[----:B------:R-:W-:-:S02]  /*01c0*/  SHF.R.S32.HI R44, RZ, 0x1f, R41 ;  /* 0x0000001fff2c7819 */ /* 0x000fc40000011429 */
[----:B-123--:R-:W-:-:S07]  /*01d0*/  LOP3.LUT R40, R42, 0xffff, RZ, 0xc0, !PT ;  /* 0x0000ffff2a287812 */ /* 0x00efce00078ec0ff */
.L_x_1030:
[----:B0-----:R-:W0:Y:S01]  /*01e0*/  LDC R6, c[0x0][0x410] ;  /* 0x00010400ff067b82 */ /* 0x001e220000000800 */
[----:B------:R-:W1:Y:S01]  /*01f0*/  LDCU.64 UR4, c[0x0][0x3b8] ;  /* 0x00007700ff0477ac */ /* 0x000e620008000a00 */
[----:B------:R-:W2:Y:S01]  /*0200*/  LDCU.128 UR16, c[0x0][0x400] ;  /* 0x00008000ff1077ac */ /* 0x000ea20008000c00 */
[----:B-1----:R-:W-:Y:S01]  /*0210*/  UIMAD.WIDE UR4, UR7, 0x8, UR4 ;  /* 0x00000008070478a5 */ /* 0x002fe2000f8e0204 */
[----:B0-----:R-:W-:-:S05]  /*0220*/  IABS R5, R6 ;  /* 0x0000000600057213 */ /* 0x001fca0000000000 */
[----:B------:R-:W-:Y:S01]  /*0230*/  MOV R12, UR4 ;  /* 0x00000004000c7c02 */ /* 0x000fe20008000f00 */
[----:B------:R-:W0:Y:S01]  /*0240*/  I2F.RP R0, R5 ;  /* 0x0000000500007306 */ /* 0x000e220000209400 */
[----:B------:R-:W-:-:S06]  /*0250*/  MOV R13, UR5 ;  /* 0x00000005000d7c02 */ /* 0x000fcc0008000f00 */
[----:B------:R-:W3:Y:S01]  /*0260*/  LDG.E.64 R12, desc[UR10][R12.64] ;  /* 0x0000000a0c0c7981 */ /* 0x000ee2000c1e1b00 */
[----:B0-----:R-:W0:Y:S02]  /*0270*/  MUFU.RCP R0, R0 ;  /* 0x0000000000007308 */ /* 0x001e240000001000 */
[----:B0-----:R-:W-:-:S06]  /*0280*/  IADD3 R2, PT, PT, R0, 0xffffffe, RZ ;  /* 0x0ffffffe00027810 */ /* 0x001fcc0007ffe0ff */
[----:B------:R0:W1:Y:S02]  /*0290*/  F2I.FTZ.U32.TRUNC.NTZ R3, R2 ;  /* 0x0000000200037305 */ /* 0x000064000021f000 */
[----:B0-----:R-:W-:Y:S02]  /*02a0*/  MOV R2, RZ ;  /* 0x000000ff00027202 */ /* 0x001fe40000000f00 */
[----:B-1----:R-:W-:-:S05]  /*02b0*/  IADD3 R4, PT, PT, RZ, -R3, RZ ;  /* 0x80000003ff047210 */ /* 0x002fca0007ffe0ff */
        /* <DEDUP_REMOVED lines=8> */
[----:B------:R-:W-:Y:S02]  /*0340*/  ISETP.GE.AND P3, PT, R2, RZ, PT ;  /* 0x000000ff0200720c */ /* 0x000fe40003f66270 */
[----:B------:R-:W-:-:S09]  /*0350*/  ISETP.LE.AND P2, PT, RZ, UR7, PT ;  /* 0x00000007ff007c0c */ /* 0x000fd2000bf43270 */
[----:B------:R-:W-:-:S04]  /*0360*/  @!P1 IADD3 R0, PT, PT, R0, -R5, RZ ;  /* 0x8000000500009210 */ /* 0x000fc80007ffe0ff */
[CC--:B------:R-:W-:Y:S02]  /*0370*/  ISETP.GE.U32.AND P4, PT, R0.reuse, R5.reuse, PT ;  /* 0x000000050000720c */ /* 0x0c0fe40003f86070 */
[----:B------:R-:W-:Y:S02]  /*0380*/  @!P1 IADD3 R3, PT, PT, R3, 0x1, RZ ;  /* 0x0000000103039810 */ /* 0x000fe40007ffe0ff */
[----:B--2---:R-:W-:Y:S02]  /*0390*/  ISETP.GE.U32.AND P1, PT, R41, UR16, PT ;  /* 0x0000001029007c0c */ /* 0x004fe4000bf26070 */
[----:B------:R-:W-:Y:S02]  /*03a0*/  ISETP.GT.U32.AND P5, PT, R5, R0, PT ;  /* 0x000000000500720c */ /* 0x000fe40003fa4070 */
[----:B------:R-:W-:Y:S02]  /*03b0*/  IADD3 R5, PT, PT, R0, -R5, RZ ;  /* 0x8000000500057210 */ /* 0x000fe40007ffe0ff */
[----:B------:R-:W-:-:S02]  /*03c0*/  ISETP.GE.AND.EX P1, PT, R44, UR17, PT, P1 ;  /* 0x000000112c007c0c */ /* 0x000fc4000bf26310 */
[----:B------:R-:W-:Y:S02]  /*03d0*/  SEL R0, R5, R0, !P5 ;  /* 0x0000000005007207 */ /* 0x000fe40006800000 */
[----:B------:R-:W-:Y:S02]  /*03e0*/  @P4 IADD3 R3, PT, PT, R3, 0x1, RZ ;  /* 0x0000000103034810 */ /* 0x000fe40007ffe0ff */
[----:B------:R-:W-:Y:S02]  /*03f0*/  ISETP.GE.U32.AND P0, PT, R37, UR16, PT ;  /* 0x0000001025007c0c */ /* 0x000fe4000bf06070 */
[----:B------:R-:W-:Y:S02]  /*0400*/  ISETP.NE.AND P4, PT, R6, RZ, PT ;  /* 0x000000ff0600720c */ /* 0x000fe40003f85270 */
[----:B------:R-:W-:Y:S02]  /*0410*/  LOP3.LUT R5, RZ, R6, RZ, 0x33, !PT ;  /* 0x00000006ff057212 */ /* 0x000fe400078e33ff */
[----:B------:R-:W-:Y:S01]  /*0420*/  @!P2 IADD3 R0, PT, PT, -R0, RZ, RZ ;  /* 0x000000ff0000a210 */ /* 0x000fe20007ffe1ff */
[----:B------:R-:W0:Y:S01]  /*0430*/  @!P1 LDC.64 R10, c[0x0][0x3a0] ;  /* 0x0000e800ff0a9b82 */ /* 0x000e220000000a00 */
[----:B------:R-:W-:-:S02]  /*0440*/  @!P3 IADD3 R3, PT, PT, -R3, RZ, RZ ;  /* 0x000000ff0303b210 */ /* 0x000fc40007ffe1ff */
[----:B------:R-:W-:Y:S02]  /*0450*/  ISETP.GE.AND.EX P0, PT, R45, UR17, PT, P0 ;  /* 0x000000112d007c0c */ /* 0x000fe4000bf06300 */
[C---:B------:R-:W-:Y:S02]  /*0460*/  SEL R39, R5.reuse, R0, !P4 ;  /* 0x0000000005277207 */ /* 0x040fe40006000000 */
[----:B------:R-:W-:Y:S02]  /*0470*/  SEL R5, R5, R3, !P4 ;  /* 0x0000000305057207 */ /* 0x000fe40006000000 */
[----:B------:R-:W-:Y:S01]  /*0480*/  CS2R R30, SRZ ;  /* 0x00000000001e7805 */ /* 0x000fe2000001ff00 */
[----:B------:R-:W1:Y:S01]  /*0490*/  @!P1 LDC.64 R2, c[0x0][0x3f8] ;  /* 0x0000fe00ff029b82 */ /* 0x000e620000000a00 */
[----:B------:R-:W-:Y:S01]  /*04a0*/  IMAD R21, R39, 0x14, RZ ;  /* 0x0000001427157824 */ /* 0x000fe200078e02ff */
[----:B------:R-:W-:-:S06]  /*04b0*/  SHF.R.S32.HI R0, RZ, 0x1f, R5 ;  /* 0x0000001fff007819 */ /* 0x000fcc0000011405 */
[----:B------:R-:W2:Y:S01]  /*04c0*/  @!P0 LDC.64 R8, c[0x0][0x3f8] ;  /* 0x0000fe00ff088b82 */ /* 0x000ea20000000a00 */
[----:B------:R-:W-:Y:S01]  /*04d0*/  IADD3 R34, P2, PT, R21, R40, RZ ;  /* 0x0000002815227210 */ /* 0x000fe20007f5e0ff */
[----:B------:R-:W-:-:S03]  /*04e0*/  IMAD R0, R0, UR18, RZ ;  /* 0x0000001200007c24 */ /* 0x000fc6000f8e02ff */
[----:B------:R-:W-:Y:S01]  /*04f0*/  LEA.HI.X.SX32 R35, R21, RZ, 0x1, P2 ;  /* 0x000000ff15237211 */ /* 0x000fe200010f0eff */
[C---:B------:R-:W-:Y:S01]  /*0500*/  IMAD R33, R5.reuse, UR19, R0 ;  /* 0x0000001305217c24 */ /* 0x040fe2000f8e0200 */
[----:B------:R-:W-:Y:S01]  /*0510*/  ISETP.NE.AND P2, PT, RZ, UR15, PT ;  /* 0x0000000fff007c0c */ /* 0x000fe2000bf45270 */
[----:B------:R-:W4:Y:S01]  /*0520*/  @!P0 LDC.64 R6, c[0x0][0x398] ;  /* 0x0000e600ff068b82 */ /* 0x000f220000000a00 */
[----:B------:R-:W-:-:S07]  /*0530*/  IMAD.WIDE.U32 R34, R5, UR18, R34 ;  /* 0x0000001205227c25 */ /* 0x000fce000f8e0022 */
[----:B------:R-:W0:Y:S01]  /*0540*/  @!P0 LDC.64 R4, c[0x0][0x3a0] ;  /* 0x0000e800ff048b82 */ /* 0x000e220000000a00 */
[----:B-1----:R-:W-:Y:S01]  /*0550*/  @!P1 IMAD R16, R44, R2, RZ ;  /* 0x000000022c109224 */ /* 0x002fe200078e02ff */
[----:B------:R-:W-:-:S03]  /*0560*/  IADD3 R33, PT, PT, R35, R33, RZ ;  /* 0x0000002123217210 */ /* 0x000fc60007ffe0ff */
[----:B------:R-:W-:Y:S01]  /*0570*/  @!P1 IMAD R25, R41, R3, R16 ;  /* 0x0000000329199224 */ /* 0x000fe200078e0210 */
[----:B------:R-:W-:Y:S02]  /*0580*/  @!P1 MOV R16, R34 ;  /* 0x0000002200109202 */ /* 0x000fe40000000f00 */
[----:B------:R-:W-:Y:S01]  /*0590*/  @!P1 MOV R17, R33 ;  /* 0x0000002100119202 */ /* 0x000fe20000000f00 */
[----:B--2---:R-:W-:Y:S01]  /*05a0*/  @!P0 IMAD R0, R45, R8, RZ ;  /* 0x000000082d008224 */ /* 0x004fe200078e02ff */
[----:B------:R-:W-:Y:S01]  /*05b0*/  @!P0 MOV R32, R34 ;  /* 0x0000002200208202 */ /* 0x000fe20000000f00 */
[----:B------:R-:W1:Y:S01]  /*05c0*/  @P2 LDC.64 R18, c[0x0][0x3b0] ;  /* 0x0000ec00ff122b82 */ /* 0x000e620000000a00 */
[----:B------:R-:W-:-:S04]  /*05d0*/  @!P1 IMAD.WIDE.U32 R2, R41, R2, R16 ;  /* 0x0000000229029225 */ /* 0x000fc800078e0010 */
[----:B------:R-:W-:-:S03]  /*05e0*/  @!P0 IMAD R23, R37, R9, R0 ;  /* 0x0000000925178224 */ /* 0x000fc600078e0200 */
[----:B------:R-:W2:Y:S01]  /*05f0*/  LDC.64 R16, c[0x0][0x3a8] ;  /* 0x0000ea00ff107b82 */ /* 0x000ea20000000a00 */
[----:B------:R-:W-:-:S05]  /*0600*/  @!P0 IMAD.WIDE.U32 R8, R37, R8, R32 ;  /* 0x0000000825088225 */ /* 0x000fca00078e0020 */
[----:B------:R-:W-:Y:S02]  /*0610*/  @!P0 IADD3 R9, PT, PT, R9, R23, RZ ;  /* 0x0000001709098210 */ /* 0x000fe40007ffe0ff */
[C---:B------:R-:W-:Y:S01]  /*0620*/  @!P0 SHF.L.U32 R23, R8.reuse, 0x2, RZ ;  /* 0x0000000208178819 */ /* 0x040fe200000006ff */
[----:B------:R-:W1:Y:S01]  /*0630*/  @!P1 LDC.64 R14, c[0x0][0x398] ;  /* 0x0000e600ff0e9b82 */ /* 0x000e620000000a00 */
[----:B------:R-:W-:Y:S02]  /*0640*/  @!P0 SHF.L.U64.HI R8, R8, 0x2, R9 ;  /* 0x0000000208088819 */ /* 0x000fe40000010209 */
[----:B0-----:R-:W-:Y:S02]  /*0650*/  @!P0 IADD3 R4, P3, PT, R23, R4, RZ ;  /* 0x0000000417048210 */ /* 0x001fe40007f7e0ff */
[----:B------:R-:W-:Y:S02]  /*0660*/  @!P1 IADD3 R9, PT, PT, R3, R25, RZ ;  /* 0x0000001903099210 */ /* 0x000fe40007ffe0ff */
[----:B------:R-:W-:-:S02]  /*0670*/  @!P1 SHF.L.U32 R3, R2, 0x2, RZ ;  /* 0x0000000202039819 */ /* 0x000fc400000006ff */
[----:B------:R-:W-:Y:S02]  /*0680*/  LOP3.LUT R40, R42, 0xffff, RZ, 0xc0, !PT ;  /* 0x0000ffff2a287812 */ /* 0x000fe400078ec0ff */
[----:B------:R-:W-:Y:S02]  /*0690*/  @!P0 IADD3.X R5, PT, PT, R8, R5, RZ, P3, !PT ;  /* 0x0000000508058210 */ /* 0x000fe40001ffe4ff */
[----:B----4-:R-:W-:Y:S02]  /*06a0*/  @!P0 IADD3 R6, P4, PT, R23, R6, RZ ;  /* 0x0000000617068210 */ /* 0x010fe40007f9e0ff */
[----:B------:R-:W-:Y:S01]  /*06b0*/  @!P1 SHF.L.U64.HI R2, R2, 0x2, R9 ;  /* 0x0000000202029819 */ /* 0x000fe20000010209 */
[----:B------:R0:W5:Y:S01]  /*06c0*/  @!P0 LDG.E.64 R30, desc[UR10][R4.64] ;  /* 0x0000000a041e8981 */ /* 0x000162000c1e1b00 */
[----:B------:R-:W-:Y:S02]  /*06d0*/  @!P1 IADD3 R10, P5, PT, R3, R10, RZ ;  /* 0x0000000a030a9210 */ /* 0x000fe40007fbe0ff */
[----:B------:R-:W-:-:S02]  /*06e0*/  IADD3 R21, PT, PT, R21, R40, RZ ;  /* 0x0000002815157210 */ /* 0x000fc40007ffe0ff */
[----:B------:R-:W-:Y:S02]  /*06f0*/  @!P0 IADD3.X R7, PT, PT, R8, R7, RZ, P4, !PT ;  /* 0x0000000708078210 */ /* 0x000fe400027fe4ff */
[----:B------:R-:W-:Y:S02]  /*0700*/  CS2R R8, SRZ ;  /* 0x0000000000087805 */ /* 0x000fe4000001ff00 */
[----:B------:R-:W-:Y:S01]  /*0710*/  @!P1 IADD3.X R11, PT, PT, R2, R11, RZ, P5, !PT ;  /* 0x0000000b020b9210 */ /* 0x000fe20002ffe4ff */
[----:B--2---:R-:W-:Y:S01]  /*0720*/  IMAD.WIDE R16, R21, 0x4, R16 ;  /* 0x0000000415107825 */ /* 0x004fe200078e0210 */
[----:B0-----:R-:W-:-:S03]  /*0730*/  CS2R R4, SRZ ;  /* 0x0000000000047805 */ /* 0x001fc6000001ff00 */
[----:B-1----:R-:W-:-:S03]  /*0740*/  @P2 IMAD.WIDE R18, R21, 0x4, R18 ;  /* 0x0000000415122825 */ /* 0x002fc600078e0212 */
[----:B------:R-:W5:Y:S04]  /*0750*/  @!P1 LDG.E.64 R4, desc[UR10][R10.64] ;  /* 0x0000000a0a049981 */ /* 0x000f68000c1e1b00 */
[----:B------:R-:W5:Y:S04]  /*0760*/  @P2 LDG.E.64 R8, desc[UR10][R18.64] ;  /* 0x0000000a12082981 */ /* 0x000f68000c1e1b00 */
[----:B------:R-:W5:Y:S01]  /*0770*/  LDG.E.64 R10, desc[UR10][R16.64] ;  /* 0x0000000a100a7981 */ /* 0x000f62000c1e1b00 */
[----:B------:R-:W-:Y:S02]  /*0780*/  @!P1 IADD3 R14, P6, PT, R3, R14, RZ ;  /* 0x0000000e030e9210 */ /* 0x000fe40007fde0ff */
[----:B------:R-:W-:-:S02]  /*0790*/  MOV R3, RZ ;  /* 0x000000ff00037202 */ /* 0x000fc40000000f00 */
[----:B------:R-:W-:Y:S02]  /*07a0*/  @!P1 IADD3.X R15, PT, PT, R2, R15, RZ, P6, !PT ;  /* 0x0000000f020f9210 */ /* 0x000fe400037fe4ff */
[----:B------:R-:W-:-:S06]  /*07b0*/  MOV R2, RZ ;  /* 0x000000ff00027202 */ /* 0x000fcc0000000f00 */
[----:B------:R0:W5:Y:S02]  /*07c0*/  @!P0 LDG.E.64 R2, desc[UR10][R6.64] ;  /* 0x0000000a06028981 */ /* 0x000164000c1e1b00 */
[----:B0-----:R-:W-:-:S06]  /*07d0*/  CS2R R6, SRZ ;  /* 0x0000000000067805 */ /* 0x001fcc000001ff00 */
[----:B------:R0:W5:Y:S01]  /*07e0*/  @!P1 LDG.E.64 R6, desc[UR10][R14.64] ;  /* 0x0000000a0e069981 */ /* 0x000162000c1e1b00 */
        /* <DEDUP_REMOVED lines=14> */
[----:B-----5:R-:W-:Y:S01]  /*08d0*/  FADD.FTZ R13, R30, -UR16 ;  /* 0x800000101e0d7e21 */ /* 0x020fe20008010000 */
[----:B------:R-:W-:Y:S01]  /*08e0*/  FADD.FTZ R0, R31, -UR16 ;  /* 0x800000101f007e21 */ /* 0x000fe20008010000 */
[----:B------:R-:W-:Y:S01]  /*08f0*/  FMUL.FTZ R12, R2, R10 ;  /* 0x0000000a020c7220 */ /* 0x000fe20000410000 */
[----:B------:R-:W-:Y:S01]  /*0900*/  FMUL.FTZ R15, R3, R11 ;  /* 0x0000000b030f7220 */ /* 0x000fe20000410000 */
[----:B------:R-:W-:Y:S01]  /*0910*/  FMUL.FTZ R13, R13, UR9 ;  /* 0x000000090d0d7c20 */ /* 0x000fe20008410000 */
[----:B------:R-:W-:Y:S01]  /*0920*/  FMUL.FTZ R0, R0, UR9 ;  /* 0x0000000900007c20 */ /* 0x000fe20008410000 */
[----:B------:R-:W-:Y:S01]  /*0930*/  FADD.FTZ R14, RZ, R12 ;  /* 0x0000000cff0e7221 */ /* 0x000fe20000010000 */
[----:B------:R-:W-:Y:S01]  /*0940*/  FADD.FTZ R20, RZ, R3 ;  /* 0x00000003ff147221 */ /* 0x000fe20000010000 */
[----:B------:R-:W-:Y:S01]  /*0950*/  FFMA.FTZ R17, R13, R12, RZ ;  /* 0x0000000c0d117223 */ /* 0x000fe200000100ff */
[----:B------:R-:W-:Y:S01]  /*0960*/  FADD.FTZ R12, R4, -UR16 ;  /* 0x80000010040c7e21 */ /* 0x000fe20008010000 */
[----:B------:R-:W-:Y:S01]  /*0970*/  FADD.FTZ R14, R15, R14 ;  /* 0x0000000e0f0e7221 */ /* 0x000fe20000010000 */
[----:B------:R-:W-:Y:S01]  /*0980*/  FFMA.FTZ R13, R2, R13, RZ ;  /* 0x0000000d020d7223 */ /* 0x000fe200000100ff */
[----:B------:R-:W-:Y:S01]  /*0990*/  FFMA.FTZ R17, R0, R15, R17 ;  /* 0x0000000f00117223 */ /* 0x000fe20000010011 */
[----:B------:R-:W-:Y:S01]  /*09a0*/  FMUL.FTZ R15, R6, R10 ;  /* 0x0000000a060f7220 */ /* 0x000fe20000410000 */
[----:B------:R-:W-:Y:S01]  /*09b0*/  FMUL.FTZ R16, R12, UR9 ;  /* 0x000000090c107c20 */ /* 0x000fe20008410000 */
[----:B------:R-:W-:Y:S01]  /*09c0*/  FADD.FTZ R12, R5, -UR16 ;  /* 0x80000010050c7e21 */ /* 0x000fe20008010000 */
[----:B------:R-:W-:Y:S01]  /*09d0*/  FFMA.FTZ R0, R3, R0, RZ ;  /* 0x0000000003007223 */ /* 0x000fe200000100ff */
[----:B------:R-:W-:Y:S01]  /*09e0*/  FADD.FTZ R18, R14, R15 ;  /* 0x0000000f0e127221 */ /* 0x000fe20000010000 */
[----:B------:R-:W-:Y:S01]  /*09f0*/  FFMA.FTZ R19, R16, R15, R17 ;  /* 0x0000000f10137223 */ /* 0x000fe20000010011 */
[----:B------:R-:W-:Y:S01]  /*0a00*/  FMUL.FTZ R15, R7, R11 ;  /* 0x0000000b070f7220 */ /* 0x000fe20000410000 */
[----:B------:R-:W-:Y:S01]  /*0a10*/  FMUL.FTZ R14, R12, UR9 ;  /* 0x000000090c0e7c20 */ /* 0x000fe20008410000 */
[----:B------:R-:W-:-:S02]  /*0a20*/  FFMA.FTZ R12, R6, R16, R13 ;  /* 0x00000010060c7223 */ /* 0x000fc4000001000d */
[----:B------:R-:W-:Y:S01]  /*0a30*/  FADD.FTZ R17, R15, R18 ;  /* 0x000000120f117221 */ /* 0x000fe20000010000 */
[----:B------:R-:W-:Y:S01]  /*0a40*/  FFMA.FTZ R18, R14, R15, R19 ;  /* 0x0000000f0e127223 */ /* 0x000fe20000010013 */
[----:B------:R-:W-:Y:S01]  /*0a50*/  FADD.FTZ R15, RZ, R2 ;  /* 0x00000002ff0f7221 */ /* 0x000fe20000010000 */
[----:B------:R-:W-:-:S03]  /*0a60*/  FFMA.FTZ R13, R7, R14, R0 ;  /* 0x0000000e070d7223 */ /* 0x000fc60000010000 */
[----:B------:R-:W-:Y:S01]  /*0a70*/  FADD.FTZ R14, R6, R15 ;  /* 0x0000000f060e7221 */ /* 0x000fe20000010000 */
[----:B------:R-:W-:Y:S01]  /*0a80*/  FADD.FTZ R15, R7, R20 ;  /* 0x00000014070f7221 */ /* 0x000fe20000010000 */
[----:B------:R-:W-:Y:S06]  /*0a90*/  BRA `(.L_x_1007) ;  /* 0x0000000400007947 */ /* 0x000fec0003800000 */
.L_x_1006:
[----:B-----5:R-:W-:Y:S01]  /*0aa0*/  FADD.FTZ R0, R31, -UR16 ;  /* 0x800000101f007e21 */ /* 0x020fe20008010000 */
[----:B------:R-:W-:Y:S01]  /*0ab0*/  FADD.FTZ R13, R30, -UR16 ;  /* 0x800000101e0d7e21 */ /* 0x000fe20008010000 */
[----:B------:R-:W-:Y:S01]  /*0ac0*/  FADD.FTZ R15, R4, -UR16 ;  /* 0x80000010040f7e21 */ /* 0x000fe20008010000 */
[----:B------:R-:W-:Y:S01]  /*0ad0*/  FADD.FTZ R16, R5, -UR16 ;  /* 0x8000001005107e21 */ /* 0x000fe20008010000 */
[----:B------:R-:W-:Y:S01]  /*0ae0*/  FMUL.FTZ R0, R0, UR9 ;  /* 0x0000000900007c20 */ /* 0x000fe20008410000 */
[----:B------:R-:W-:Y:S01]  /*0af0*/  FMUL.FTZ R13, R13, UR9 ;  /* 0x000000090d0d7c20 */ /* 0x000fe20008410000 */
[----:B------:R-:W-:Y:S01]  /*0b00*/  FMUL.FTZ R15, R15, UR9 ;  /* 0x000000090f0f7c20 */ /* 0x000fe20008410000 */
[----:B------:R-:W-:Y:S01]  /*0b10*/  FMUL.FTZ R16, R16, UR9 ;  /* 0x0000000910107c20 */ /* 0x000fe20008410000 */
[C-C-:B------:R-:W-:Y:S01]  /*0b20*/  FFMA.FTZ R17, R11.reuse, R0, R9.reuse ;  /* 0x000000000b117223 */ /* 0x140fe20000010009 */
[C-C-:B------:R-:W-:Y:S01]  /*0b30*/  FFMA.FTZ R19, R10.reuse, R13, R8.reuse ;  /* 0x0000000d0a137223 */ /* 0x140fe20000010008 */
[----:B------:R-:W-:Y:S01]  /*0b40*/  FFMA.FTZ R14, R10, R15, R8 ;  /* 0x0000000f0a0e7223 */ /* 0x000fe20000010008 */
[----:B------:R-:W-:Y:S01]  /*0b50*/  FFMA.FTZ R12, R11, R16, R9 ;  /* 0x000000100b0c7223 */ /* 0x000fe20000010009 */
[----:B------:R-:W-:Y:S01]  /*0b60*/  FMUL.FTZ R21, R17, -1.4426950216293334961 ;  /* 0xbfb8aa3b11157820 */ /* 0x000fe20000410000 */
[----:B------:R-:W-:Y:S01]  /*0b70*/  FMUL.FTZ R18, R19, -1.4426950216293334961 ;  /* 0xbfb8aa3b13127820 */ /* 0x000fe20000410000 */
[----:B------:R-:W-:Y:S01]  /*0b80*/  FMUL.FTZ R22, R14, -1.4426950216293334961 ;  /* 0xbfb8aa3b0e167820 */ /* 0x000fe20000410000 */
[----:B------:R-:W-:-:S03]  /*0b90*/  FMUL.FTZ R25, R12, -1.4426950216293334961 ;  /* 0xbfb8aa3b0c197820 */ /* 0x000fc60000410000 */
[----:B------:R-:W0:Y:S08]  /*0ba0*/  MUFU.EX2 R21, R21 ;  /* 0x0000001500157308 */ /* 0x000e300000000800 */
        /* <DEDUP_REMOVED lines=10> */
[----:B-1----:R-:W-:Y:S01]  /*0c50*/  FADD.FTZ R24, -R20, 1 ;  /* 0x3f80000014187421 */ /* 0x002fe20000010100 */
[----:B------:R-:W-:-:S03]  /*0c60*/  FMUL.FTZ R20, R3, R20 ;  /* 0x0000001403147220 */ /* 0x000fc60000410000 */
[----:B------:R-:W-:-:S03]  /*0c70*/  FFMA.FTZ R17, R17, R24, 1 ;  /* 0x3f80000011117423 */ /* 0x000fc60000010018 */
[----:B------:R-:W1:Y:S01]  /*0c80*/  MUFU.RCP R18, R18 ;  /* 0x0000001200127308 */ /* 0x000e620000001000 */
[----:B--2---:R-:W-:Y:S01]  /*0c90*/  FADD.FTZ R22, -R23, 1 ;  /* 0x3f80000017167421 */ /* 0x004fe20000010100 */
[----:B------:R-:W-:-:S03]  /*0ca0*/  FMUL.FTZ R24, R2, R23 ;  /* 0x0000001702187220 */ /* 0x000fc60000410000 */
[----:B------:R-:W-:Y:S01]  /*0cb0*/  FFMA.FTZ R19, R19, R22, 1 ;  /* 0x3f80000013137423 */ /* 0x000fe20000010016 */
[----:B0-----:R-:W-:-:S04]  /*0cc0*/  FADD.FTZ R25, -R21, 1 ;  /* 0x3f80000015197421 */ /* 0x001fc80000010100 */
[----:B------:R-:W-:Y:S01]  /*0cd0*/  FFMA.FTZ R22, R14, R25, 1 ;  /* 0x3f8000000e167423 */ /* 0x000fe20000010019 */
[----:B------:R-:W-:Y:S01]  /*0ce0*/  FMUL.FTZ R14, R24, R19 ;  /* 0x00000013180e7220 */ /* 0x000fe20000410000 */
[----:B------:R-:W-:Y:S01]  /*0cf0*/  FMUL.FTZ R19, R6, R21 ;  /* 0x0000001506137220 */ /* 0x000fe20000410000 */
[----:B-1----:R-:W-:Y:S01]  /*0d00*/  FADD.FTZ R23, -R18, 1 ;  /* 0x3f80000012177421 */ /* 0x002fe20000010100 */
[----:B------:R-:W-:Y:S02]  /*0d10*/  FMUL.FTZ R18, R7, R18 ;  /* 0x0000001207127220 */ /* 0x000fe40000410000 */
[----:B------:R-:W-:Y:S01]  /*0d20*/  FMUL.FTZ R19, R19, R22 ;  /* 0x0000001613137220 */ /* 0x000fe20000410000 */
[----:B------:R-:W-:Y:S01]  /*0d30*/  FFMA.FTZ R23, R12, R23, 1 ;  /* 0x3f8000000c177423 */ /* 0x000fe20000010017 */
[----:B------:R-:W-:Y:S01]  /*0d40*/  FMUL.FTZ R12, R20, R17 ;  /* 0x00000011140c7220 */ /* 0x000fe20000410000 */
[----:B------:R-:W-:-:S03]  /*0d50*/  FMUL.FTZ R20, R10, R14 ;  /* 0x0000000e0a147220 */ /* 0x000fc60000410000 */
[----:B------:R-:W-:Y:S01]  /*0d60*/  FMUL.FTZ R17, R11, R12 ;  /* 0x0000000c0b117220 */ /* 0x000fe20000410000 */
[----:B------:R-:W-:Y:S01]  /*0d70*/  FFMA.FTZ R21, R13, R20, RZ ;  /* 0x000000140d157223 */ /* 0x000fe200000100ff */
[----:B------:R-:W-:Y:S01]  /*0d80*/  FADD.FTZ R22, RZ, R20 ;  /* 0x00000014ff167221 */ /* 0x000fe20000010000 */
        /* <DEDUP_REMOVED lines=10> */
[----:B------:R-:W-:Y:S01]  /*0e30*/  FFMA.FTZ R13, R0, R12, RZ ;  /* 0x0000000c000d7223 */ /* 0x000fe200000100ff */
[----:B------:R-:W-:Y:S01]  /*0e40*/  FADD.FTZ R21, RZ, R12 ;  /* 0x0000000cff157221 */ /* 0x000fe20000010000 */
[----:B------:R-:W-:Y:S01]  /*0e50*/  FFMA.FTZ R12, R15, R19, R22 ;  /* 0x000000130f0c7223 */ /* 0x000fe20000010016 */
[----:B------:R-:W-:Y:S01]  /*0e60*/  FADD.FTZ R17, R17, R24 ;  /* 0x0000001811117221 */ /* 0x000fe20000010000 */
[----:B------:R-:W-:Y:S01]  /*0e70*/  FADD.FTZ R14, R14, R19 ;  /* 0x000000130e0e7221 */ /* 0x000fe20000010000 */
[----:B------:R-:W-:Y:S01]  /*0e80*/  FFMA.FTZ R13, R16, R20, R13 ;  /* 0x00000014100d7223 */ /* 0x000fe2000001000d */
[----:B------:R-:W-:-:S07]  /*0e90*/  FADD.FTZ R15, R21, R20 ;  /* 0x00000014150f7221 */ /* 0x000fce0000010000 */
.L_x_1007:
[----:B------:R-:W0:Y:S01]  /*0ea0*/  S2R R21, SR_LANEID ;  /* 0x0000000000157919 */ /* 0x000e220000000000 */
[----:B------:R-:W1:Y:S01]  /*0eb0*/  S2UR UR12, SR_CgaCtaId ;  /* 0x00000000000c79c3 */ /* 0x000e620000008800 */
[----:B------:R-:W-:Y:S01]  /*0ec0*/  UMOV UR5, 0x400 ;  /* 0x0000040000057882 */ /* 0x000fe20000000000 */
[----:B------:R-:W-:Y:S01]  /*0ed0*/  BSSY.RECONVERGENT B0, `(.L_x_1008) ;  /* 0x000002a000007945 */ /* 0x000fe20003800200 */
[----:B------:R-:W2:Y:S01]  /*0ee0*/  SHFL.DOWN PT, R0, R18, 0x1, 0x1f ;  /* 0x08201f0012007f89 */ /* 0x000ea200000e0000 */
[----:B------:R-:W-:Y:S01]  /*0ef0*/  UIADD3 UR4, UPT, UPT, UR5, 0xd0, URZ ;  /* 0x000000d005047890 */ /* 0x000fe2000fffe0ff */
[----:B------:R-:W-:Y:S02]  /*0f00*/  ISETP.NE.AND P3, PT, R43, RZ, PT ;  /* 0x000000ff2b00720c */ /* 0x000fe40003f65270 */
[----:B------:R-:W3:Y:S01]  /*0f10*/  SHFL.DOWN PT, R16, R17, 0x1, 0x1f ;  /* 0x08201f0011107f89 */ /* 0x000ee200000e0000 */
[----:B------:R-:W-:Y:S01]  /*0f20*/  ISETP.GE.U32.AND P4, PT, R36, 0x2, PT ;  /* 0x000000022400780c */ /* 0x000fe20003f86070 */
[----:B-1----:R-:W-:Y:S01]  /*0f30*/  ULEA UR4, UR12, UR4, 0x18 ;  /* 0x000000040c047291 */ /* 0x002fe2000f8ec0ff */
[----:B0-----:R-:W-:-:S02]  /*0f40*/  ISETP.GT.AND P1, PT, R21, 0x1e, PT ;  /* 0x0000001e1500780c */ /* 0x001fc40003f24270 */
[C---:B------:R-:W-:Y:S02]  /*0f50*/  ISETP.GT.AND P6, PT, R21.reuse, 0xf, PT ;  /* 0x0000000f1500780c */ /* 0x040fe40003fc4270 */
[----:B------:R-:W-:-:S09]  /*0f60*/  ISETP.GT.AND P5, PT, R21, 0x17, PT ;  /* 0x000000171500780c */ /* 0x000fd20003fa4270 */
        /* <DEDUP_REMOVED lines=13> */
[----:B------:R-:W-:-:S03]  /*1040*/  ISETP.GT.U32.AND P1, PT, R43, 0x9, PT ;  /* 0x000000092b00780c */ /* 0x000fc60003f24070 */
        /* <DEDUP_REMOVED lines=18> */
.L_x_1009:
[----:B------:R-:W-:Y:S05]  /*1170*/  BSYNC.RECONVERGENT B0 ;  /* 0x0000000000007941 */ /* 0x000fea0003800200 */
.L_x_1008:
[----:B------:R-:W-:Y:S06]  /*1180*/  BAR.SYNC.DEFER_BLOCKING 0x0 ;  /* 0x0000000000007b1d */ /* 0x000fec0000010000 */
[----:B------:R-:W-:Y:S04]  /*1190*/  BSSY.RECONVERGENT B0, `(.L_x_1010) ;  /* 0x0000033000007945 */ /* 0x000fe80003800200 */
[----:B------:R-:W-:Y:S05]  /*11a0*/  @P3 BRA `(.L_x_1011) ;  /* 0x0000000000c43947 */ /* 0x000fea0003800000 */
[----:B------:R-:W-:-:S09]  /*11b0*/  ULEA UR4, UR12, UR5, 0x18 ;  /* 0x000000050c047291 */ /* 0x000fd2000f8ec0ff */
[----:B-123--:R-:W1:Y:S04]  /*11c0*/  LDS.128 R16, [UR4+0x20] ;  /* 0x00002004ff107984 */ /* 0x00ee680008000c00 */
[----:B------:R-:W2:Y:S01]  /*11d0*/  LDS.128 R20, [UR4+0x30] ;  /* 0x00003004ff147984 */ /* 0x000ea20008000c00 */
[----:B-1----:R-:W-:Y:S01]  /*11e0*/  FADD.FTZ R25, R28, R16 ;  /* 0x000000101c197221 */ /* 0x002fe20000010000 */
[----:B------:R-:W-:Y:S02]  /*11f0*/  FADD.FTZ R16, R29, R17 ;  /* 0x000000111d107221 */ /* 0x000fe40000010000 */
[----:B0-----:R-:W-:Y:S01]  /*1200*/  LDS.64 R28, [UR4+0xb0] ;  /* 0x0000b004ff1c7984 */ /* 0x001fe20008000a00 */
[----:B------:R-:W-:Y:S01]  /*1210*/  FADD.FTZ R17, R25, R18 ;  /* 0x0000001219117221 */ /* 0x000fe20000010000 */
[----:B------:R-:W-:-:S02]  /*1220*/  FADD.FTZ R16, R16, R19 ;  /* 0x0000001310107221 */ /* 0x000fc40000010000 */
[----:B------:R-:W0:Y:S01]  /*1230*/  LDS.128 R24, [UR4+0x40] ;  /* 0x00004004ff187984 */ /* 0x000e220008000c00 */
[----:B--2---:R-:W-:Y:S01]  /*1240*/  FADD.FTZ R17, R17, R20 ;  /* 0x0000001411117221 */ /* 0x004fe20000010000 */
[----:B------:R-:W-:-:S03]  /*1250*/  FADD.FTZ R20, R16, R21 ;  /* 0x0000001510147221 */ /* 0x000fc60000010000 */
[----:B------:R-:W-:Y:S01]  /*1260*/  FADD.FTZ R21, R17, R22 ;  /* 0x0000001611157221 */ /* 0x000fe20000010000 */
[----:B------:R-:W-:Y:S01]  /*1270*/  FADD.FTZ R20, R20, R23 ;  /* 0x0000001714147221 */ /* 0x000fe20000010000 */
[----:B------:R-:W1:Y:S02]  /*1280*/  LDS.128 R16, [UR4+0x50] ;  /* 0x00005004ff107984 */ /* 0x000e640008000c00 */
        /* <DEDUP_REMOVED lines=35> */
.L_x_1011:
[----:B------:R-:W-:Y:S05]  /*14c0*/  BSYNC.RECONVERGENT B0 ;  /* 0x0000000000007941 */ /* 0x000fea0003800200 */
.L_x_1010:
[----:B------:R-:W-:Y:S06]  /*14d0*/  BAR.SYNC.DEFER_BLOCKING 0x0 ;  /* 0x0000000000007b1d */ /* 0x000fec0000010000 */
[----:B------:R-:W-:Y:S04]  /*14e0*/  BSSY.RECONVERGENT B0, `(.L_x_1012) ;  /* 0x000013d000007945 */ /* 0x000fe80003800200 */
[----:B------:R-:W-:Y:S05]  /*14f0*/  @P1 BRA `(.L_x_1013) ;  /* 0x0000001000ec1947 */ /* 0x000fea0003800000 */
[----:B-123--:R-:W1:Y:S04]  /*1500*/  LDS.128 R16, [R0+0xa0] ;  /* 0x0000a00000107984 */ /* 0x00ee680000000c00 */
[----:B------:R-:W2:Y:S04]  /*1510*/  LDS.128 R20, [R0+0x140] ;  /* 0x0001400000147984 */ /* 0x000ea80000000c00 */
[----:B------:R-:W3:Y:S01]  /*1520*/  LDS.128 R24, [R0+0x1e0] ;  /* 0x0001e00000187984 */ /* 0x000ee20000000c00 */
[----:B-1----:R-:W-:Y:S01]  /*1530*/  FADD.FTZ R16, R12, R16 ;  /* 0x000000100c107221 */ /* 0x002fe20000010000 */
[----:B0-----:R-:W-:Y:S01]  /*1540*/  FADD.FTZ R12, R13, R17 ;  /* 0x000000110d0c7221 */ /* 0x001fe20000010000 */
[----:B------:R-:W-:Y:S01]  /*1550*/  FADD.FTZ R13, R14, R18 ;  /* 0x000000120e0d7221 */ /* 0x000fe20000010000 */
[----:B------:R-:W-:Y:S01]  /*1560*/  FADD.FTZ R14, R15, R19 ;  /* 0x000000130f0e7221 */ /* 0x000fe20000010000 */
[----:B--2---:R-:W-:Y:S01]  /*1570*/  FADD.FTZ R15, R16, R20 ;  /* 0x00000014100f7221 */ /* 0x004fe20000010000 */
[----:B------:R-:W-:Y:S01]  /*1580*/  FADD.FTZ R12, R12, R21 ;  /* 0x000000150c0c7221 */ /* 0x000fe20000010000 */
[----:B------:R-:W-:Y:S01]  /*1590*/  FADD.FTZ R13, R13, R22 ;  /* 0x000000160d0d7221 */ /* 0x000fe20000010000 */
[----:B------:R-:W0:Y:S01]  /*15a0*/  LDS.128 R16, [R0+0x280] ;  /* 0x0002800000107984 */ /* 0x000e220000000c00 */
[----:B------:R-:W-:Y:S01]  /*15b0*/  FADD.FTZ R20, R14, R23 ;  /* 0x000000170e147221 */ /* 0x000fe20000010000 */
[----:B---3--:R-:W-:Y:S01]  /*15c0*/  FADD.FTZ R21, R15, R24 ;  /* 0x000000180f157221 */ /* 0x008fe20000010000 */
[----:B------:R-:W-:Y:S01]  /*15d0*/  FADD.FTZ R22, R12, R25 ;  /* 0x000000190c167221 */ /* 0x000fe20000010000 */
[----:B------:R-:W-:Y:S01]  /*15e0*/  FADD.FTZ R23, R13, R26 ;  /* 0x0000001a0d177221 */ /* 0x000fe20000010000 */
[----:B------:R-:W-:Y:S01]  /*15f0*/  FADD.FTZ R20, R20, R27 ;  /* 0x0000001b14147221 */ /* 0x000fe20000010000 */
[----:B------:R-:W1:Y:S01]  /*1600*/  LDS.128 R12, [R0+0x320] ;  /* 0x00032000000c7984 */ /* 0x000e620000000c00 */
        /* <DEDUP_REMOVED lines=8> */
[----:B------:R-:W-:-:S02]  /*1690*/  FADD.FTZ R24, R24, R15 ;  /* 0x0000000f18187221 */ /* 0x000fc40000010000 */
[----:B------:R-:W1:Y:S01]  /*16a0*/  LDS.128 R16, [R0+0x460] ;  /* 0x0004600000107984 */ /* 0x000e620000000c00 */
[----:B0-----:R-:W-:Y:S01]  /*16b0*/  FADD.FTZ R25, R25, R20 ;  /* 0x0000001419197221 */ /* 0x001fe20000010000 */
[----:B------:R-:W-:Y:S01]  /*16c0*/  FADD.FTZ R12, R12, R21 ;  /* 0x000000150c0c7221 */ /* 0x000fe20000010000 */
[----:B------:R-:W-:Y:S01]  /*16d0*/  FADD.FTZ R13, R13, R22 ;  /* 0x000000160d0d7221 */ /* 0x000fe20000010000 */
[----:B------:R-:W-:Y:S01]  /*16e0*/  FADD.FTZ R24, R24, R23 ;  /* 0x0000001718187221 */ /* 0x000fe20000010000 */
[----:B-1----:R-:W-:Y:S01]  /*16f0*/  FADD.FTZ R25, R25, R16 ;  /* 0x0000001019197221 */ /* 0x002fe20000010000 */
[----:B------:R-:W0:Y:S01]  /*1700*/  LDS.128 R20, [R0+0x500] ;  /* 0x0005000000147984 */ /* 0x000e220000000c00 */
        /* <DEDUP_REMOVED lines=282> */
.L_x_1013:
[----:B------:R-:W-:Y:S05]  /*28b0*/  BSYNC.RECONVERGENT B0 ;  /* 0x0000000000007941 */ /* 0x000fea0003800200 */
.L_x_1012:
[----:B------:R-:W-:Y:S04]  /*28c0*/  BSSY.RECONVERGENT B0, `(.L_x_1014) ;  /* 0x000001d000007945 */ /* 0x000fe80003800200 */
[----:B------:R-:W-:Y:S05]  /*28d0*/  @P1 BRA `(.L_x_1015) ;  /* 0x00000000006c1947 */ /* 0x000fea0003800000 */
[----:B--23--:R-:W1:Y:S01]  /*28e0*/  LDC.64 R16, c[0x0][0x3f8] ;  /* 0x0000fe00ff107b82 */ /* 0x00ce620000000a00 */
[----:B------:R-:W-:-:S07]  /*28f0*/  IMAD R39, R39, 0xa, R43 ;  /* 0x0000000a27277824 */ /* 0x000fce00078e022b */
[----:B------:R-:W2:Y:S01]  /*2900*/  LDC.64 R22, c[0x0][0x3d8] ;  /* 0x0000f600ff167b82 */ /* 0x000ea20000000a00 */
[----:B-1----:R-:W-:Y:S01]  /*2910*/  IMAD.WIDE.U32 R18, R16, 0x3, RZ ;  /* 0x0000000310127825 */ /* 0x002fe200078e00ff */
[C---:B------:R-:W-:Y:S02]  /*2920*/  LEA R25, R17.reuse, R17, 0x1 ;  /* 0x0000001111197211 */ /* 0x040fe400078e08ff */
[----:B------:R-:W-:Y:S02]  /*2930*/  LEA.HI R21, P1, R17, R16, RZ, 0x1 ;  /* 0x0000001011157211 */ /* 0x000fe400078308ff */
[----:B------:R-:W-:Y:S02]  /*2940*/  IADD3 R25, PT, PT, R19, R25, RZ ;  /* 0x0000001913197210 */ /* 0x000fe40007ffe0ff */
[----:B------:R-:W-:Y:S01]  /*2950*/  SHF.L.U32 R19, R21, 0x1, RZ ;  /* 0x0000000115137819 */ /* 0x000fe200000006ff */
[----:B--2---:R-:W-:Y:S01]  /*2960*/  IMAD.WIDE R22, R39, 0x4, R22 ;  /* 0x0000000427167825 */ /* 0x004fe200078e0216 */
[----:B------:R-:W-:-:S02]  /*2970*/  LEA.HI R18, P5, R25, R18, RZ, 0x1 ;  /* 0x0000001219127211 */ /* 0x000fc400078b08ff */
[----:B0-----:R-:W-:Y:S02]  /*2980*/  IADD3.X R0, PT, PT, RZ, R17, RZ, P1, !PT ;  /* 0x00000011ff007210 */ /* 0x001fe40000ffe4ff */
[----:B------:R-:W-:Y:S01]  /*2990*/  IADD3.X R25, PT, PT, RZ, R25, RZ, P5, !PT ;  /* 0x00000019ff197210 */ /* 0x000fe20002ffe4ff */
[----:B------:R4:W-:Y:S01]  /*29a0*/  REDG.E.ADD.F32.FTZ.RN.STRONG.GPU desc[UR10][R22.64], R12 ;  /* 0x0000000c160079a6 */ /* 0x0009e2000c12f30a */
[C---:B------:R-:W-:Y:S02]  /*29b0*/  SHF.L.U32 R27, R18.reuse, 0x1, RZ ;  /* 0x00000001121b7819 */ /* 0x040fe400000006ff */
[----:B------:R-:W-:Y:S02]  /*29c0*/  SHF.L.U64.HI R25, R18, 0x1, R25 ;  /* 0x0000000112197819 */ /* 0x000fe40000010219 */
[----:B------:R-:W-:Y:S02]  /*29d0*/  LOP3.LUT R19, R19, 0xfffffffc, RZ, 0xc0, !PT ;  /* 0xfffffffc13137812 */ /* 0x000fe400078ec0ff */
[----:B------:R-:W-:-:S02]  /*29e0*/  LEA R18, P5, R16, R22, 0x2 ;  /* 0x0000001610127211 */ /* 0x000fc400078a10ff */
[----:B------:R-:W-:Y:S02]  /*29f0*/  LOP3.LUT R27, R27, 0xfffffffc, RZ, 0xc0, !PT ;  /* 0xfffffffc1b1b7812 */ /* 0x000fe400078ec0ff */
[----:B------:R-:W-:Y:S02]  /*2a00*/  SHF.L.U64.HI R21, R21, 0x1, R0 ;  /* 0x0000000115157819 */ /* 0x000fe40000010200 */
[----:B------:R-:W-:Y:S02]  /*2a10*/  IADD3 R20, P1, PT, R22, R19, RZ ;  /* 0x0000001316147210 */ /* 0x000fe40007f3e0ff */
[----:B------:R-:W-:Y:S02]  /*2a20*/  LEA.HI.X R19, R16, R23, R17, 0x2, P5 ;  /* 0x0000001710137211 */ /* 0x000fe400028f1411 */
[----:B------:R-:W-:Y:S02]  /*2a30*/  IADD3 R16, P5, PT, R22, R27, RZ ;  /* 0x0000001b16107210 */ /* 0x000fe40007fbe0ff */
[----:B------:R-:W-:-:S02]  /*2a40*/  IADD3.X R21, PT, PT, R23, R21, RZ, P1, !PT ;  /* 0x0000001517157210 */ /* 0x000fc40000ffe4ff */
[----:B------:R-:W-:-:S03]  /*2a50*/  IADD3.X R17, PT, PT, R23, R25, RZ, P5, !PT ;  /* 0x0000001917117210 */ /* 0x000fc60002ffe4ff */
[----:B------:R4:W-:Y:S04]  /*2a60*/  REDG.E.ADD.F32.FTZ.RN.STRONG.GPU desc[UR10][R20.64], R13 ;  /* 0x0000000d140079a6 */ /* 0x0009e8000c12f30a */
[----:B------:R4:W-:Y:S04]  /*2a70*/  REDG.E.ADD.F32.FTZ.RN.STRONG.GPU desc[UR10][R18.64], R14 ;  /* 0x0000000e120079a6 */ /* 0x0009e8000c12f30a */
[----:B------:R4:W-:Y:S02]  /*2a80*/  REDG.E.ADD.F32.FTZ.RN.STRONG.GPU desc[UR10][R16.64], R15 ;  /* 0x0000000f100079a6 */ /* 0x0009e4000c12f30a */
.L_x_1015:
[----:B------:R-:W-:Y:S05]  /*2a90*/  BSYNC.RECONVERGENT B0 ;  /* 0x0000000000007941 */ /* 0x000fea0003800200 */
.L_x_1014:
[----:B------:R-:W-:Y:S05]  /*2aa0*/  @!P4 BRA `(.L_x_1016) ;  /* 0x0000000800acc947 */ /* 0x000fea0003800000 */
[----:B0---4-:R-:W0:Y:S01]  /*2ab0*/  LDC.64 R14, c[0x0][0x3d0] ;  /* 0x0000f400ff0e7b82 */ /* 0x011e220000000a00 */
[----:B------:R-:W-:Y:S02]  /*2ac0*/  LOP3.LUT R0, R38, 0x1, RZ, 0xc0, !PT ;  /* 0x0000000126007812 */ /* 0x000fe400078ec0ff */
[----:B------:R-:W-:-:S03]  /*2ad0*/  ISETP.GE.U32.AND P4, PT, R36, 0x8, PT ;  /* 0x000000082400780c */ /* 0x000fc60003f86070 */
[----:B--2---:R-:W-:-:S04]  /*2ae0*/  IMAD R17, R0, UR14, RZ ;  /* 0x0000000e00117c24 */ /* 0x004fc8000f8e02ff */
[----:B------:R-:W-:-:S05]  /*2af0*/  IMAD R0, R17, R36, RZ ;  /* 0x0000002411007224 */ /* 0x000fca00078e02ff */
[----:B------:R-:W-:-:S05]  /*2b00*/  SHF.L.U32 R13, R0, 0x1, RZ ;  /* 0x00000001000d7819 */ /* 0x000fca00000006ff */
[----:B0-----:R-:W-:Y:S01]  /*2b10*/  IMAD.WIDE R14, R13, 0x4, R14 ;  /* 0x000000040d0e7825 */ /* 0x001fe200078e020e */
[----:B------:R-:W-:Y:S06]  /*2b20*/  @P3 BRA `(.L_x_1017) ;  /* 0x0000000000543947 */ /* 0x000fec0003800000 */
[----:B------:R-:W0:Y:S01]  /*2b30*/  LDC.64 R12, c[0x0][0x3c8] ;  /* 0x0000f200ff0c7b82 */ /* 0x000e220000000a00 */
[----:B------:R-:W-:Y:S01]  /*2b40*/  LOP3.LUT P1, R0, R38, 0x2, RZ, 0xc0, !PT ;  /* 0x0000000226007812 */ /* 0x000fe2000782c0ff */
[----:B------:R-:W-:Y:S02]  /*2b50*/  UIMAD UR4, UR13, UR14, UR8 ;  /* 0x0000000e0d0472a4 */ /* 0x000fe4000f8e0208 */
[----:B------:R-:W-:Y:S02]  /*2b60*/  IADD3 R17, PT, PT, R17, UR8, RZ ;  /* 0x0000000811117c10 */ /* 0x000fe4000fffe0ff */
[----:B------:R-:W-:Y:S02]  /*2b70*/  SEL R21, R36, RZ, !P1 ;  /* 0x000000ff24157207 */ /* 0x000fe40004800000 */
[----:B------:R-:W-:Y:S02]  /*2b80*/  MOV R19, UR4 ;  /* 0x0000000400137c02 */ /* 0x000fe40008000f00 */
        /* <DEDUP_REMOVED lines=10> */
.L_x_1018:
[----:B------:R-:W2:Y:S04]  /*2c30*/  LDG.E.STRONG.GPU R0, desc[UR10][R12.64] ;  /* 0x0000000a0c007981 */ /* 0x000ea8000c1ef900 */
[----:B--2---:R-:W-:Y:S01]  /*2c40*/  CCTL.IVALL ;  /* 0x00000000ff00798f */ /* 0x004fe20002000000 */
[----:B------:R-:W-:Y:S05]  /*2c50*/  YIELD ;  /* 0x0000000000007946 */ /* 0x000fea0003800000 */
[----:B------:R-:W-:-:S13]  /*2c60*/  ISETP.NE.AND P1, PT, R0, R21, PT ;  /* 0x000000150000720c */ /* 0x000fda0003f25270 */
[----:B------:R-:W-:Y:S05]  /*2c70*/  @P1 BRA `(.L_x_1018) ;  /* 0xfffffffc00ec1947 */ /* 0x000fea000383ffff */
.L_x_1017:
[----:B------:R-:W-:Y:S05]  /*2c80*/  WARPSYNC.ALL ;  /* 0x0000000000007948 */ /* 0x000fea0003800000 */
[----:B------:R-:W-:Y:S01]  /*2c90*/  BAR.SYNC.DEFER_BLOCKING 0x0 ;  /* 0x0000000000007b1d */ /* 0x000fe20000010000 */
[----:B------:R-:W-:-:S05]  /*2ca0*/  HFMA2 R20, -RZ, RZ, 0, 0 ;  /* 0x00000000ff147431 */ /* 0x000fca00000001ff */
[----:B------:R-:W-:Y:S05]  /*2cb0*/  @!P4 BRA `(.L_x_1019) ;  /* 0x000000040014c947 */ /* 0x000fea0003800000 */
[----:B0-----:R-:W-:Y:S02]  /*2cc0*/  MOV R12, RZ ;  /* 0x000000ff000c7202 */ /* 0x001fe40000000f00 */
[----:B------:R-:W-:-:S07]  /*2cd0*/  LOP3.LUT R0, R36, 0x7ffffff8, RZ, 0xc0, !PT ;  /* 0x7ffffff824007812 */ /* 0x000fce00078ec0ff */
.L_x_1020:
[C---:B------:R-:W-:Y:S02]  /*2ce0*/  IADD3 R19, PT, PT, R12.reuse, 0x1, RZ ;  /* 0x000000010c137810 */ /* 0x040fe40007ffe0ff */
[C---:B------:R-:W-:Y:S02]  /*2cf0*/  ISETP.EQ.OR P4, PT, R12.reuse, UR13, P3 ;  /* 0x0000000d0c007c0c */ /* 0x040fe40009f82670 */
[----:B------:R-:W-:Y:S02]  /*2d00*/  IADD3 R23, PT, PT, R12, 0x2, RZ ;  /* 0x000000020c177810 */ /* 0x000fe40007ffe0ff */
[----:B------:R-:W-:Y:S02]  /*2d10*/  ISETP.EQ.OR P5, PT, R19, UR13, P3 ;  /* 0x0000000d13007c0c */ /* 0x000fe40009fa2670 */
[----:B------:R-:W-:Y:S02]  /*2d20*/  ISETP.EQ.OR P6, PT, R23, UR13, P3 ;  /* 0x0000000d17007c0c */ /* 0x000fe40009fc2670 */
[----:B------:R-:W-:-:S02]  /*2d30*/  MOV R17, UR14 ;  /* 0x0000000e00117c02 */ /* 0x000fc40008000f00 */
[----:B---3--:R-:W-:Y:S02]  /*2d40*/  MOV R16, UR14 ;  /* 0x0000000e00107c02 */ /* 0x008fe40008000f00 */
[C---:B------:R-:W-:Y:S01]  /*2d50*/  IADD3 R13, PT, PT, R12.reuse, 0x3, RZ ;  /* 0x000000030c0d7810 */ /* 0x040fe20007ffe0ff */
[----:B------:R-:W-:Y:S01]  /*2d60*/  @!P4 IMAD R17, R12, R17, UR8 ;  /* 0x000000080c11ce24 */ /* 0x000fe2000f8e0211 */
[----:B-1----:R-:W-:Y:S02]  /*2d70*/  MOV R18, UR14 ;  /* 0x0000000e00127c02 */ /* 0x002fe40008000f00 */
[----:B------:R-:W-:Y:S01]  /*2d80*/  ISETP.EQ.OR P1, PT, R13, UR13, P3 ;  /* 0x0000000d0d007c0c */ /* 0x000fe20009f22670 */
[----:B------:R-:W-:Y:S01]  /*2d90*/  @!P5 IMAD R19, R19, R16, UR8 ;  /* 0x000000081313de24 */ /* 0x000fe2000f8e0210 */
[----:B------:R-:W-:Y:S01]  /*2da0*/  MOV R20, UR14 ;  /* 0x0000000e00147c02 */ /* 0x000fe20008000f00 */
[----:B------:R-:W-:-:S04]  /*2db0*/  @!P4 IMAD.WIDE.U32 R16, R17, 0x8, R14 ;  /* 0x000000081110c825 */ /* 0x000fc800078e000e */
[----:B------:R-:W-:Y:S02]  /*2dc0*/  @!P6 IMAD R23, R23, R18, UR8 ;  /* 0x000000081717ee24 */ /* 0x000fe4000f8e0212 */
[--C-:B------:R-:W-:Y:S01]  /*2dd0*/  @!P5 IMAD.WIDE.U32 R18, R19, 0x8, R14.reuse ;  /* 0x000000081312d825 */ /* 0x100fe200078e000e */
[----:B------:R-:W2:Y:S03]  /*2de0*/  @!P4 LDG.E.64 R16, desc[UR10][R16.64] ;  /* 0x0000000a1010c981 */ /* 0x000ea6000c1e1b00 */
[----:B------:R-:W-:Y:S02]  /*2df0*/  @!P6 IMAD.WIDE.U32 R22, R23, 0x8, R14 ;  /* 0x000000081716e825 */ /* 0x000fe400078e000e */
[----:B------:R-:W3:Y:S02]  /*2e00*/  @!P5 LDG.E.64 R18, desc[UR10][R18.64] ;  /* 0x0000000a1212d981 */ /* 0x000ee4000c1e1b00 */
[----:B------:R-:W-:-:S02]  /*2e10*/  @!P1 IMAD R21, R13, R20, UR8 ;  /* 0x000000080d159e24 */ /* 0x000fc4000f8e0214 */
[----:B------:R-:W4:Y:S02]  /*2e20*/  @!P6 LDG.E.64 R22, desc[UR10][R22.64] ;  /* 0x0000000a1616e981 */ /* 0x000f24000c1e1b00 */
[----:B------:R-:W-:-:S06]  /*2e30*/  @!P1 IMAD.WIDE.U32 R20, R21, 0x8, R14 ;  /* 0x0000000815149825 */ /* 0x000fcc00078e000e */
[----:B------:R-:W5:Y:S01]  /*2e40*/  @!P1 LDG.E.64 R20, desc[UR10][R20.64] ;  /* 0x0000000a14149981 */ /* 0x000f62000c1e1b00 */
[C---:B------:R-:W-:Y:S02]  /*2e50*/  IADD3 R24, PT, PT, R12.reuse, 0x4, RZ ;  /* 0x000000040c187810 */ /* 0x040fe40007ffe0ff */
[----:B------:R-:W-:Y:S01]  /*2e60*/  IADD3 R13, PT, PT, R12, 0x7, RZ ;  /* 0x000000070c0d7810 */ /* 0x000fe20007ffe0ff */
[----:B--2---:R-:W-:Y:S01]  /*2e70*/  @!P4 FADD.FTZ R28, R28, R16 ;  /* 0x000000101c1cc221 */ /* 0x004fe20000010000 */
[----:B------:R-:W-:Y:S01]  /*2e80*/  @!P4 FADD.FTZ R29, R29, R17 ;  /* 0x000000111d1dc221 */ /* 0x000fe20000010000 */
[----:B------:R-:W-:Y:S02]  /*2e90*/  IADD3 R16, PT, PT, R12, 0x5, RZ ;  /* 0x000000050c107810 */ /* 0x000fe40007ffe0ff */
[----:B------:R-:W-:Y:S01]  /*2ea0*/  ISETP.EQ.OR P4, PT, R24, UR13, P3 ;  /* 0x0000000d18007c0c */ /* 0x000fe20009f82670 */
[----:B---3--:R-:W-:Y:S01]  /*2eb0*/  @!P5 FADD.FTZ R28, R28, R18 ;  /* 0x000000121c1cd221 */ /* 0x008fe20000010000 */
[----:B------:R-:W-:Y:S01]  /*2ec0*/  @!P5 FADD.FTZ R29, R29, R19 ;  /* 0x000000131d1dd221 */ /* 0x000fe20000010000 */
[----:B------:R-:W-:-:S02]  /*2ed0*/  ISETP.EQ.OR P5, PT, R16, UR13, P3 ;  /* 0x0000000d10007c0c */ /* 0x000fc40009fa2670 */
[----:B------:R-:W-:Y:S02]  /*2ee0*/  IADD3 R18, PT, PT, R12, 0x6, RZ ;  /* 0x000000060c127810 */ /* 0x000fe40007ffe0ff */
[----:B------:R-:W-:Y:S01]  /*2ef0*/  MOV R17, UR14 ;  /* 0x0000000e00117c02 */ /* 0x000fe20008000f00 */
[----:B----4-:R-:W-:Y:S01]  /*2f00*/  @!P6 FADD.FTZ R28, R28, R22 ;  /* 0x000000161c1ce221 */ /* 0x010fe20000010000 */
[----:B------:R-:W-:Y:S01]  /*2f10*/  @!P6 FADD.FTZ R29, R29, R23 ;  /* 0x000000171d1de221 */ /* 0x000fe20000010000 */
[----:B------:R-:W-:Y:S02]  /*2f20*/  ISETP.EQ.OR P6, PT, R18, UR13, P3 ;  /* 0x0000000d12007c0c */ /* 0x000fe40009fc2670 */
[----:B------:R-:W-:Y:S01]  /*2f30*/  MOV R19, UR14 ;  /* 0x0000000e00137c02 */ /* 0x000fe20008000f00 */
[----:B------:R-:W-:Y:S02]  /*2f40*/  @!P4 IMAD R17, R24, R17, UR8 ;  /* 0x000000081811ce24 */ /* 0x000fe4000f8e0211 */
[----:B-----5:R-:W-:Y:S01]  /*2f50*/  @!P1 FADD.FTZ R28, R28, R20 ;  /* 0x000000141c1c9221 */ /* 0x020fe20000010000 */
[----:B------:R-:W-:Y:S01]  /*2f60*/  @!P1 FADD.FTZ R29, R29, R21 ;  /* 0x000000151d1d9221 */ /* 0x000fe20000010000 */
[----:B------:R-:W-:Y:S01]  /*2f70*/  ISETP.EQ.OR P1, PT, R13, UR13, P3 ;  /* 0x0000000d0d007c0c */ /* 0x000fe20009f22670 */
[----:B------:R-:W-:-:S02]  /*2f80*/  @!P5 IMAD R19, R16, R19, UR8 ;  /* 0x000000081013de24 */ /* 0x000fc4000f8e0213 */
[----:B------:R-:W-:Y:S01]  /*2f90*/  @!P4 IMAD.WIDE.U32 R16, R17, 0x8, R14 ;  /* 0x000000081110c825 */ /* 0x000fe200078e000e */
[----:B------:R-:W-:Y:S02]  /*2fa0*/  MOV R23, UR14 ;  /* 0x0000000e00177c02 */ /* 0x000fe40008000f00 */
[----:B------:R-:W-:-:S03]  /*2fb0*/  MOV R20, UR14 ;  /* 0x0000000e00147c02 */ /* 0x000fc60008000f00 */
[----:B------:R-:W2:Y:S01]  /*2fc0*/  @!P4 LDG.E.64 R16, desc[UR10][R16.64] ;  /* 0x0000000a1010c981 */ /* 0x000ea2000c1e1b00 */
[----:B------:R-:W-:Y:S02]  /*2fd0*/  @!P6 IMAD R23, R18, R23, UR8 ;  /* 0x000000081217ee24 */ /* 0x000fe4000f8e0217 */
[----:B------:R-:W-:-:S04]  /*2fe0*/  @!P5 IMAD.WIDE.U32 R18, R19, 0x8, R14 ;  /* 0x000000081312d825 */ /* 0x000fc800078e000e */
[----:B------:R-:W-:Y:S02]  /*2ff0*/  @!P1 IMAD R21, R13, R20, UR8 ;  /* 0x000000080d159e24 */ /* 0x000fe4000f8e0214 */
[--C-:B------:R-:W-:Y:S01]  /*3000*/  @!P6 IMAD.WIDE.U32 R22, R23, 0x8, R14.reuse ;  /* 0x000000081716e825 */ /* 0x100fe200078e000e */
[----:B------:R-:W3:Y:S03]  /*3010*/  @!P5 LDG.E.64 R18, desc[UR10][R18.64] ;  /* 0x0000000a1212d981 */ /* 0x000ee6000c1e1b00 */
[----:B------:R-:W-:Y:S02]  /*3020*/  @!P1 IMAD.WIDE.U32 R20, R21, 0x8, R14 ;  /* 0x0000000815149825 */ /* 0x000fe400078e000e */
[----:B------:R-:W4:Y:S04]  /*3030*/  @!P6 LDG.E.64 R22, desc[UR10][R22.64] ;  /* 0x0000000a1616e981 */ /* 0x000f28000c1e1b00 */
[----:B------:R-:W5:Y:S01]  /*3040*/  @!P1 LDG.E.64 R20, desc[UR10][R20.64] ;  /* 0x0000000a14149981 */ /* 0x000f62000c1e1b00 */
[----:B------:R-:W-:Y:S01]  /*3050*/  IADD3 R12, PT, PT, R12, 0x8, RZ ;  /* 0x000000080c0c7810 */ /* 0x000fe20007ffe0ff */
[----:B--2---:R-:W-:Y:S01]  /*3060*/  @!P4 FADD.FTZ R28, R28, R16 ;  /* 0x000000101c1cc221 */ /* 0x004fe20000010000 */
[----:B------:R-:W-:-:S02]  /*3070*/  @!P4 FADD.FTZ R29, R29, R17 ;  /* 0x000000111d1dc221 */ /* 0x000fc40000010000 */
[----:B------:R-:W-:Y:S01]  /*3080*/  ISETP.NE.AND P4, PT, R12, R0, PT ;  /* 0x000000000c00720c */ /* 0x000fe20003f85270 */
[----:B---3--:R-:W-:Y:S01]  /*3090*/  @!P5 FADD.FTZ R28, R28, R18 ;  /* 0x000000121c1cd221 */ /* 0x008fe20000010000 */
[----:B------:R-:W-:-:S03]  /*30a0*/  @!P5 FADD.FTZ R29, R29, R19 ;  /* 0x000000131d1dd221 */ /* 0x000fc60000010000 */
[----:B----4-:R-:W-:Y:S01]  /*30b0*/  @!P6 FADD.FTZ R28, R28, R22 ;  /* 0x000000161c1ce221 */ /* 0x010fe20000010000 */
[----:B------:R-:W-:-:S03]  /*30c0*/  @!P6 FADD.FTZ R29, R29, R23 ;  /* 0x000000171d1de221 */ /* 0x000fc60000010000 */
[----:B-----5:R-:W-:Y:S01]  /*30d0*/  @!P1 FADD.FTZ R28, R28, R20 ;  /* 0x000000141c1c9221 */ /* 0x020fe20000010000 */
[----:B------:R-:W-:-:S03]  /*30e0*/  @!P1 FADD.FTZ R29, R29, R21 ;  /* 0x000000151d1d9221 */ /* 0x000fc60000010000 */
[----:B------:R-:W-:Y:S05]  /*30f0*/  @P4 BRA `(.L_x_1020) ;  /* 0xfffffff800f84947 */ /* 0x000fea000383ffff */
[----:B------:R-:W-:-:S07]  /*3100*/  MOV R20, R0 ;  /* 0x0000000000147202 */ /* 0x000fce0000000f00 */
.L_x_1019:
[----:B------:R-:W-:-:S13]  /*3110*/  LOP3.LUT P1, R0, R36, 0x7, RZ, 0xc0, !PT ;  /* 0x0000000724007812 */ /* 0x000fda000782c0ff */
[----:B------:R-:W-:Y:S05]  /*3120*/  @!P1 BRA `(.L_x_1016) ;  /* 0x00000004000c9947 */ /* 0x000fea0003800000 */
[----:B------:R-:W-:-:S04]  /*3130*/  IADD3 R0, PT, PT, R0, -0x1, RZ ;  /* 0xffffffff00007810 */ /* 0x000fc80007ffe0ff */
[----:B------:R-:W-:Y:S02]  /*3140*/  ISETP.GE.U32.AND P4, PT, R0, 0x3, PT ;  /* 0x000000030000780c */ /* 0x000fe40003f86070 */
[----:B------:R-:W-:-:S11]  /*3150*/  LOP3.LUT P1, R0, R36, 0x3, RZ, 0xc0, !PT ;  /* 0x0000000324007812 */ /* 0x000fd6000782c0ff */
[----:B------:R-:W-:Y:S05]  /*3160*/  @!P4 BRA `(.L_x_1021) ;  /* 0x000000000080c947 */ /* 0x000fea0003800000 */
[----:B------:R-:W-:Y:S02]  /*3170*/  ISETP.EQ.OR P6, PT, R20, UR13, P3 ;  /* 0x0000000d14007c0c */ /* 0x000fe40009fc2670 */
[----:B0-----:R-:W-:-:S11]  /*3180*/  MOV R13, UR14 ;  /* 0x0000000e000d7c02 */ /* 0x001fd60008000f00 */
[----:B------:R-:W-:-:S04]  /*3190*/  @!P6 IMAD R13, R20, R13, UR8 ;  /* 0x00000008140dee24 */ /* 0x000fc8000f8e020d */
[----:B------:R-:W-:-:S06]  /*31a0*/  @!P6 IMAD.WIDE.U32 R12, R13, 0x8, R14 ;  /* 0x000000080d0ce825 */ /* 0x000fcc00078e000e */
[----:B------:R-:W2:Y:S01]  /*31b0*/  @!P6 LDG.E.64 R12, desc[UR10][R12.64] ;  /* 0x0000000a0c0ce981 */ /* 0x000ea2000c1e1b00 */
[C---:B---3--:R-:W-:Y:S02]  /*31c0*/  IADD3 R16, PT, PT, R20.reuse, 0x1, RZ ;  /* 0x0000000114107810 */ /* 0x048fe40007ffe0ff */
[----:B------:R-:W-:Y:S02]  /*31d0*/  IADD3 R19, PT, PT, R20, 0x2, RZ ;  /* 0x0000000214137810 */ /* 0x000fe40007ffe0ff */
[----:B------:R-:W-:Y:S02]  /*31e0*/  ISETP.EQ.OR P5, PT, R16, UR13, P3 ;  /* 0x0000000d10007c0c */ /* 0x000fe40009fa2670 */
[----:B------:R-:W-:Y:S02]  /*31f0*/  IADD3 R17, PT, PT, R20, 0x3, RZ ;  /* 0x0000000314117810 */ /* 0x000fe40007ffe0ff */
[----:B------:R-:W-:Y:S02]  /*3200*/  ISETP.EQ.OR P4, PT, R19, UR13, P3 ;  /* 0x0000000d13007c0c */ /* 0x000fe40009f82670 */
[----:B------:R-:W-:-:S02]  /*3210*/  MOV R21, UR14 ;  /* 0x0000000e00157c02 */ /* 0x000fc40008000f00 */
[----:B-1----:R-:W-:-:S09]  /*3220*/  MOV R18, UR14 ;  /* 0x0000000e00127c02 */ /* 0x002fd20008000f00 */
[----:B------:R-:W-:-:S04]  /*3230*/  @!P4 IMAD R19, R19, R18, UR8 ;  /* 0x000000081313ce24 */ /* 0x000fc8000f8e0212 */
[----:B------:R-:W-:-:S06]  /*3240*/  @!P4 IMAD.WIDE.U32 R18, R19, 0x8, R14 ;  /* 0x000000081312c825 */ /* 0x000fcc00078e000e */
[----:B------:R-:W3:Y:S01]  /*3250*/  @!P4 LDG.E.64 R18, desc[UR10][R18.64] ;  /* 0x0000000a1212c981 */ /* 0x000ee2000c1e1b00 */
[----:B--2---:R-:W-:Y:S01]  /*3260*/  @!P6 FADD.FTZ R28, R28, R12 ;  /* 0x0000000c1c1ce221 */ /* 0x004fe20000010000 */
[----:B------:R-:W-:Y:S01]  /*3270*/  @!P6 FADD.FTZ R29, R29, R13 ;  /* 0x0000000d1d1de221 */ /* 0x000fe20000010000 */
[----:B------:R-:W-:Y:S01]  /*3280*/  ISETP.EQ.OR P6, PT, R17, UR13, P3 ;  /* 0x0000000d11007c0c */ /* 0x000fe20009fc2670 */
[----:B------:R-:W-:Y:S01]  /*3290*/  @!P5 IMAD R13, R16, R21, UR8 ;  /* 0x00000008100dde24 */ /* 0x000fe2000f8e0215 */
[----:B------:R-:W-:-:S03]  /*32a0*/  MOV R16, UR14 ;  /* 0x0000000e00107c02 */ /* 0x000fc60008000f00 */
[----:B------:R-:W-:-:S06]  /*32b0*/  @!P5 IMAD.WIDE.U32 R12, R13, 0x8, R14 ;  /* 0x000000080d0cd825 */ /* 0x000fcc00078e000e */
[----:B------:R-:W2:Y:S02]  /*32c0*/  @!P5 LDG.E.64 R12, desc[UR10][R12.64] ;  /* 0x0000000a0c0cd981 */ /* 0x000ea4000c1e1b00 */
[----:B------:R-:W-:-:S04]  /*32d0*/  @!P6 IMAD R17, R17, R16, UR8 ;  /* 0x000000081111ee24 */ /* 0x000fc8000f8e0210 */
[----:B------:R-:W-:-:S06]  /*32e0*/  @!P6 IMAD.WIDE.U32 R16, R17, 0x8, R14 ;  /* 0x000000081110e825 */ /* 0x000fcc00078e000e */
[----:B------:R-:W4:Y:S01]  /*32f0*/  @!P6 LDG.E.64 R16, desc[UR10][R16.64] ;  /* 0x0000000a1010e981 */ /* 0x000f22000c1e1b00 */
[----:B------:R-:W-:Y:S01]  /*3300*/  IADD3 R20, PT, PT, R20, 0x4, RZ ;  /* 0x0000000414147810 */ /* 0x000fe20007ffe0ff */
[----:B--2---:R-:W-:Y:S01]  /*3310*/  @!P5 FADD.FTZ R28, R28, R12 ;  /* 0x0000000c1c1cd221 */ /* 0x004fe20000010000 */
[----:B------:R-:W-:-:S03]  /*3320*/  @!P5 FADD.FTZ R29, R29, R13 ;  /* 0x0000000d1d1dd221 */ /* 0x000fc60000010000 */
[----:B---3--:R-:W-:Y:S01]  /*3330*/  @!P4 FADD.FTZ R28, R28, R18 ;  /* 0x000000121c1cc221 */ /* 0x008fe20000010000 */
[----:B------:R-:W-:-:S03]  /*3340*/  @!P4 FADD.FTZ R29, R29, R19 ;  /* 0x000000131d1dc221 */ /* 0x000fc60000010000 */
[----:B----4-:R-:W-:Y:S01]  /*3350*/  @!P6 FADD.FTZ R28, R28, R16 ;  /* 0x000000101c1ce221 */ /* 0x010fe20000010000 */
[----:B------:R-:W-:-:S07]  /*3360*/  @!P6 FADD.FTZ R29, R29, R17 ;  /* 0x000000111d1de221 */ /* 0x000fce0000010000 */
.L_x_1021:
[----:B------:R-:W-:Y:S05]  /*3370*/  @!P1 BRA `(.L_x_1016) ;  /* 0x0000000000789947 */ /* 0x000fea0003800000 */
[----:B------:R-:W-:Y:S02]  /*3380*/  ISETP.NE.AND P1, PT, R0, 0x1, PT ;  /* 0x000000010000780c */ /* 0x000fe40003f25270 */
[----:B-1----:R-:W-:-:S11]  /*3390*/  LOP3.LUT R18, R36, 0x1, RZ, 0xc0, !PT ;  /* 0x0000000124127812 */ /* 0x002fd600078ec0ff */
[----:B------:R-:W-:Y:S05]  /*33a0*/  @!P1 BRA `(.L_x_1022) ;  /* 0x0000000000409947 */ /* 0x000fea0003800000 */
        /* <DEDUP_REMOVED lines=9> */
[----:B------:R-:W2:Y:S04]  /*3440*/  @!P4 LDG.E.64 R12, desc[UR10][R12.64] ;  /* 0x0000000a0c0cc981 */ /* 0x000ea8000c1e1b00 */
[----:B------:R-:W3:Y:S01]  /*3450*/  @!P1 LDG.E.64 R16, desc[UR10][R16.64] ;  /* 0x0000000a10109981 */ /* 0x000ee2000c1e1b00 */
[----:B------:R-:W-:Y:S01]  /*3460*/  IADD3 R20, PT, PT, R20, 0x2, RZ ;  /* 0x0000000214147810 */ /* 0x000fe20007ffe0ff */
[----:B--2---:R-:W-:Y:S01]  /*3470*/  @!P4 FADD.FTZ R28, R28, R12 ;  /* 0x0000000c1c1cc221 */ /* 0x004fe20000010000 */
[----:B------:R-:W-:-:S03]  /*3480*/  @!P4 FADD.FTZ R29, R29, R13 ;  /* 0x0000000d1d1dc221 */ /* 0x000fc60000010000 */
[----:B---3--:R-:W-:Y:S01]  /*3490*/  @!P1 FADD.FTZ R28, R28, R16 ;  /* 0x000000101c1c9221 */ /* 0x008fe20000010000 */
[----:B------:R-:W-:-:S07]  /*34a0*/  @!P1 FADD.FTZ R29, R29, R17 ;  /* 0x000000111d1d9221 */ /* 0x000fce0000010000 */
.L_x_1022:
[----:B------:R-:W-:Y:S01]  /*34b0*/  ISETP.EQ.OR P1, PT, R20, UR13, P3 ;  /* 0x0000000d14007c0c */ /* 0x000fe20009f22670 */
[----:B------:R-:W-:Y:S03]  /*34c0*/  BSSY.RECONVERGENT B0, `(.L_x_1016) ;  /* 0x0000009000007945 */ /* 0x000fe60003800200 */
[----:B------:R-:W-:-:S13]  /*34d0*/  ISETP.NE.U32.OR P1, PT, R18, 0x1, P1 ;  /* 0x000000011200780c */ /* 0x000fda0000f25470 */
[----:B------:R-:W-:Y:S05]  /*34e0*/  @P1 BRA `(.L_x_1023) ;  /* 0x0000000000181947 */ /* 0x000fea0003800000 */
[----:B0-----:R-:W-:-:S05]  /*34f0*/  MOV R13, UR14 ;  /* 0x0000000e000d7c02 */ /* 0x001fca0008000f00 */
[----:B------:R-:W-:-:S04]  /*3500*/  IMAD R13, R20, R13, UR8 ;  /* 0x00000008140d7e24 */ /* 0x000fc8000f8e020d */
[----:B------:R-:W-:-:S06]  /*3510*/  IMAD.WIDE.U32 R14, R13, 0x8, R14 ;  /* 0x000000080d0e7825 */ /* 0x000fcc00078e000e */
[----:B------:R-:W3:Y:S02]  /*3520*/  LDG.E.64 R14, desc[UR10][R14.64] ;  /* 0x0000000a0e0e7981 */ /* 0x000ee4000c1e1b00 */
[----:B---3--:R-:W-:Y:S01]  /*3530*/  FADD.FTZ R28, R28, R14 ;  /* 0x0000000e1c1c7221 */ /* 0x008fe20000010000 */
[----:B------:R-:W-:-:S07]  /*3540*/  FADD.FTZ R29, R29, R15 ;  /* 0x0000000f1d1d7221 */ /* 0x000fce0000010000 */
.L_x_1023:
[----:B------:R-:W-:Y:S05]  /*3550*/  BSYNC.RECONVERGENT B0 ;  /* 0x0000000000007941 */ /* 0x000fea0003800200 */
.L_x_1016:
[----:B------:R-:W5:Y:S01]  /*3560*/  S2UR UR5, SR_CgaCtaId ;  /* 0x00000000000579c3 */ /* 0x000f620000008800 */
[----:B------:R-:W-:Y:S01]  /*3570*/  UMOV UR4, 0x400 ;  /* 0x0000040000047882 */ /* 0x000fe20000000000 */
[----:B------:R-:W-:Y:S01]  /*3580*/  FADD.FTZ R30, R30, -UR16 ;  /* 0x800000101e1e7e21 */ /* 0x000fe20008010000 */
[----:B0--34-:R-:W-:Y:S01]  /*3590*/  FADD.FTZ R16, R31, -UR16 ;  /* 0x800000101f107e21 */ /* 0x019fe20008010000 */
[----:B------:R-:W-:Y:S01]  /*35a0*/  FADD.FTZ R12, R5, -UR16 ;  /* 0x80000010050c7e21 */ /* 0x000fe20008010000 */
[----:B------:R-:W-:Y:S01]  /*35b0*/  FADD.FTZ R0, R4, -UR16 ;  /* 0x8000001004007e21 */ /* 0x000fe20008010000 */
[----:B------:R-:W-:Y:S01]  /*35c0*/  FMUL.FTZ R5, R30, UR9 ;  /* 0x000000091e057c20 */ /* 0x000fe20008410000 */
[----:B------:R-:W-:Y:S01]  /*35d0*/  FMUL.FTZ R16, R16, UR9 ;  /* 0x0000000910107c20 */ /* 0x000fe20008410000 */
[----:B-----5:R-:W-:-:S09]  /*35e0*/  ULEA UR4, UR5, UR4, 0x18 ;  /* 0x0000000405047291 */ /* 0x020fd2000f8ec0ff */
[----:B------:R-:W-:Y:S01]  /*35f0*/  @!P3 STS.64 [UR4+0xc0], R28 ;  /* 0x0000c01cff00b988 */ /* 0x000fe20008000a04 */
[----:B------:R-:W-:Y:S06]  /*3600*/  BAR.SYNC.DEFER_BLOCKING 0x0 ;  /* 0x0000000000007b1d */ /* 0x000fec0000010000 */
[----:B------:R-:W0:Y:S01]  /*3610*/  LDS.64 R14, [UR4+0xc0] ;  /* 0x0000c004ff0e7984 */ /* 0x000e220008000a00 */
[----:B------:R-:W0:Y:S02]  /*3620*/  LDCU UR4, c[0x0][0x42c] ;  /* 0x00008580ff0477ac */ /* 0x000e240008000800 */
[----:B0-----:R-:W-:Y:S01]  /*3630*/  FMUL.FTZ R13, R14, UR4 ;  /* 0x000000040e0d7c20 */ /* 0x001fe20008410000 */
[----:B------:R-:W-:Y:S01]  /*3640*/  FMUL.FTZ R14, R15, UR4 ;  /* 0x000000040f0e7c20 */ /* 0x000fe20008410000 */
[----:B------:R-:W-:Y:S06]  /*3650*/  @!P2 BRA `(.L_x_1024) ;  /* 0x000000000048a947 */ /* 0x000fec0003800000 */
[----:B------:R-:W-:Y:S01]  /*3660*/  FFMA.FTZ R4, R10, R5, R8 ;  /* 0x000000050a047223 */ /* 0x000fe20000010008 */
[----:B------:R-:W-:-:S03]  /*3670*/  FFMA.FTZ R15, R11, R16, R9 ;  /* 0x000000100b0f7223 */ /* 0x000fc60000010009 */
[----:B--2---:R-:W-:Y:S01]  /*3680*/  FMUL.FTZ R17, R4, -1.4426950216293334961 ;  /* 0xbfb8aa3b04117820 */ /* 0x004fe20000410000 */
        /* <DEDUP_REMOVED lines=15> */
.L_x_1024:
[----:B------:R-:W-:Y:S04]  /*3780*/  BSSY.RECONVERGENT B0, `(.L_x_1025) ;  /* 0x0000013000007945 */ /* 0x000fe80003800200 */
[----:B------:R-:W-:Y:S05]  /*3790*/  @P0 BRA `(.L_x_1026) ;  /* 0x0000000000440947 */ /* 0x000fea0003800000 */
[----:B------:R-:W1:Y:S01]  /*37a0*/  LDCU.64 UR18, c[0x0][0x3f8] ;  /* 0x00007f00ff1277ac */ /* 0x000e620008000a00 */
[C-C-:B------:R-:W-:Y:S01]  /*37b0*/  FFMA.FTZ R15, R13.reuse, R5, R14.reuse ;  /* 0x000000050d0f7223 */ /* 0x140fe2000001000e */
[----:B------:R-:W-:Y:S01]  /*37c0*/  MOV R4, R34 ;  /* 0x0000002200047202 */ /* 0x000fe20000000f00 */
[----:B------:R-:W-:Y:S01]  /*37d0*/  FFMA.FTZ R16, R13, R16, R14 ;  /* 0x000000100d107223 */ /* 0x000fe2000001000e */
[----:B------:R-:W0:Y:S01]  /*37e0*/  LDCU.64 UR4, c[0x0][0x380] ;  /* 0x00007000ff0477ac */ /* 0x000e220008000a00 */
[----:B------:R-:W-:Y:S01]  /*37f0*/  MOV R5, R33 ;  /* 0x0000002100057202 */ /* 0x000fe20000000f00 */
[----:B------:R-:W-:Y:S01]  /*3800*/  FFMA.FTZ R15, R10, R2, -R15 ;  /* 0x000000020a0f7223 */ /* 0x000fe2000001080f */
[----:B-1----:R-:W-:Y:S02]  /*3810*/  IMAD R18, R45, UR18, RZ ;  /* 0x000000122d127c24 */ /* 0x002fe4000f8e02ff */
[----:B------:R-:W-:-:S04]  /*3820*/  IMAD.WIDE.U32 R4, R37, UR18, R4 ;  /* 0x0000001225047c25 */ /* 0x000fc8000f8e0004 */
[----:B--2---:R-:W-:Y:S01]  /*3830*/  IMAD R17, R37, UR19, R18 ;  /* 0x0000001325117c24 */ /* 0x004fe2000f8e0212 */
[----:B0-----:R-:W-:-:S04]  /*3840*/  LEA R2, P0, R4, UR4, 0x2 ;  /* 0x0000000404027c11 */ /* 0x001fc8000f8010ff */
[----:B------:R-:W-:Y:S01]  /*3850*/  IADD3 R5, PT, PT, R5, R17, RZ ;  /* 0x0000001105057210 */ /* 0x000fe20007ffe0ff */
[----:B------:R-:W-:Y:S01]  /*3860*/  FFMA.FTZ R17, R11, R3, -R16 ;  /* 0x000000030b117223 */ /* 0x000fe20000010810 */
[----:B------:R-:W-:Y:S02]  /*3870*/  FMUL.FTZ R16, R15, UR9 ;  /* 0x000000090f107c20 */ /* 0x000fe40008410000 */
[----:B------:R-:W-:Y:S01]  /*3880*/  LEA.HI.X R3, R4, UR5, R5, 0x2, P0 ;  /* 0x0000000504037c11 */ /* 0x000fe200080f1405 */
[----:B------:R-:W-:-:S05]  /*3890*/  FMUL.FTZ R17, R17, UR9 ;  /* 0x0000000911117c20 */ /* 0x000fca0008410000 */
[----:B------:R0:W-:Y:S02]  /*38a0*/  STG.E.64 desc[UR10][R2.64], R16 ;  /* 0x0000001002007986 */ /* 0x0001e4000c101b0a */
.L_x_1026:
[----:B------:R-:W-:Y:S05]  /*38b0*/  BSYNC.RECONVERGENT B0 ;  /* 0x0000000000007941 */ /* 0x000fea0003800200 */
.L_x_1025:
[----:B------:R-:W-:Y:S01]  /*38c0*/  UISETP.NE.AND UP0, UPT, UR15, URZ, UPT ;  /* 0x000000ff0f00728c */ /* 0x000fe2000bf05270 */
[----:B0-2---:R-:W-:Y:S01]  /*38d0*/  FMUL.FTZ R17, R0, UR9 ;  /* 0x0000000900117c20 */ /* 0x005fe20008410000 */
[----:B-1----:R-:W-:-:S07]  /*38e0*/  FMUL.FTZ R18, R12, UR9 ;  /* 0x000000090c127c20 */ /* 0x002fce0008410000 */
        /* <DEDUP_REMOVED lines=19> */
.L_x_1027:
[----:B------:R-:W0:Y:S01]  /*3a20*/  LDCU.64 UR4, c[0x0][0x400] ;  /* 0x00008000ff0477ac */ /* 0x000e220008000a00 */
[C-C-:B------:R-:W-:Y:S01]  /*3a30*/  FFMA.FTZ R3, R13.reuse, R17, R14.reuse ;  /* 0x000000110d037223 */ /* 0x140fe2000001000e */
[----:B------:R-:W-:Y:S01]  /*3a40*/  FFMA.FTZ R14, R13, R18, R14 ;  /* 0x000000120d0e7223 */ /* 0x000fe2000001000e */
[----:B------:R-:W-:Y:S02]  /*3a50*/  BSSY.RECONVERGENT B0, `(.L_x_1028) ;  /* 0x0000012000007945 */ /* 0x000fe40003800200 */
[----:B------:R-:W-:Y:S01]  /*3a60*/  FFMA.FTZ R3, R10, R6, -R3 ;  /* 0x000000060a037223 */ /* 0x000fe20000010803 */
[----:B------:R-:W-:-:S03]  /*3a70*/  FFMA.FTZ R14, R11, R7, -R14 ;  /* 0x000000070b0e7223 */ /* 0x000fc6000001080e */
[----:B------:R-:W-:Y:S01]  /*3a80*/  FMUL.FTZ R4, R3, UR9 ;  /* 0x0000000903047c20 */ /* 0x000fe20008410000 */
[----:B------:R-:W-:Y:S01]  /*3a90*/  FMUL.FTZ R5, R14, UR9 ;  /* 0x000000090e057c20 */ /* 0x000fe20008410000 */
[----:B0-----:R-:W-:-:S04]  /*3aa0*/  ISETP.GE.U32.AND P0, PT, R41, UR4, PT ;  /* 0x0000000429007c0c */ /* 0x001fc8000bf06070 */
[----:B------:R-:W-:-:S13]  /*3ab0*/  ISETP.GE.AND.EX P0, PT, R44, UR5, PT, P0 ;  /* 0x000000052c007c0c */ /* 0x000fda000bf06300 */
[----:B------:R-:W-:Y:S05]  /*3ac0*/  @P0 BRA `(.L_x_1029) ;  /* 0x0000000000280947 */ /* 0x000fea0003800000 */
[----:B------:R-:W0:Y:S01]  /*3ad0*/  LDCU.64 UR4, c[0x0][0x3f8] ;  /* 0x00007f00ff0477ac */ /* 0x000e220008000a00 */
[----:B------:R-:W-:Y:S01]  /*3ae0*/  MOV R32, R34 ;  /* 0x0000002200207202 */ /* 0x000fe20000000f00 */
[----:B------:R-:W1:Y:S01]  /*3af0*/  LDCU.64 UR16, c[0x0][0x380] ;  /* 0x00007000ff1077ac */ /* 0x000e620008000a00 */
[----:B0-----:R-:W-:-:S03]  /*3b00*/  IMAD R0, R44, UR4, RZ ;  /* 0x000000042c007c24 */ /* 0x001fc6000f8e02ff */
[----:B------:R-:W-:-:S04]  /*3b10*/  IMAD.WIDE.U32 R32, R41, UR4, R32 ;  /* 0x0000000429207c25 */ /* 0x000fc8000f8e0020 */
[----:B------:R-:W-:Y:S01]  /*3b20*/  IMAD R3, R41, UR5, R0 ;  /* 0x0000000529037c24 */ /* 0x000fe2000f8e0200 */
[----:B-1----:R-:W-:-:S04]  /*3b30*/  LEA R2, P0, R32, UR16, 0x2 ;  /* 0x0000001020027c11 */ /* 0x002fc8000f8010ff */
[----:B------:R-:W-:-:S04]  /*3b40*/  IADD3 R3, PT, PT, R33, R3, RZ ;  /* 0x0000000321037210 */ /* 0x000fc80007ffe0ff */
[----:B------:R-:W-:-:S05]  /*3b50*/  LEA.HI.X R3, R32, UR17, R3, 0x2, P0 ;  /* 0x0000001120037c11 */ /* 0x000fca00080f1403 */
[----:B------:R0:W-:Y:S02]  /*3b60*/  STG.E.64 desc[UR10][R2.64], R4 ;  /* 0x0000000402007986 */ /* 0x0001e4000c101b0a */
.L_x_1029:
[----:B------:R-:W-:Y:S05]  /*3b70*/  BSYNC.RECONVERGENT B0 ;  /* 0x0000000000007941 */ /* 0x000fea0003800200 */
.L_x_1028:
[----:B------:R-:W-:Y:S01]  /*3b80*/  UIADD3 UR7, UPT, UPT, UR14, UR7, URZ ;  /* 0x000000070e077290 */ /* 0x000fe2000fffe0ff */
[----:B------:R-:W-:-:S03]  /*3b90*/  IADD3 R38, PT, PT, R38, 0x1, RZ ;  /* 0x0000000126267810 */ /* 0x000fc60007ffe0ff */
[----:B------:R-:W-:-:S09]  /*3ba0*/  UISETP.GE.AND UP0, UPT, UR7, UR6, UPT ;  /* 0x000000060700728c */ /* 0x000fd2000bf06270 */
[----:B------:R-:W-:Y:S05]  /*3bb0*/  BRA.U !UP0, `(.L_x_1030) ;  /* 0xffffffc508887547 */ /* 0x000fea000b83ffff */
.L_x_1005:
[----:B0-----:R-:W0:Y:S01]  /*3bc0*/  LDC R4, c[0x0][0x370] ;  /* 0x0000dc00ff047b82 */ /* 0x001e220000000800 */
[----:B------:R-:W-:Y:S01]  /*3bd0*/  ISETP.NE.AND P2, PT, R43, RZ, PT ;  /* 0x000000ff2b00720c */ /* 0x000fe20003f45270 */
[----:B------:R-:W-:Y:S06]  /*3be0*/  BSSY.RECONVERGENT B0, `(.L_x_1031) ;  /* 0x0000011000007945 */ /* 0x000fec0003800200 */
[----:B------:R-:W1:Y:S08]  /*3bf0*/  LDC R7, c[0x0][0x374] ;  /* 0x0000dd00ff077b82 */ /* 0x000e700000000800 */
[----:B------:R-:W2:Y:S01]  /*3c00*/  LDC.64 R2, c[0x0][0x3c8] ;  /* 0x0000f200ff027b82 */ /* 0x000ea20000000a00 */
[----:B0-----:R-:W-:-:S02]  /*3c10*/  IADD3 R5, PT, PT, R4, -0x1, RZ ;  /* 0xffffffff04057810 */ /* 0x001fc40007ffe0ff */
[----:B------:R-:W-:Y:S02]  /*3c20*/  ISETP.NE.AND P1, PT, R4, 0x1, PT ;  /* 0x000000010400780c */ /* 0x000fe40003f25270 */
[----:B-1----:R-:W-:-:S04]  /*3c30*/  IADD3 R0, PT, PT, R7, -0x1, RZ ;  /* 0xffffffff07007810 */ /* 0x002fc80007ffe0ff */
        /* <DEDUP_REMOVED lines=11> */
.L_x_1032:
[----:B------:R-:W-:Y:S05]  /*3cf0*/  BSYNC.RECONVERGENT B0 ;  /* 0x0000000000007941 */ /* 0x000fea0003800200 */
.L_x_1031:
[----:B------:R-:W-:Y:S05]  /*3d00*/  @P0 EXIT ;  /* 0x000000000000094d */ /* 0x000fea0003800000 */
[----:B------:R-:W-:Y:S05]  /*3d10*/  @P2 BRA `(.L_x_1033) ;  /* 0x0000000000202947 */ /* 0x000fea0003800000 */
[----:B------:R-:W-:-:S05]  /*3d20*/  IMAD R0, R4, R7, RZ ;  /* 0x0000000704007224 */ /* 0x000fca00078e02ff */
[----:B------:R-:W-:-:S13]  /*3d30*/  ISETP.NE.AND P0, PT, R0, -0x1, PT ;  /* 0xffffffff0000780c */ /* 0x000fda0003f05270 */
[----:B------:R-:W-:Y:S05]  /*3d40*/  @!P0 BRA `(.L_x_1033) ;  /* 0x0000000000148947 */ /* 0x000fea0003800000 */
.L_x_1034:
[----:B0-----:R-:W2:Y:S04]  /*3d50*/  LDG.E.STRONG.GPU R5, desc[UR10][R2.64] ;  /* 0x0000000a02057981 */ /* 0x001ea8000c1ef900 */
[----:B--2---:R-:W-:Y:S01]  /*3d60*/  CCTL.IVALL ;  /* 0x00000000ff00798f */ /* 0x004fe20002000000 */
[----:B------:R-:W-:Y:S05]  /*3d70*/  YIELD ;  /* 0x0000000000007946 */ /* 0x000fea0003800000 */
[----:B------:R-:W-:-:S13]  /*3d80*/  ISETP.NE.AND P0, PT, R5, R0, PT ;  /* 0x000000000500720c */ /* 0x000fda0003f05270 */
[----:B------:R-:W-:Y:S05]  /*3d90*/  @P0 BRA `(.L_x_1034) ;  /* 0xfffffffc00ec0947 */ /* 0x000fea000383ffff */
.L_x_1033:
[----:B------:R-:W-:Y:S05]  /*3da0*/  WARPSYNC.ALL ;  /* 0x0000000000007948 */ /* 0x000fea0003800000 */
[----:B0-----:R-:W0:Y:S08]  /*3db0*/  LDC.64 R4, c[0x0][0x3f8] ;  /* 0x0000fe00ff047b82 */ /* 0x001e300000000a00 */
        /* <DEDUP_REMOVED lines=72> */
.L_x_1037:
        /* <DEDUP_REMOVED lines=27> */
.L_x_1036:
[----:B------:R-:W-:Y:S05]  /*43f0*/  BSYNC.RECONVERGENT B0 ;  /* 0x0000000000007941 */ /* 0x000fea0003800200 */
.L_x_1035:
        /* <DEDUP_REMOVED lines=10> */
.L_x_1038:
        /* <DEDUP_REMOVED lines=82> */
.L_x_1039:
        /* <DEDUP_REMOVED lines=12> */
.L_x_2490:


//--------------------- .text._Z35group_norm_nhwc_bwd_one_pass_kernelI11Fp32IOFp32WLi256ELi20ELi640EEv26Group_norm_nhwc_bwd_params --------------------------
	.section	.text._Z35group_norm_nhwc_bwd_one_pass_kernelI11Fp32IOFp32WLi256ELi20ELi640EEv26Group_norm_nhwc_bwd_params,"ax",@progbits
	.align	128
        .global         _Z35group_norm_nhwc_bwd_one_pass_kernelI11Fp32IOFp32WLi256ELi20ELi640EEv26Group_norm_nhwc_bwd_params
        .type           _Z35group_norm_nhwc_bwd_one_pass_kernelI11Fp32IOFp32WLi256ELi20ELi640EEv26Group_norm_nhwc_bwd_params,@function
        .size           _Z35group_norm_nhwc_bwd_one_pass_kernelI11Fp32IOFp32WLi256ELi20ELi640EEv26Group_norm_nhwc_bwd_params,(.L_x_2491 - _Z35group_norm_nhwc_bwd_one_pass_kernelI11Fp32IOFp32WLi256ELi20ELi640EEv26Group_norm_nhwc_bwd_params)
        .other          _Z35group_norm_nhwc_bwd_one_pass_kernelI11Fp32IOFp32WLi256ELi20ELi640EEv26Group_norm_nhwc_bwd_params,@"STO_CUDA_ENTRY STV_DEFAULT"
_Z35group_norm_nhwc_bwd_one_pass_kernelI11Fp32IOFp32WLi256ELi20ELi640EEv26Group_norm_nhwc_bwd_params:
.text._Z35group_norm_nhwc_bwd_one_pass_kernelI11Fp32IOFp32WLi256ELi20ELi640EEv26Group_norm_nhwc_bwd_params:
        /* <DEDUP_REMOVED lines=9> */
[----:B------:R-:W1:Y:S01]  /*0090*/  LDCU UR11, c[0x0][0x374] ;  /* 0x00006e80ff0b77ac */ /* 0x000e620008000800 */
[----:B------:R-:W-:Y:S01]  /*00a0*/  UMOV UR4, URZ ;  /* 0x000000ff00047c82 */ /* 0x000fe20008000000 */
[----:B------:R-:W-:Y:S01]  /*00b0*/  UMOV UR7, UR6 ;  /* 0x0000000600077c82 */ /* 0x000fe20008000000 */
        /* <DEDUP_REMOVED lines=10> */
.L_x_1071:
[----:B01----:R-:W0:Y:S01]  /*0160*/  LDC R6, c[0x0][0x410] ;  /* 0x00010400ff067b82 */ /* 0x003e220000000800 */
[----:B------:R-:W1:Y:S01]  /*0170*/  S2R R43, SR_CTAID.X ;  /* 0x00000000002b7919 */ /* 0x000e620000002500 */
[----:B------:R-:W1:Y:S01]  /*0180*/  LDCU UR5, c[0x0][0x41c] ;  /* 0x00008380ff0577ac */ /* 0x000e620008000800 */
[----:B------:R-:W-:Y:S01]  /*0190*/  ISETP.LE.AND P1, PT, RZ, UR7, PT ;  /* 0x00000007ff007c0c */ /* 0x000fe2000bf23270 */
[----:B--2---:R-:W2:Y:S04]  /*01a0*/  LDCU.128 UR16, c[0x0][0x400] ;  /* 0x00008000ff1077ac */ /* 0x004ea80008000c00 */
[----:B------:R-:W3:Y:S01]  /*01b0*/  LDC.64 R34, c[0x0][0x3a8] ;  /* 0x0000ea00ff227b82 */ /* 0x000ee20000000a00 */
[----:B------:R-:W4:Y:S01]  /*01c0*/  LDCU.64 UR8, c[0x0][0x3b8] ;  /* 0x00007700ff0877ac */ /* 0x000f220008000a00 */
[----:B0-----:R-:W-:-:S04]  /*01d0*/  IABS R5, R6 ;  /* 0x0000000600057213 */ /* 0x001fc80000000000 */
[----:B------:R-:W0:Y:S01]  /*01e0*/  I2F.RP R0, R5 ;  /* 0x0000000500007306 */ /* 0x000e220000209400 */
[----:B----4-:R-:W-:Y:S01]  /*01f0*/  UIMAD.WIDE UR8, UR7, 0x8, UR8 ;  /* 0x00000008070878a5 */ /* 0x010fe2000f8e0208 */
[----:B-1----:R-:W-:-:S05]  /*0200*/  IMAD R9, R43, UR5, R40 ;  /* 0x000000052b097c24 */ /* 0x002fca000f8e0228 */
[----:B------:R-:W-:Y:S02]  /*0210*/  MOV R14, UR8 ;  /* 0x00000008000e7c02 */ /* 0x000fe40008000f00 */
[----:B------:R-:W-:Y:S02]  /*0220*/  MOV R15, UR9 ;  /* 0x00000009000f7c02 */ /* 0x000fe40008000f00 */
[----:B------:R-:W-:Y:S01]  /*0230*/  SHF.R.S32.HI R21, RZ, 0x1f, R9 ;  /* 0x0000001fff157819 */ /* 0x000fe20000011409 */
[----:B------:R-:W1:Y:S01]  /*0240*/  LDCU.U8 UR8, c[0x0][0x414] ;  /* 0x00008280ff0877ac */ /* 0x000e620008000000 */
[----:B------:R-:W-:Y:S01]  /*0250*/  IADD3 R23, PT, PT, R9, 0x40, RZ ;  /* 0x0000004009177810 */ /* 0x000fe20007ffe0ff */
[----:B0-----:R-:W0:Y:S01]  /*0260*/  MUFU.RCP R0, R0 ;  /* 0x0000000000007308 */ /* 0x001e220000001000 */
[----:B------:R-:W4:Y:S02]  /*0270*/  LDG.E.64 R14, desc[UR12][R14.64] ;  /* 0x0000000c0e0e7981 */ /* 0x000f24000c1e1b00 */
[----:B------:R-:W-:-:S02]  /*0280*/  SHF.R.S32.HI R11, RZ, 0x1f, R23 ;  /* 0x0000001fff0b7819 */ /* 0x000fc40000011417 */
[----:B------:R-:W-:Y:S02]  /*0290*/  IADD3 R33, PT, PT, R9, 0xc0, RZ ;  /* 0x000000c009217810 */ /* 0x000fe40007ffe0ff */
[----:B0-----:R-:W-:-:S04]  /*02a0*/  IADD3 R2, PT, PT, R0, 0xffffffe, RZ ;  /* 0x0ffffffe00027810 */ /* 0x001fc80007ffe0ff */
[----:B------:R0:W2:Y:S02]  /*02b0*/  F2I.FTZ.U32.TRUNC.NTZ R3, R2 ;  /* 0x0000000200037305 */ /* 0x0000a4000021f000 */
[----:B0-----:R-:W-:Y:S01]  /*02c0*/  HFMA2 R2, -RZ, RZ, 0, 0 ;  /* 0x00000000ff027431 */ /* 0x001fe200000001ff */
[----:B--2---:R-:W-:-:S05]  /*02d0*/  IADD3 R4, PT, PT, RZ, -R3, RZ ;  /* 0x80000003ff047210 */ /* 0x004fca0007ffe0ff */
[----:B------:R-:W-:Y:S01]  /*02e0*/  IMAD R7, R4, R5, RZ ;  /* 0x0000000504077224 */ /* 0x000fe200078e02ff */
[----:B------:R-:W-:-:S03]  /*02f0*/  IABS R4, UR7 ;  /* 0x0000000700047c13 */ /* 0x000fc60008000000 */
[----:B------:R-:W-:Y:S01]  /*0300*/  IMAD.HI.U32 R3, R3, R7, R2 ;  /* 0x0000000703037227 */ /* 0x000fe200078e0002 */
[----:B------:R-:W-:Y:S02]  /*0310*/  LOP3.LUT R2, R6, UR7, RZ, 0x3c, !PT ;  /* 0x0000000706027c12 */ /* 0x000fe4000f8e3cff */
[----:B------:R-:W-:Y:S02]  /*0320*/  LOP3.LUT R7, RZ, R6, RZ, 0x33, !PT ;  /* 0x00000006ff077212 */ /* 0x000fe400078e33ff */
[----:B------:R-:W-:Y:S01]  /*0330*/  ISETP.GE.AND P3, PT, R2, RZ, PT ;  /* 0x000000ff0200720c */ /* 0x000fe20003f66270 */
[----:B------:R-:W-:-:S05]  /*0340*/  IMAD.HI.U32 R3, R3, R4, RZ ;  /* 0x0000000403037227 */ /* 0x000fca00078e00ff */
[----:B------:R-:W-:-:S05]  /*0350*/  IADD3 R0, PT, PT, -R3, RZ, RZ ;  /* 0x000000ff03007210 */ /* 0x000fca0007ffe1ff */
[----:B------:R-:W-:-:S05]  /*0360*/  IMAD R0, R5, R0, R4 ;  /* 0x0000000005007224 */ /* 0x000fca00078e0204 */
[----:B------:R-:W-:-:S13]  /*0370*/  ISETP.GT.U32.AND P4, PT, R5, R0, PT ;  /* 0x000000000500720c */ /* 0x000fda0003f84070 */
[-C--:B------:R-:W-:Y:S02]  /*0380*/  @!P4 IADD3 R0, PT, PT, R0, -R5.reuse, RZ ;  /* 0x800000050000c210 */ /* 0x080fe40007ffe0ff */
[----:B------:R-:W-:Y:S02]  /*0390*/  @!P4 IADD3 R3, PT, PT, R3, 0x1, RZ ;  /* 0x000000010303c810 */ /* 0x000fe40007ffe0ff */
[----:B------:R-:W-:Y:S02]  /*03a0*/  ISETP.GT.U32.AND P0, PT, R5, R0, PT ;  /* 0x000000000500720c */ /* 0x000fe40003f04070 */
[CC--:B------:R-:W-:Y:S02]  /*03b0*/  ISETP.GE.U32.AND P2, PT, R0.reuse, R5.reuse, PT ;  /* 0x000000050000720c */ /* 0x0c0fe40003f46070 */
[----:B------:R-:W-:Y:S02]  /*03c0*/  IADD3 R5, PT, PT, R0, -R5, RZ ;  /* 0x8000000500057210 */ /* 0x000fe40007ffe0ff */
[----:B------:R-:W-:-:S02]  /*03d0*/  ISETP.NE.AND P4, PT, R6, RZ, PT ;  /* 0x000000ff0600720c */ /* 0x000fc40003f85270 */
[----:B------:R-:W-:Y:S02]  /*03e0*/  SEL R0, R5, R0, !P0 ;  /* 0x0000000005007207 */ /* 0x000fe40004000000 */
[----:B------:R-:W-:Y:S02]  /*03f0*/  ISETP.GE.U32.AND P0, PT, R9, UR16, PT ;  /* 0x0000001009007c0c */ /* 0x000fe4000bf06070 */
[----:B------:R-:W-:Y:S02]  /*0400*/  @!P1 IADD3 R0, PT, PT, -R0, RZ, RZ ;  /* 0x000000ff00009210 */ /* 0x000fe40007ffe1ff */
[----:B------:R-:W-:Y:S02]  /*0410*/  ISETP.GE.AND.EX P0, PT, R21, UR17, PT, P0 ;  /* 0x0000001115007c0c */ /* 0x000fe4000bf06300 */
[----:B------:R-:W-:Y:S02]  /*0420*/  ISETP.GE.U32.AND P1, PT, R23, UR16, PT ;  /* 0x0000001017007c0c */ /* 0x000fe4000bf26070 */
[----:B------:R-:W-:-:S02]  /*0430*/  @P2 IADD3 R3, PT, PT, R3, 0x1, RZ ;  /* 0x0000000103032810 */ /* 0x000fc40007ffe0ff */
[----:B------:R-:W-:Y:S02]  /*0440*/  ISETP.GE.AND.EX P1, PT, R11, UR17, PT, P1 ;  /* 0x000000110b007c0c */ /* 0x000fe4000bf26310 */
[----:B------:R-:W-:Y:S02]  /*0450*/  SEL R41, R7, R0, !P4 ;  /* 0x0000000007297207 */ /* 0x000fe40006000000 */
[----:B------:R-:W-:Y:S02]  /*0460*/  @!P3 IADD3 R3, PT, PT, -R3, RZ, RZ ;  /* 0x000000ff0303b210 */ /* 0x000fe40007ffe1ff */
[----:B------:R-:W-:Y:S01]  /*0470*/  IADD3 R0, PT, PT, R9, 0x80, RZ ;  /* 0x0000008009007810 */ /* 0x000fe20007ffe0ff */
[----:B------:R-:W0:Y:S01]  /*0480*/  @!P0 LDC.64 R4, c[0x0][0x3f8] ;  /* 0x0000fe00ff048b82 */ /* 0x000e220000000a00 */
[----:B------:R-:W-:Y:S01]  /*0490*/  IMAD R13, R41, 0x14, RZ ;  /* 0x00000014290d7824 */ /* 0x000fe200078e02ff */
[----:B------:R-:W-:Y:S02]  /*04a0*/  SEL R3, R7, R3, !P4 ;  /* 0x0000000307037207 */ /* 0x000fe40006000000 */
[----:B------:R-:W-:-:S02]  /*04b0*/  SHF.R.S32.HI R19, RZ, 0x1f, R0 ;  /* 0x0000001fff137819 */ /* 0x000fc40000011400 */
[C---:B------:R-:W-:Y:S02]  /*04c0*/  IADD3 R30, P2, PT, R13.reuse, R42, RZ ;  /* 0x0000002a0d1e7210 */ /* 0x040fe40007f5e0ff */
[----:B------:R-:W-:Y:S01]  /*04d0*/  SHF.R.S32.HI R2, RZ, 0x1f, R3 ;  /* 0x0000001fff027819 */ /* 0x000fe20000011403 */
[----:B------:R-:W2:Y:S01]  /*04e0*/  @!P1 LDC.64 R16, c[0x0][0x3f8] ;  /* 0x0000fe00ff109b82 */ /* 0x000ea20000000a00 */
[----:B------:R-:W-:Y:S02]  /*04f0*/  LEA.HI.X.SX32 R31, R13, RZ, 0x1, P2 ;  /* 0x000000ff0d1f7211 */ /* 0x000fe400010f0eff */
[----:B------:R-:W-:Y:S01]  /*0500*/  ISETP.GE.U32.AND P2, PT, R0, UR16, PT ;  /* 0x0000001000007c0c */ /* 0x000fe2000bf46070 */
[----:B------:R-:W-:Y:S01]  /*0510*/  IMAD R2, R2, UR18, RZ ;  /* 0x0000001202027c24 */ /* 0x000fe2000f8e02ff */
[----:B------:R-:W-:Y:S01]  /*0520*/  ISETP.GE.U32.AND P3, PT, R33, UR16, PT ;  /* 0x0000001021007c0c */ /* 0x000fe2000bf66070 */
[----:B------:R-:W-:Y:S01]  /*0530*/  IMAD.WIDE.U32 R30, R3, UR18, R30 ;  /* 0x00000012031e7c25 */ /* 0x000fe2000f8e001e */
[----:B------:R-:W-:Y:S01]  /*0540*/  ISETP.GE.AND.EX P2, PT, R19, UR17, PT, P2 ;  /* 0x0000001113007c0c */ /* 0x000fe2000bf46320 */
[----:B------:R-:W3:Y:S02]  /*0550*/  @!P0 LDC.64 R24, c[0x0][0x3a0] ;  /* 0x0000e800ff188b82 */ /* 0x000ee40000000a00 */
[----:B------:R-:W-:Y:S01]  /*0560*/  IMAD R29, R3, UR19, R2 ;  /* 0x00000013031d7c24 */ /* 0x000fe2000f8e0202 */
[----:B------:R-:W-:-:S05]  /*0570*/  SHF.R.S32.HI R3, RZ, 0x1f, R33 ;  /* 0x0000001fff037819 */ /* 0x000fca0000011421 */
[----:B------:R-:W1:Y:S01]  /*0580*/  @!P0 LDC.64 R6, c[0x0][0x398] ;  /* 0x0000e600ff068b82 */ /* 0x000e620000000a00 */
[----:B0-----:R-:W-:Y:S01]  /*0590*/  @!P0 IMAD R2, R21, R4, RZ ;  /* 0x0000000415028224 */ /* 0x001fe200078e02ff */
[----:B------:R-:W-:Y:S02]  /*05a0*/  IADD3 R29, PT, PT, R31, R29, RZ ;  /* 0x0000001d1f1d7210 */ /* 0x000fe40007ffe0ff */
[----:B------:R-:W-:Y:S01]  /*05b0*/  @!P0 MOV R28, R30 ;  /* 0x0000001e001c8202 */ /* 0x000fe20000000f00 */
[----:B------:R-:W-:Y:S01]  /*05c0*/  @!P0 IMAD R13, R9, R5, R2 ;  /* 0x00000005090d8224 */ /* 0x000fe200078e0202 */
[----:B------:R-:W-:Y:S02]  /*05d0*/  ISETP.GE.AND.EX P3, PT, R3, UR17, PT, P3 ;  /* 0x0000001103007c0c */ /* 0x000fe4000bf66330 */
[----:B------:R-:W0:Y:S01]  /*05e0*/  @!P2 LDC.64 R20, c[0x0][0x3f8] ;  /* 0x0000fe00ff14ab82 */ /* 0x000e220000000a00 */
[----:B------:R-:W-:-:S04]  /*05f0*/  @!P0 IMAD.WIDE.U32 R4, R9, R4, R28 ;  /* 0x0000000409048225 */ /* 0x000fc800078e001c */
[----:B--2---:R-:W-:Y:S01]  /*0600*/  @!P1 IMAD R12, R11, R16, RZ ;  /* 0x000000100b0c9224 */ /* 0x004fe200078e02ff */
[----:B------:R-:W-:Y:S02]  /*0610*/  @!P0 IADD3 R5, PT, PT, R5, R13, RZ ;  /* 0x0000000d05058210 */ /* 0x000fe40007ffe0ff */
[C---:B------:R-:W-:Y:S01]  /*0620*/  @!P0 SHF.L.U32 R13, R4.reuse, 0x2, RZ ;  /* 0x00000002040d8819 */ /* 0x040fe200000006ff */
[----:B------:R-:W-:Y:S01]  /*0630*/  @!P1 IMAD R27, R23, R17, R12 ;  /* 0x00000011171b9224 */ /* 0x000fe200078e020c */
[----:B------:R-:W-:Y:S01]  /*0640*/  @!P0 SHF.L.U64.HI R2, R4, 0x2, R5 ;  /* 0x0000000204028819 */ /* 0x000fe20000010205 */
[----:B------:R-:W2:Y:S01]  /*0650*/  @!P1 LDC.64 R8, c[0x0][0x3a0] ;  /* 0x0000e800ff089b82 */ /* 0x000ea20000000a00 */
[C---:B---3--:R-:W-:Y:S02]  /*0660*/  @!P0 IADD3 R24, P4, PT, R13.reuse, R24, RZ ;  /* 0x000000180d188210 */ /* 0x048fe40007f9e0ff */
[----:B------:R-:W-:Y:S02]  /*0670*/  @!P1 MOV R12, R30 ;  /* 0x0000001e000c9202 */ /* 0x000fe40000000f00 */
[----:B-1----:R-:W-:-:S02]  /*0680*/  @!P0 IADD3 R6, P5, PT, R13, R6, RZ ;  /* 0x000000060d068210 */ /* 0x002fc40007fbe0ff */
[----:B------:R-:W-:Y:S01]  /*0690*/  @!P1 MOV R13, R29 ;  /* 0x0000001d000d9202 */ /* 0x000fe20000000f00 */
[----:B------:R-:W1:Y:S02]  /*06a0*/  @!P3 LDC.64 R4, c[0x0][0x3f8] ;  /* 0x0000fe00ff04bb82 */ /* 0x000e640000000a00 */
[----:B------:R-:W-:Y:S01]  /*06b0*/  @!P1 IMAD.WIDE.U32 R16, R23, R16, R12 ;  /* 0x0000001017109225 */ /* 0x000fe200078e000c */
[----:B------:R-:W-:-:S05]  /*06c0*/  @!P0 IADD3.X R25, PT, PT, R2, R25, RZ, P4, !PT ;  /* 0x0000001902198210 */ /* 0x000fca00027fe4ff */
[----:B------:R-:W3:Y:S01]  /*06d0*/  @!P1 LDC.64 R10, c[0x0][0x398] ;  /* 0x0000e600ff0a9b82 */ /* 0x000ee20000000a00 */
[----:B------:R-:W-:Y:S02]  /*06e0*/  @!P1 IADD3 R17, PT, PT, R17, R27, RZ ;  /* 0x0000001b11119210 */ /* 0x000fe40007ffe0ff */
[----:B------:R-:W-:Y:S01]  /*06f0*/  @!P0 IADD3.X R7, PT, PT, R2, R7, RZ, P5, !PT ;  /* 0x0000000702078210 */ /* 0x000fe20002ffe4ff */
[----:B0-----:R-:W-:Y:S01]  /*0700*/  @!P2 IMAD R19, R19, R20, RZ ;  /* 0x000000141313a224 */ /* 0x001fe200078e02ff */
[C---:B------:R-:W-:Y:S02]  /*0710*/  @!P1 SHF.L.U32 R37, R16.reuse, 0x2, RZ ;  /* 0x0000000210259819 */ /* 0x040fe400000006ff */
[----:B------:R-:W-:Y:S01]  /*0720*/  @!P1 SHF.L.U64.HI R2, R16, 0x2, R17 ;  /* 0x0000000210029819 */ /* 0x000fe20000010211 */
[----:B------:R-:W0:Y:S01]  /*0730*/  @!P2 LDC.64 R22, c[0x0][0x3a0] ;  /* 0x0000e800ff16ab82 */ /* 0x000e220000000a00 */
[----:B------:R-:W-:Y:S02]  /*0740*/  @!P2 MOV R16, R30 ;  /* 0x0000001e0010a202 */ /* 0x000fe40000000f00 */
[----:B------:R-:W-:Y:S01]  /*0750*/  @!P2 MOV R17, R29 ;  /* 0x0000001d0011a202 */ /* 0x000fe20000000f00 */
[----:B------:R-:W-:-:S04]  /*0760*/  @!P2 IMAD R39, R0, R21, R19 ;  /* 0x000000150027a224 */ /* 0x000fc800078e0213 */
[----:B------:R-:W0:Y:S01]  /*0770*/  @!P2 LDC.64 R12, c[0x0][0x398] ;  /* 0x0000e600ff0cab82 */ /* 0x000e220000000a00 */
[----:B------:R-:W-:Y:S01]  /*0780*/  @!P2 IMAD.WIDE.U32 R20, R0, R20, R16 ;  /* 0x000000140014a225 */ /* 0x000fe200078e0010 */
[----:B------:R-:W-:-:S03]  /*0790*/  ISETP.NE.AND P4, PT, RZ, UR8, PT ;  /* 0x00000008ff007c0c */ /* 0x000fc6000bf85270 */
[----:B-1----:R-:W-:-:S03]  /*07a0*/  @!P3 IMAD R36, R3, R4, RZ ;  /* 0x000000040324b224 */ /* 0x002fc600078e02ff */
[----:B------:R-:W1:Y:S01]  /*07b0*/  @!P3 LDC.64 R16, c[0x0][0x3a0] ;  /* 0x0000e800ff10bb82 */ /* 0x000e620000000a00 */
[----:B------:R-:W-:-:S07]  /*07c0*/  @!P2 IADD3 R3, PT, PT, R21, R39, RZ ;  /* 0x000000271503a210 */ /* 0x000fce0007ffe0ff */
[----:B------:R-:W1:Y:S01]  /*07d0*/  @!P3 LDC.64 R18, c[0x0][0x398] ;  /* 0x0000e600ff12bb82 */ /* 0x000e620000000a00 */
[C---:B------:R-:W-:Y:S02]  /*07e0*/  @!P2 SHF.L.U32 R32, R20.reuse, 0x2, RZ ;  /* 0x000000021420a819 */ /* 0x040fe400000006ff */
[----:B------:R-:W-:Y:S02]  /*07f0*/  @!P2 SHF.L.U64.HI R0, R20, 0x2, R3 ;  /* 0x000000021400a819 */ /* 0x000fe40000010203 */
[----:B------:R-:W-:Y:S02]  /*0800*/  @!P3 MOV R20, R30 ;  /* 0x0000001e0014b202 */ /* 0x000fe40000000f00 */
[----:B------:R-:W-:Y:S01]  /*0810*/  @!P3 MOV R21, R29 ;  /* 0x0000001d0015b202 */ /* 0x000fe20000000f00 */
[----:B------:R-:W-:Y:S01]  /*0820*/  @!P3 IMAD R3, R33, R5, R36 ;  /* 0x000000052103b224 */ /* 0x000fe200078e0224 */
[C---:B--2---:R-:W-:Y:S01]  /*0830*/  @!P1 IADD3 R8, P6, PT, R37.reuse, R8, RZ ;  /* 0x0000000825089210 */ /* 0x044fe20007fde0ff */
[----:B------:R-:W2:Y:S01]  /*0840*/  @P4 LDC.64 R26, c[0x0][0x3b0] ;  /* 0x0000ec00ff1a4b82 */ /* 0x000ea20000000a00 */
[----:B---3--:R-:W-:Y:S01]  /*0850*/  @!P1 IADD3 R10, P5, PT, R37, R10, RZ ;  /* 0x0000000a250a9210 */ /* 0x008fe20007fbe0ff */
[----:B------:R-:W-:Y:S01]  /*0860*/  @!P3 IMAD.WIDE.U32 R4, R33, R4, R20 ;  /* 0x000000042104b225 */ /* 0x000fe200078e0014 */
[----:B------:R-:W-:-:S02]  /*0870*/  @!P1 IADD3.X R9, PT, PT, R2, R9, RZ, P6, !PT ;  /* 0x0000000902099210 */ /* 0x000fc400037fe4ff */
[----:B------:R-:W-:Y:S02]  /*0880*/  @!P1 IADD3.X R11, PT, PT, R2, R11, RZ, P5, !PT ;  /* 0x0000000b020b9210 */ /* 0x000fe40002ffe4ff */
[C---:B0-----:R-:W-:Y:S02]  /*0890*/  @!P2 IADD3 R22, P6, PT, R32.reuse, R22, RZ ;  /* 0x000000162016a210 */ /* 0x041fe40007fde0ff */
[----:B------:R-:W-:Y:S02]  /*08a0*/  @!P2 IADD3 R12, P5, PT, R32, R12, RZ ;  /* 0x0000000c200ca210 */ /* 0x000fe40007fbe0ff */
[----:B------:R-:W-:Y:S02]  /*08b0*/  @!P3 IADD3 R5, PT, PT, R5, R3, RZ ;  /* 0x000000030505b210 */ /* 0x000fe40007ffe0ff */
[----:B------:R-:W-:Y:S02]  /*08c0*/  @!P3 SHF.L.U32 R3, R4, 0x2, RZ ;  /* 0x000000020403b819 */ /* 0x000fe400000006ff */
[----:B------:R-:W-:-:S02]  /*08d0*/  @!P2 IADD3.X R23, PT, PT, R0, R23, RZ, P6, !PT ;  /* 0x000000170017a210 */ /* 0x000fc400037fe4ff */
[----:B------:R-:W-:Y:S02]  /*08e0*/  @!P2 IADD3.X R13, PT, PT, R0, R13, RZ, P5, !PT ;  /* 0x0000000d000da210 */ /* 0x000fe40002ffe4ff */
[C---:B-1----:R-:W-:Y:S02]  /*08f0*/  @!P3 IADD3 R16, P5, PT, R3.reuse, R16, RZ ;  /* 0x000000100310b210 */ /* 0x042fe40007fbe0ff */
[----:B------:R-:W-:Y:S01]  /*0900*/  @!P3 IADD3 R18, P6, PT, R3, R18, RZ ;  /* 0x000000120312b210 */ /* 0x000fe20007fde0ff */
[----:B------:R-:W-:Y:S01]  /*0910*/  HFMA2 R3, -RZ, RZ, 0, 0 ;  /* 0x00000000ff037431 */ /* 0x000fe200000001ff */
[----:B------:R-:W-:Y:S02]  /*0920*/  MOV R2, RZ ;  /* 0x000000ff00027202 */ /* 0x000fe40000000f00 */
[----:B------:R-:W-:Y:S02]  /*0930*/  LOP3.LUT R42, R44, 0xffff, RZ, 0xc0, !PT ;  /* 0x0000ffff2c2a7812 */ /* 0x000fe400078ec0ff */
[----:B------:R-:W-:-:S02]  /*0940*/  CS2R R36, SRZ ;  /* 0x0000000000247805 */ /* 0x000fc4000001ff00 */
[----:B------:R-:W-:Y:S01]  /*0950*/  @!P3 SHF.L.U64.HI R4, R4, 0x2, R5 ;  /* 0x000000020404b819 */ /* 0x000fe20000010205 */
[----:B------:R0:W5:Y:S01]  /*0960*/  @!P0 LDG.E.64 R2, desc[UR12][R6.64] ;  /* 0x0000000c06028981 */ /* 0x000162000c1e1b00 */
[----:B------:R-:W-:Y:S02]  /*0970*/  IMAD R33, R41, 0x14, R42 ;  /* 0x0000001429217824 */ /* 0x000fe400078e022a */
[C---:B------:R-:W-:Y:S01]  /*0980*/  @!P3 IADD3.X R17, PT, PT, R4.reuse, R17, RZ, P5, !PT ;  /* 0x000000110411b210 */ /* 0x040fe20002ffe4ff */
[----:B------:R1:W5:Y:S01]  /*0990*/  @!P1 LDG.E.64 R36, desc[UR12][R8.64] ;  /* 0x0000000c08249981 */ /* 0x000362000c1e1b00 */
[----:B0-----:R-:W-:Y:S01]  /*09a0*/  CS2R R6, SRZ ;  /* 0x0000000000067805 */ /* 0x001fe2000001ff00 */
[----:B------:R-:W-:Y:S01]  /*09b0*/  IMAD.WIDE R20, R33, 0x4, R34 ;  /* 0x0000000421147825 */ /* 0x000fe200078e0222 */
[----:B------:R-:W-:Y:S02]  /*09c0*/  @!P3 IADD3.X R19, PT, PT, R4, R19, RZ, P6, !PT ;  /* 0x000000130413b210 */ /* 0x000fe400037fe4ff */
[----:B------:R-:W-:-:S02]  /*09d0*/  CS2R R4, SRZ ;  /* 0x0000000000047805 */ /* 0x000fc4000001ff00 */
[----:B-1----:R-:W-:Y:S01]  /*09e0*/  CS2R R8, SRZ ;  /* 0x0000000000087805 */ /* 0x002fe2000001ff00 */
[----:B--2---:R-:W-:Y:S01]  /*09f0*/  @P4 IMAD.WIDE R26, R33, 0x4, R26 ;  /* 0x00000004211a4825 */ /* 0x004fe200078e021a */
[----:B------:R0:W5:Y:S01]  /*0a00*/  @!P1 LDG.E.64 R6, desc[UR12][R10.64] ;  /* 0x0000000c0a069981 */ /* 0x000162000c1e1b00 */
[----:B------:R-:W-:Y:S02]  /*0a10*/  CS2R R34, SRZ ;  /* 0x0000000000227805 */ /* 0x000fe4000001ff00 */
[----:B------:R-:W-:Y:S01]  /*0a20*/  CS2R R32, SRZ ;  /* 0x0000000000207805 */ /* 0x000fe2000001ff00 */
[----:B------:R1:W5:Y:S04]  /*0a30*/  @!P2 LDG.E.64 R8, desc[UR12][R12.64] ;  /* 0x0000000c0c08a981 */ /* 0x000368000c1e1b00 */
[----:B------:R1:W5:Y:S01]  /*0a40*/  @P4 LDG.E.64 R4, desc[UR12][R26.64] ;  /* 0x0000000c1a044981 */ /* 0x000362000c1e1b00 */
[----:B0-----:R-:W-:-:S03]  /*0a50*/  CS2R R10, SRZ ;  /* 0x00000000000a7805 */ /* 0x001fc6000001ff00 */
[----:B------:R1:W5:Y:S04]  /*0a60*/  @!P2 LDG.E.64 R34, desc[UR12][R22.64] ;  /* 0x0000000c1622a981 */ /* 0x000368000c1e1b00 */
[----:B------:R1:W5:Y:S04]  /*0a70*/  @!P3 LDG.E.64 R32, desc[UR12][R16.64] ;  /* 0x0000000c1020b981 */ /* 0x000368000c1e1b00 */
[----:B------:R1:W5:Y:S04]  /*0a80*/  @!P3 LDG.E.64 R10, desc[UR12][R18.64] ;  /* 0x0000000c120ab981 */ /* 0x000368000c1e1b00 */
[----:B------:R1:W5:Y:S01]  /*0a90*/  LDG.E.64 R12, desc[UR12][R20.64] ;  /* 0x0000000c140c7981 */ /* 0x000362000c1e1b00 */
[----:B------:R-:W-:-:S06]  /*0aa0*/  CS2R R38, SRZ ;  /* 0x0000000000267805 */ /* 0x000fcc000001ff00 */
[----:B------:R1:W5:Y:S01]  /*0ab0*/  @!P0 LDG.E.64 R38, desc[UR12][R24.64] ;  /* 0x0000000c18268981 */ /* 0x000362000c1e1b00 */
[----:B----4-:R-:W-:-:S13]  /*0ac0*/  R2UR UR15, R14 ;  /* 0x000000000e0f72ca */ /* 0x010fda00000e0000 */
        /* <DEDUP_REMOVED lines=9> */
[----:B------:R-:W-:Y:S01]  /*0b60*/  UMOV UR14, 0x3f800000 ;  /* 0x3f800000000e7882 */ /* 0x000fe20000000000 */
[----:B0-----:R-:W-:-:S13]  /*0b70*/  @P0 R2UR UR5, R0 ;  /* 0x00000000000502ca */ /* 0x001fda00000e0000 */
[----:B------:R-:W-:Y:S01]  /*0b80*/  @UP0 UMOV UR14, UR5 ;  /* 0x00000005000e0c82 */ /* 0x000fe20008000000 */
[----:B-1----:R-:W-:Y:S05]  /*0b90*/  BRA.U UP1, `(.L_x_1041) ;  /* 0x0000000101e47547 */ /* 0x002fea000b800000 */
[----:B-----5:R-:W-:Y:S01]  /*0ba0*/  FADD.FTZ R15, R38, -UR15 ;  /* 0x8000000f260f7e21 */ /* 0x020fe20008010000 */
[-C--:B------:R-:W-:Y:S01]  /*0bb0*/  FMUL.FTZ R14, R2, R12.reuse ;  /* 0x0000000c020e7220 */ /* 0x080fe20000410000 */
[----:B------:R-:W-:Y:S01]  /*0bc0*/  FADD.FTZ R0, R39, -UR15 ;  /* 0x8000000f27007e21 */ /* 0x000fe20008010000 */
[----:B------:R-:W-:Y:S01]  /*0bd0*/  FMUL.FTZ R17, R3, R13 ;  /* 0x0000000d03117220 */ /* 0x000fe20000410000 */
[----:B------:R-:W-:Y:S01]  /*0be0*/  FMUL.FTZ R15, R15, UR14 ;  /* 0x0000000e0f0f7c20 */ /* 0x000fe20008410000 */
[----:B------:R-:W-:Y:S01]  /*0bf0*/  FADD.FTZ R16, RZ, R14 ;  /* 0x0000000eff107221 */ /* 0x000fe20000010000 */
[----:B------:R-:W-:Y:S01]  /*0c00*/  FMUL.FTZ R0, R0, UR14 ;  /* 0x0000000e00007c20 */ /* 0x000fe20008410000 */
[----:B------:R-:W-:Y:S01]  /*0c10*/  FMUL.FTZ R21, R6, R12 ;  /* 0x0000000c06157220 */ /* 0x000fe20000410000 */
[----:B------:R-:W-:Y:S01]  /*0c20*/  FFMA.FTZ R19, R15, R14, RZ ;  /* 0x0000000e0f137223 */ /* 0x000fe200000100ff */
[----:B------:R-:W-:Y:S01]  /*0c30*/  FADD.FTZ R14, R36, -UR15 ;  /* 0x8000000f240e7e21 */ /* 0x000fe20008010000 */
[----:B------:R-:W-:Y:S01]  /*0c40*/  FADD.FTZ R16, R17, R16 ;  /* 0x0000001011107221 */ /* 0x000fe20000010000 */
[----:B------:R-:W-:Y:S01]  /*0c50*/  FADD.FTZ R20, R34, -UR15 ;  /* 0x8000000f22147e21 */ /* 0x000fe20008010000 */
[----:B------:R-:W-:Y:S01]  /*0c60*/  FFMA.FTZ R19, R0, R17, R19 ;  /* 0x0000001100137223 */ /* 0x000fe20000010013 */
[----:B------:R-:W-:Y:S01]  /*0c70*/  FMUL.FTZ R18, R14, UR14 ;  /* 0x0000000e0e127c20 */ /* 0x000fe20008410000 */
[----:B------:R-:W-:Y:S01]  /*0c80*/  FADD.FTZ R14, R37, -UR15 ;  /* 0x8000000f250e7e21 */ /* 0x000fe20008010000 */
[----:B------:R-:W-:Y:S01]  /*0c90*/  FFMA.FTZ R17, R2, R15, RZ ;  /* 0x0000000f02117223 */ /* 0x000fe200000100ff */
[----:B------:R-:W-:Y:S01]  /*0ca0*/  FADD.FTZ R16, R16, R21 ;  /* 0x0000001510107221 */ /* 0x000fe20000010000 */
[----:B------:R-:W-:Y:S01]  /*0cb0*/  FMUL.FTZ R15, R7, R13 ;  /* 0x0000000d070f7220 */ /* 0x000fe20000410000 */
[----:B------:R-:W-:Y:S01]  /*0cc0*/  FFMA.FTZ R19, R18, R21, R19 ;  /* 0x0000001512137223 */ /* 0x000fe20000010013 */
[----:B------:R-:W-:Y:S01]  /*0cd0*/  FMUL.FTZ R14, R14, UR14 ;  /* 0x0000000e0e0e7c20 */ /* 0x000fe20008410000 */
[----:B------:R-:W-:Y:S01]  /*0ce0*/  FFMA.FTZ R17, R6, R18, R17 ;  /* 0x0000001206117223 */ /* 0x000fe20000010011 */
[----:B------:R-:W-:Y:S01]  /*0cf0*/  FADD.FTZ R18, R15, R16 ;  /* 0x000000100f127221 */ /* 0x000fe20000010000 */
[----:B------:R-:W-:Y:S01]  /*0d00*/  FMUL.FTZ R21, R8, R12 ;  /* 0x0000000c08157220 */ /* 0x000fe20000410000 */
[----:B------:R-:W-:Y:S01]  /*0d10*/  FFMA.FTZ R19, R14, R15, R19 ;  /* 0x0000000f0e137223 */ /* 0x000fe20000010013 */
[----:B------:R-:W-:Y:S01]  /*0d20*/  FMUL.FTZ R16, R20, UR14 ;  /* 0x0000000e14107c20 */ /* 0x000fe20008410000 */
[----:B------:R-:W-:Y:S01]  /*0d30*/  FADD.FTZ R15, R35, -UR15 ;  /* 0x8000000f230f7e21 */ /* 0x000fe20008010000 */
[----:B------:R-:W-:Y:S01]  /*0d40*/  FADD.FTZ R20, R18, R21 ;  /* 0x0000001512147221 */ /* 0x000fe20000010000 */
[----:B------:R-:W-:Y:S01]  /*0d50*/  FFMA.FTZ R0, R3, R0, RZ ;  /* 0x0000000003007223 */ /* 0x000fe200000100ff */
[----:B------:R-:W-:Y:S01]  /*0d60*/  FFMA.FTZ R21, R16, R21, R19 ;  /* 0x0000001510157223 */ /* 0x000fe20000010013 */
        /* <DEDUP_REMOVED lines=8> */
[----:B------:R-:W-:Y:S01]  /*0df0*/  FFMA.FTZ R17, R8, R16, R17 ;  /* 0x0000001008117223 */ /* 0x000fe20000010011 */
[----:B------:R-:W-:Y:S01]  /*0e00*/  FADD.FTZ R16, RZ, R3 ;  /* 0x00000003ff107221 */ /* 0x000fe20000010000 */
[----:B------:R-:W-:Y:S01]  /*0e10*/  FADD.FTZ R20, R20, R19 ;  /* 0x0000001314147221 */ /* 0x000fe20000010000 */
[----:B------:R-:W-:Y:S01]  /*0e20*/  FFMA.FTZ R23, R15, R19, R14 ;  /* 0x000000130f177223 */ /* 0x000fe2000001000e */
[----:B------:R-:W-:Y:S01]  /*0e30*/  FADD.FTZ R19, RZ, R2 ;  /* 0x00000002ff137221 */ /* 0x000fe20000010000 */
[----:B------:R-:W-:Y:S01]  /*0e40*/  FMUL.FTZ R21, R11, R13 ;  /* 0x0000000d0b157220 */ /* 0x000fe20000410000 */
[----:B------:R-:W-:Y:S01]  /*0e50*/  FADD.FTZ R14, R33, -UR15 ;  /* 0x8000000f210e7e21 */ /* 0x000fe20008010000 */
[----:B------:R-:W-:Y:S01]  /*0e60*/  FADD.FTZ R16, R7, R16 ;  /* 0x0000001007107221 */ /* 0x000fe20000010000 */
[----:B------:R-:W-:Y:S01]  /*0e70*/  FADD.FTZ R19, R6, R19 ;  /* 0x0000001306137221 */ /* 0x000fe20000010000 */
[----:B------:R-:W-:Y:S01]  /*0e80*/  FADD.FTZ R24, R21, R20 ;  /* 0x0000001415187221 */ /* 0x000fe20000010000 */
[C---:B------:R-:W-:Y:S01]  /*0e90*/  FFMA.FTZ R0, R9.reuse, R18, R0 ;  /* 0x0000001209007223 */ /* 0x040fe20000010000 */
[----:B------:R-:W-:Y:S01]  /*0ea0*/  FMUL.FTZ R14, R14, UR14 ;  /* 0x0000000e0e0e7c20 */ /* 0x000fe20008410000 */
[----:B------:R-:W-:Y:S01]  /*0eb0*/  FADD.FTZ R19, R8, R19 ;  /* 0x0000001308137221 */ /* 0x000fe20000010000 */
[----:B------:R-:W-:Y:S01]  /*0ec0*/  FADD.FTZ R20, R9, R16 ;  /* 0x0000001009147221 */ /* 0x000fe20000010000 */
[----:B------:R-:W-:Y:S01]  /*0ed0*/  FFMA.FTZ R16, R10, R15, R17 ;  /* 0x0000000f0a107223 */ /* 0x000fe20000010011 */
[----:B------:R-:W-:Y:S01]  /*0ee0*/  FFMA.FTZ R22, R14, R21, R23 ;  /* 0x000000150e167223 */ /* 0x000fe20000010017 */
[----:B------:R-:W-:Y:S01]  /*0ef0*/  FADD.FTZ R18, R10, R19 ;  /* 0x000000130a127221 */ /* 0x000fe20000010000 */
[C---:B------:R-:W-:Y:S01]  /*0f00*/  FFMA.FTZ R17, R11.reuse, R14, R0 ;  /* 0x0000000e0b117223 */ /* 0x040fe20000010000 */
[----:B------:R-:W-:Y:S01]  /*0f10*/  FADD.FTZ R19, R11, R20 ;  /* 0x000000140b137221 */ /* 0x000fe20000010000 */
[----:B------:R-:W-:Y:S06]  /*0f20*/  BRA `(.L_x_1042) ;  /* 0x0000000800007947 */ /* 0x000fec0003800000 */
.L_x_1041:
        /* <DEDUP_REMOVED lines=28> */
[----:B------:R-:W-:-:S03]  /*10f0*/  FFMA.FTZ R21, R21, R22, 1 ;  /* 0x3f80000015157423 */ /* 0x000fc60000010016 */
[----:B------:R-:W1:Y:S01]  /*1100*/  MUFU.RCP R22, R45 ;  /* 0x0000002d00167308 */ /* 0x000e620000001000 */
[----:B--2---:R-:W-:Y:S01]  /*1110*/  FADD.FTZ R27, -R24, 1 ;  /* 0x3f800000181b7421 */ /* 0x004fe20000010100 */
[----:B------:R-:W-:-:S03]  /*1120*/  FMUL.FTZ R24, R3, R24 ;  /* 0x0000001803187220 */ /* 0x000fc60000410000 */
[----:B------:R-:W-:Y:S01]  /*1130*/  FFMA.FTZ R27, R18, R27, 1 ;  /* 0x3f800000121b7423 */ /* 0x000fe2000001001b */
[----:B------:R-:W-:Y:S01]  /*1140*/  FMUL.FTZ R18, R2, R19 ;  /* 0x0000001302127220 */ /* 0x000fe20000410000 */
[----:B0-----:R-:W-:Y:S01]  /*1150*/  FADD.FTZ R19, -R17, 1 ;  /* 0x3f80000011137421 */ /* 0x001fe20000010100 */
[----:B------:R-:W-:Y:S02]  /*1160*/  FMUL.FTZ R17, R6, R17 ;  /* 0x0000001106117220 */ /* 0x000fe40000410000 */
[----:B------:R-:W-:Y:S01]  /*1170*/  FMUL.FTZ R18, R18, R21 ;  /* 0x0000001512127220 */ /* 0x000fe20000410000 */
[----:B------:R-:W-:Y:S01]  /*1180*/  FMUL.FTZ R21, R24, R27 ;  /* 0x0000001b18157220 */ /* 0x000fe20000410000 */
[----:B------:R-:W-:Y:S01]  /*1190*/  FFMA.FTZ R14, R14, R19, 1 ;  /* 0x3f8000000e0e7423 */ /* 0x000fe20000010013 */
[----:B-1----:R-:W-:Y:S01]  /*11a0*/  FADD.FTZ R19, -R22, 1 ;  /* 0x3f80000016137421 */ /* 0x002fe20000010100 */
[----:B------:R-:W-:Y:S02]  /*11b0*/  FMUL.FTZ R25, R7, R22 ;  /* 0x0000001607197220 */ /* 0x000fe40000410000 */
[----:B------:R-:W-:Y:S01]  /*11c0*/  FMUL.FTZ R22, R17, R14 ;  /* 0x0000000e11167220 */ /* 0x000fe20000410000 */
[----:B------:R-:W-:Y:S01]  /*11d0*/  FMUL.FTZ R14, R12, R18 ;  /* 0x000000120c0e7220 */ /* 0x000fe20000410000 */
[----:B------:R-:W-:Y:S01]  /*11e0*/  FADD.FTZ R17, R34, -UR15 ;  /* 0x8000000f22117e21 */ /* 0x000fe20008010000 */
[----:B------:R-:W-:Y:S01]  /*11f0*/  FFMA.FTZ R16, R16, R19, 1 ;  /* 0x3f80000010107423 */ /* 0x000fe20000010013 */
[----:B------:R-:W-:Y:S01]  /*1200*/  FMUL.FTZ R19, R13, R21 ;  /* 0x000000150d137220 */ /* 0x000fe20000410000 */
[----:B------:R-:W-:Y:S01]  /*1210*/  FFMA.FTZ R45, R15, R14, RZ ;  /* 0x0000000e0f2d7223 */ /* 0x000fe200000100ff */
[----:B------:R-:W-:Y:S01]  /*1220*/  FADD.FTZ R14, RZ, R14 ;  /* 0x0000000eff0e7221 */ /* 0x000fe20000010000 */
[----:B------:R-:W-:Y:S01]  /*1230*/  FMUL.FTZ R17, R17, UR14 ;  /* 0x0000000e11117c20 */ /* 0x000fe20008410000 */
[----:B------:R-:W-:Y:S01]  /*1240*/  FMUL.FTZ R25, R25, R16 ;  /* 0x0000001019197220 */ /* 0x000fe20000410000 */
[----:B------:R-:W-:Y:S01]  /*1250*/  FFMA.FTZ R45, R0, R19, R45 ;  /* 0x00000013002d7223 */ /* 0x000fe2000001002d */
[----:B------:R-:W-:Y:S01]  /*1260*/  FADD.FTZ R19, R19, R14 ;  /* 0x0000000e13137221 */ /* 0x000fe20000010000 */
[----:B------:R-:W-:Y:S01]  /*1270*/  FFMA.FTZ R14, R12, R17, R4 ;  /* 0x000000110c0e7223 */ /* 0x000fe20000010004 */
[----:B------:R-:W-:Y:S01]  /*1280*/  FFMA.FTZ R16, R15, R18, RZ ;  /* 0x000000120f107223 */ /* 0x000fe200000100ff */
[----:B------:R-:W-:-:S02]  /*1290*/  FADD.FTZ R15, RZ, R18 ;  /* 0x00000012ff0f7221 */ /* 0x000fc40000010000 */
[----:B------:R-:W-:Y:S01]  /*12a0*/  FMUL.FTZ R24, R14, -1.4426950216293334961 ;  /* 0xbfb8aa3b0e187820 */ /* 0x000fe20000410000 */
[-C--:B------:R-:W-:Y:S01]  /*12b0*/  FFMA.FTZ R18, R23, R22.reuse, R16 ;  /* 0x0000001617127223 */ /* 0x080fe20000010010 */
[----:B------:R-:W-:Y:S01]  /*12c0*/  FADD.FTZ R15, R15, R22 ;  /* 0x000000160f0f7221 */ /* 0x000fe20000010000 */
[----:B------:R-:W-:Y:S01]  /*12d0*/  FADD.FTZ R16, R35, -UR15 ;  /* 0x8000000f23107e21 */ /* 0x000fe20008010000 */
[----:B------:R-:W-:Y:S02]  /*12e0*/  FMUL.FTZ R22, R12, R22 ;  /* 0x000000160c167220 */ /* 0x000fe40000410000 */
[----:B------:R-:W0:Y:S01]  /*12f0*/  MUFU.EX2 R24, R24 ;  /* 0x0000001800187308 */ /* 0x000e220000000800 */
[----:B------:R-:W-:Y:S01]  /*1300*/  FMUL.FTZ R16, R16, UR14 ;  /* 0x0000000e10107c20 */ /* 0x000fe20008410000 */
[----:B------:R-:W-:Y:S01]  /*1310*/  FFMA.FTZ R26, R23, R22, R45 ;  /* 0x00000016171a7223 */ /* 0x000fe2000001002d */
[----:B------:R-:W-:Y:S02]  /*1320*/  FADD.FTZ R19, R19, R22 ;  /* 0x0000001613137221 */ /* 0x000fe40000010000 */
[----:B------:R-:W-:Y:S01]  /*1330*/  FFMA.FTZ R22, R13, R16, R5 ;  /* 0x000000100d167223 */ /* 0x000fe20000010005 */
[----:B0-----:R-:W-:-:S06]  /*1340*/  FADD.FTZ R27, R24, 1 ;  /* 0x3f800000181b7421 */ /* 0x001fcc0000010000 */
[----:B------:R-:W0:Y:S02]  /*1350*/  MUFU.RCP R27, R27 ;  /* 0x0000001b001b7308 */ /* 0x000e240000001000 */
[----:B0-----:R-:W-:-:S04]  /*1360*/  FADD.FTZ R23, -R27, 1 ;  /* 0x3f8000001b177421 */ /* 0x001fc80000010100 */
[----:B------:R-:W-:Y:S01]  /*1370*/  FFMA.FTZ R23, R14, R23, 1 ;  /* 0x3f8000000e177423 */ /* 0x000fe20000010017 */
[----:B------:R-:W-:Y:S01]  /*1380*/  FMUL.FTZ R14, R8, R27 ;  /* 0x0000001b080e7220 */ /* 0x000fe20000410000 */
[----:B------:R-:W-:-:S03]  /*1390*/  FMUL.FTZ R27, R22, -1.4426950216293334961 ;  /* 0xbfb8aa3b161b7820 */ /* 0x000fc60000410000 */
[----:B------:R-:W-:Y:S01]  /*13a0*/  FMUL.FTZ R14, R14, R23 ;  /* 0x000000170e0e7220 */ /* 0x000fe20000410000 */
[----:B------:R-:W-:Y:S01]  /*13b0*/  FFMA.FTZ R23, R0, R21, RZ ;  /* 0x0000001500177223 */ /* 0x000fe200000100ff */
[----:B------:R-:W-:Y:S01]  /*13c0*/  FADD.FTZ R0, RZ, R21 ;  /* 0x00000015ff007221 */ /* 0x000fe20000010000 */
[----:B------:R-:W0:Y:S01]  /*13d0*/  MUFU.EX2 R27, R27 ;  /* 0x0000001b001b7308 */ /* 0x000e220000000800 */
[----:B------:R-:W-:Y:S01]  /*13e0*/  FADD.FTZ R15, R15, R14 ;  /* 0x0000000e0f0f7221 */ /* 0x000fe20000010000 */
[-C--:B------:R-:W-:Y:S01]  /*13f0*/  FFMA.FTZ R21, R20, R25.reuse, R23 ;  /* 0x0000001914157223 */ /* 0x080fe20000010017 */
[----:B------:R-:W-:Y:S01]  /*1400*/  FADD.FTZ R0, R0, R25 ;  /* 0x0000001900007221 */ /* 0x000fe20000010000 */
[----:B------:R-:W-:Y:S01]  /*1410*/  FMUL.FTZ R25, R13, R25 ;  /* 0x000000190d197220 */ /* 0x000fe20000410000 */
[----:B------:R-:W-:-:S03]  /*1420*/  FFMA.FTZ R18, R17, R14, R18 ;  /* 0x0000000e11127223 */ /* 0x000fc60000010012 */
[----:B------:R-:W-:Y:S01]  /*1430*/  FFMA.FTZ R20, R20, R25, R26 ;  /* 0x0000001914147223 */ /* 0x000fe2000001001a */
[----:B------:R-:W-:Y:S01]  /*1440*/  FADD.FTZ R19, R25, R19 ;  /* 0x0000001319137221 */ /* 0x000fe20000010000 */
[----:B0-----:R-:W-:Y:S01]  /*1450*/  FADD.FTZ R24, R27, 1 ;  /* 0x3f8000001b187421 */ /* 0x001fe20000010000 */
[----:B------:R-:W-:Y:S01]  /*1460*/  FMUL.FTZ R27, R12, R14 ;  /* 0x0000000e0c1b7220 */ /* 0x000fe20000410000 */
[----:B------:R-:W-:-:S03]  /*1470*/  FADD.FTZ R14, R33, -UR15 ;  /* 0x8000000f210e7e21 */ /* 0x000fc60008010000 */
[----:B------:R-:W-:Y:S01]  /*1480*/  FFMA.FTZ R17, R17, R27, R20 ;  /* 0x0000001b11117223 */ /* 0x000fe20000010014 */
[----:B------:R-:W0:Y:S01]  /*1490*/  MUFU.RCP R24, R24 ;  /* 0x0000001800187308 */ /* 0x000e220000001000 */
[----:B------:R-:W-:Y:S01]  /*14a0*/  FMUL.FTZ R14, R14, UR14 ;  /* 0x0000000e0e0e7c20 */ /* 0x000fe20008410000 */
[----:B------:R-:W-:Y:S01]  /*14b0*/  FADD.FTZ R19, R19, R27 ;  /* 0x0000001b13137221 */ /* 0x000fe20000010000 */
[----:B0-----:R-:W-:-:S04]  /*14c0*/  FADD.FTZ R23, -R24, 1 ;  /* 0x3f80000018177421 */ /* 0x001fc80000010100 */
[----:B------:R-:W-:Y:S01]  /*14d0*/  FFMA.FTZ R23, R22, R23, 1 ;  /* 0x3f80000016177423 */ /* 0x000fe20000010017 */
[----:B------:R-:W-:-:S04]  /*14e0*/  FMUL.FTZ R22, R9, R24 ;  /* 0x0000001809167220 */ /* 0x000fc80000410000 */
[----:B------:R-:W-:Y:S01]  /*14f0*/  FMUL.FTZ R22, R22, R23 ;  /* 0x0000001716167220 */ /* 0x000fe20000410000 */
[----:B------:R-:W-:-:S03]  /*1500*/  FADD.FTZ R23, R32, -UR15 ;  /* 0x8000000f20177e21 */ /* 0x000fc60008010000 */
[----:B------:R-:W-:Y:S01]  /*1510*/  FADD.FTZ R0, R0, R22 ;  /* 0x0000001600007221 */ /* 0x000fe20000010000 */
[----:B------:R-:W-:Y:S01]  /*1520*/  FMUL.FTZ R23, R23, UR14 ;  /* 0x0000000e17177c20 */ /* 0x000fe20008410000 */
[-C--:B------:R-:W-:Y:S01]  /*1530*/  FFMA.FTZ R21, R16, R22.reuse, R21 ;  /* 0x0000001610157223 */ /* 0x080fe20000010015 */
[----:B------:R-:W-:Y:S02]  /*1540*/  FMUL.FTZ R22, R13, R22 ;  /* 0x000000160d167220 */ /* 0x000fe40000410000 */
[----:B------:R-:W-:Y:S02]  /*1550*/  FFMA.FTZ R24, R12, R23, R4 ;  /* 0x000000170c187223 */ /* 0x000fe40000010004 */
[----:B------:R-:W-:Y:S01]  /*1560*/  FFMA.FTZ R16, R16, R22, R17 ;  /* 0x0000001610107223 */ /* 0x000fe20000010011 */
        /* <DEDUP_REMOVED lines=8> */
[----:B------:R-:W-:-:S03]  /*15f0*/  FFMA.FTZ R24, R13, R14, R5 ;  /* 0x0000000e0d187223 */ /* 0x000fc60000010005 */
[----:B------:R-:W-:Y:S01]  /*1600*/  FMUL.FTZ R20, R20, R45 ;  /* 0x0000002d14147220 */ /* 0x000fe20000410000 */
[----:B------:R-:W-:-:S03]  /*1610*/  FMUL.FTZ R27, R24, -1.4426950216293334961 ;  /* 0xbfb8aa3b181b7820 */ /* 0x000fc60000410000 */
[----:B------:R-:W-:-:S03]  /*1620*/  FMUL.FTZ R22, R12, R20 ;  /* 0x000000140c167220 */ /* 0x000fc60000410000 */
[----:B------:R-:W0:Y:S02]  /*1630*/  MUFU.EX2 R27, R27 ;  /* 0x0000001b001b7308 */ /* 0x000e240000000800 */
[----:B0-----:R-:W-:Y:S01]  /*1640*/  FADD.FTZ R26, R27, 1 ;  /* 0x3f8000001b1a7421 */ /* 0x001fe20000010000 */
[C---:B------:R-:W-:Y:S01]  /*1650*/  FFMA.FTZ R27, R23.reuse, R22, R16 ;  /* 0x00000016171b7223 */ /* 0x040fe20000010010 */
[----:B------:R-:W-:Y:S01]  /*1660*/  FFMA.FTZ R16, R23, R20, R18 ;  /* 0x0000001417107223 */ /* 0x000fe20000010012 */
[----:B------:R-:W-:-:S03]  /*1670*/  FADD.FTZ R18, R15, R20 ;  /* 0x000000140f127221 */ /* 0x000fc60000010000 */
[----:B------:R-:W0:Y:S02]  /*1680*/  MUFU.RCP R26, R26 ;  /* 0x0000001a001a7308 */ /* 0x000e240000001000 */
[----:B0-----:R-:W-:Y:S01]  /*1690*/  FADD.FTZ R17, -R26, 1 ;  /* 0x3f8000001a117421 */ /* 0x001fe20000010100 */
[----:B------:R-:W-:-:S03]  /*16a0*/  FMUL.FTZ R25, R11, R26 ;  /* 0x0000001a0b197220 */ /* 0x000fc60000410000 */
[----:B------:R-:W-:-:S04]  /*16b0*/  FFMA.FTZ R24, R24, R17, 1 ;  /* 0x3f80000018187423 */ /* 0x000fc80000010011 */
[----:B------:R-:W-:Y:S01]  /*16c0*/  FMUL.FTZ R25, R25, R24 ;  /* 0x0000001819197220 */ /* 0x000fe20000410000 */
[----:B------:R-:W-:-:S03]  /*16d0*/  FADD.FTZ R24, R19, R22 ;  /* 0x0000001613187221 */ /* 0x000fc60000010000 */
[----:B------:R-:W-:Y:S01]  /*16e0*/  FMUL.FTZ R17, R13, R25 ;  /* 0x000000190d117220 */ /* 0x000fe20000410000 */
[----:B------:R-:W-:-:S03]  /*16f0*/  FADD.FTZ R19, R0, R25 ;  /* 0x0000001900137221 */ /* 0x000fc60000010000 */
[C---:B------:R-:W-:Y:S01]  /*1700*/  FFMA.FTZ R22, R14.reuse, R17, R27 ;  /* 0x000000110e167223 */ /* 0x040fe2000001001b */
[----:B------:R-:W-:Y:S01]  /*1710*/  FADD.FTZ R24, R17, R24 ;  /* 0x0000001811187221 */ /* 0x000fe20000010000 */
[----:B------:R-:W-:-:S07]  /*1720*/  FFMA.FTZ R17, R14, R25, R21 ;  /* 0x000000190e117223 */ /* 0x000fce0000010015 */
.L_x_1042:
[----:B------:R-:W0:Y:S01]  /*1730*/  S2R R20, SR_LANEID ;  /* 0x0000000000147919 */ /* 0x000e220000000000 */
[----:B------:R-:W1:Y:S01]  /*1740*/  S2UR UR9, SR_CgaCtaId ;  /* 0x00000000000979c3 */ /* 0x000e620000008800 */
[----:B------:R-:W-:Y:S01]  /*1750*/  UMOV UR8, 0x400 ;  /* 0x0000040000087882 */ /* 0x000fe20000000000 */
[----:B------:R-:W-:Y:S01]  /*1760*/  BSSY.RECONVERGENT B0, `(.L_x_1043) ;  /* 0x000002a000007945 */ /* 0x000fe20003800200 */
[----:B------:R-:W2:Y:S01]  /*1770*/  SHFL.DOWN PT, R15, R22, 0x1, 0x1f ;  /* 0x08201f00160f7f89 */ /* 0x000ea200000e0000 */
[----:B------:R-:W-:-:S03]  /*1780*/  UIADD3 UR5, UPT, UPT, UR8, 0xd0, URZ ;  /* 0x000000d008057890 */ /* 0x000fc6000fffe0ff */
[----:B------:R-:W3:Y:S01]  /*1790*/  SHFL.DOWN PT, R21, R24, 0x1, 0x1f ;  /* 0x08201f0018157f89 */ /* 0x000ee200000e0000 */
[----:B------:R-:W4:Y:S01]  /*17a0*/  S2R R45, SR_TID.X ;  /* 0x00000000002d7919 */ /* 0x000f220000002100 */
[----:B-1----:R-:W-:Y:S01]  /*17b0*/  ULEA UR5, UR9, UR5, 0x18 ;  /* 0x0000000509057291 */ /* 0x002fe2000f8ec0ff */
[C---:B0-----:R-:W-:Y:S02]  /*17c0*/  ISETP.GT.AND P0, PT, R20.reuse, 0x1e, PT ;  /* 0x0000001e1400780c */ /* 0x041fe40003f04270 */
[C---:B------:R-:W-:Y:S02]  /*17d0*/  ISETP.GT.AND P2, PT, R20.reuse, 0xf, PT ;  /* 0x0000000f1400780c */ /* 0x040fe40003f44270 */
[----:B------:R-:W-:Y:S02]  /*17e0*/  ISETP.GT.AND P1, PT, R20, 0x17, PT ;  /* 0x000000171400780c */ /* 0x000fe40003f24270 */
[----:B----4-:R-:W-:-:S07]  /*17f0*/  LEA R0, R45, UR5, 0x4 ;  /* 0x000000052d007c11 */ /* 0x010fce000f8e20ff */
[----:B--2---:R-:W-:Y:S01]  /*1800*/  @!P0 FADD.FTZ R22, R15, R22 ;  /* 0x000000160f168221 */ /* 0x004fe20000010000 */
[----:B---3--:R-:W-:Y:S01]  /*1810*/  @!P0 FADD.FTZ R24, R21, R24 ;  /* 0x0000001815188221 */ /* 0x008fe20000010000 */
[----:B------:R-:W-:Y:S01]  /*1820*/  ISETP.GT.AND P0, PT, R20, 0x1d, PT ;  /* 0x0000001d1400780c */ /* 0x000fe20003f04270 */
[----:B------:R-:W-:Y:S01]  /*1830*/  STS.128 [R0], R16 ;  /* 0x0000001000007388 */ /* 0x000fe20000000c00 */
[----:B------:R-:W-:-:S03]  /*1840*/  ISETP.GT.U32.AND P3, PT, R45, 0x9, PT ;  /* 0x000000092d00780c */ /* 0x000fc60003f64070 */
[----:B------:R-:W0:Y:S04]  /*1850*/  SHFL.DOWN PT, R15, R22, 0x2, 0x1f ;  /* 0x08401f00160f7f89 */ /* 0x000e2800000e0000 */
[----:B------:R-:W1:Y:S04]  /*1860*/  SHFL.DOWN PT, R21, R24, 0x2, 0x1f ;  /* 0x08401f0018157f89 */ /* 0x000e6800000e0000 */
[----:B0-----:R-:W-:Y:S01]  /*1870*/  @!P0 FADD.FTZ R22, R22, R15 ;  /* 0x0000000f16168221 */ /* 0x001fe20000010000 */
[----:B-1----:R-:W-:-:S04]  /*1880*/  @!P0 FADD.FTZ R24, R24, R21 ;  /* 0x0000001518188221 */ /* 0x002fc80000010000 */
[----:B------:R-:W0:Y:S01]  /*1890*/  SHFL.DOWN PT, R15, R22, 0x4, 0x1f ;  /* 0x08801f00160f7f89 */ /* 0x000e2200000e0000 */
[----:B------:R-:W-:-:S03]  /*18a0*/  ISETP.GT.AND P0, PT, R20, 0x1b, PT ;  /* 0x0000001b1400780c */ /* 0x000fc60003f04270 */
[----:B------:R-:W1:Y:S10]  /*18b0*/  SHFL.DOWN PT, R21, R24, 0x4, 0x1f ;  /* 0x08801f0018157f89 */ /* 0x000e7400000e0000 */
[----:B0-----:R-:W-:Y:S01]  /*18c0*/  @!P0 FADD.FTZ R22, R22, R15 ;  /* 0x0000000f16168221 */ /* 0x001fe20000010000 */
[----:B-1----:R-:W-:Y:S01]  /*18d0*/  @!P0 FADD.FTZ R24, R24, R21 ;  /* 0x0000001518188221 */ /* 0x002fe20000010000 */
[----:B------:R-:W-:-:S03]  /*18e0*/  ISETP.NE.AND P0, PT, R45, RZ, PT ;  /* 0x000000ff2d00720c */ /* 0x000fc60003f05270 */
[----:B------:R-:W0:Y:S04]  /*18f0*/  SHFL.DOWN PT, R21, R22, 0x8, 0x1f ;  /* 0x09001f0016157f89 */ /* 0x000e2800000e0000 */
        /* <DEDUP_REMOVED lines=16> */
.L_x_1044:
[----:B------:R-:W-:Y:S05]  /*1a00*/  BSYNC.RECONVERGENT B0 ;  /* 0x0000000000007941 */ /* 0x000fea0003800200 */
.L_x_1043:
[----:B------:R-:W-:Y:S06]  /*1a10*/  BAR.SYNC.DEFER_BLOCKING 0x0 ;  /* 0x0000000000007b1d */ /* 0x000fec0000010000 */
[----:B------:R-:W-:Y:S04]  /*1a20*/  BSSY.RECONVERGENT B0, `(.L_x_1045) ;  /* 0x0000033000007945 */ /* 0x000fe80003800200 */
[----:B------:R-:W-:Y:S05]  /*1a30*/  @P0 BRA `(.L_x_1046) ;  /* 0x0000000000c40947 */ /* 0x000fea0003800000 */
[----:B------:R-:W-:-:S09]  /*1a40*/  ULEA UR5, UR9, UR8, 0x18 ;  /* 0x0000000809057291 */ /* 0x000fd2000f8ec0ff */
[----:B-1-3--:R-:W1:Y:S02]  /*1a50*/  LDS.128 R20, [UR5+0x20] ;  /* 0x00002005ff147984 */ /* 0x00ae640008000c00 */
[----:B-1----:R-:W-:Y:S01]  /*1a60*/  FADD.FTZ R25, R14, R20 ;  /* 0x000000140e197221 */ /* 0x002fe20000010000 */
[----:B0-----:R-:W-:-:S03]  /*1a70*/  FADD.FTZ R14, R15, R21 ;  /* 0x000000150f0e7221 */ /* 0x001fc60000010000 */
[----:B------:R-:W-:Y:S01]  /*1a80*/  FADD.FTZ R15, R25, R22 ;  /* 0x00000016190f7221 */ /* 0x000fe20000010000 */
[----:B------:R-:W-:Y:S01]  /*1a90*/  FADD.FTZ R14, R14, R23 ;  /* 0x000000170e0e7221 */ /* 0x000fe20000010000 */
[----:B--2---:R-:W0:Y:S04]  /*1aa0*/  LDS.128 R24, [UR5+0x30] ;  /* 0x00003005ff187984 */ /* 0x004e280008000c00 */
        /* <DEDUP_REMOVED lines=34> */
[----:B------:R-:W-:-:S03]  /*1cd0*/  FADD.FTZ R24, R14, R27 ;  /* 0x0000001b0e187221 */ /* 0x000fc60000010000 */
[----:B-1----:R-:W-:Y:S01]  /*1ce0*/  FADD.FTZ R25, R15, R20 ;  /* 0x000000140f197221 */ /* 0x002fe20000010000 */
[----:B------:R-:W-:Y:S01]  /*1cf0*/  FADD.FTZ R24, R24, R21 ;  /* 0x0000001518187221 */ /* 0x000fe20000010000 */
[----:B------:R-:W0:Y:S02]  /*1d00*/  LDS.64 R14, [UR5+0xb0] ;  /* 0x0000b005ff0e7984 */ /* 0x000e240008000a00 */
[----:B------:R-:W-:Y:S01]  /*1d10*/  FADD.FTZ R25, R25, R22 ;  /* 0x0000001619197221 */ /* 0x000fe20000010000 */
[----:B------:R-:W-:-:S03]  /*1d20*/  FADD.FTZ R24, R24, R23 ;  /* 0x0000001718187221 */ /* 0x000fc60000010000 */
[----:B0-----:R-:W-:Y:S01]  /*1d30*/  FADD.FTZ R14, R25, R14 ;  /* 0x0000000e190e7221 */ /* 0x001fe20000010000 */
[----:B------:R-:W-:-:S07]  /*1d40*/  FADD.FTZ R15, R24, R15 ;  /* 0x0000000f180f7221 */ /* 0x000fce0000010000 */
.L_x_1046:
[----:B------:R-:W-:Y:S05]  /*1d50*/  BSYNC.RECONVERGENT B0 ;  /* 0x0000000000007941 */ /* 0x000fea0003800200 */
.L_x_1045:
[----:B------:R-:W-:Y:S06]  /*1d60*/  BAR.SYNC.DEFER_BLOCKING 0x0 ;  /* 0x0000000000007b1d */ /* 0x000fec0000010000 */
[----:B------:R-:W-:Y:S04]  /*1d70*/  BSSY.RECONVERGENT B0, `(.L_x_1047) ;  /* 0x000013d000007945 */ /* 0x000fe80003800200 */
[----:B------:R-:W-:Y:S05]  /*1d80*/  @P3 BRA `(.L_x_1048) ;  /* 0x0000001000ec3947 */ /* 0x000fea0003800000 */
[----:B-1-3--:R-:W1:Y:S04]  /*1d90*/  LDS.128 R20, [R0+0xa0] ;  /* 0x0000a00000147984 */ /* 0x00ae680000000c00 */
[----:B--2---:R-:W2:Y:S01]  /*1da0*/  LDS.128 R24, [R0+0x140] ;  /* 0x0001400000187984 */ /* 0x004ea20000000c00 */
        /* <DEDUP_REMOVED lines=9> */
[----:B-1----:R-:W-:Y:S01]  /*1e40*/  FADD.FTZ R16, R20, R16 ;  /* 0x0000001014107221 */ /* 0x002fe20000010000 */
[----:B------:R-:W-:Y:S01]  /*1e50*/  FADD.FTZ R17, R21, R17 ;  /* 0x0000001115117221 */ /* 0x000fe20000010000 */
[----:B------:R-:W-:Y:S01]  /*1e60*/  FADD.FTZ R18, R22, R18 ;  /* 0x0000001216127221 */ /* 0x000fe20000010000 */
[----:B------:R-:W-:Y:S01]  /*1e70*/  FADD.FTZ R27, R27, R19 ;  /* 0x000000131b1b7221 */ /* 0x000fe20000010000 */
[----:B------:R-:W1:Y:S02]  /*1e80*/  LDS.128 R20, [R0+0x280] ;  /* 0x0002800000147984 */ /* 0x000e640000000c00 */
        /* <DEDUP_REMOVED lines=293> */
[----:B------:R-:W1:Y:S01]  /*30e0*/  LDS.128 R16, [R0+0x2760] ;  /* 0x0027600000107984 */ /* 0x000e620000000c00 */
[----:B------:R-:W-:Y:S01]  /*30f0*/  FADD.FTZ R22, R27, R23 ;  /* 0x000000171b167221 */ /* 0x000fe20000010000 */
[----:B-1----:R-:W-:Y:S01]  /*3100*/  FADD.FTZ R16, R25, R16 ;  /* 0x0000001019107221 */ /* 0x002fe20000010000 */
[----:B------:R-:W-:Y:S01]  /*3110*/  FADD.FTZ R17, R20, R17 ;  /* 0x0000001114117221 */ /* 0x000fe20000010000 */
[----:B------:R-:W-:Y:S01]  /*3120*/  FADD.FTZ R18, R21, R18 ;  /* 0x0000001215127221 */ /* 0x000fe20000010000 */
[----:B------:R-:W-:-:S07]  /*3130*/  FADD.FTZ R19, R22, R19 ;  /* 0x0000001316137221 */ /* 0x000fce0000010000 */
.L_x_1048:
[----:B------:R-:W-:Y:S05]  /*3140*/  BSYNC.RECONVERGENT B0 ;  /* 0x0000000000007941 */ /* 0x000fea0003800200 */
.L_x_1047:
[----:B------:R-:W-:Y:S04]  /*3150*/  BSSY.RECONVERGENT B0, `(.L_x_1049) ;  /* 0x000001d000007945 */ /* 0x000fe80003800200 */
[----:B------:R-:W-:Y:S05]  /*3160*/  @P3 BRA `(.L_x_1050) ;  /* 0x00000000006c3947 */ /* 0x000fea0003800000 */
[----:B---3--:R-:W3:Y:S01]  /*3170*/  LDC.64 R20, c[0x0][0x3f8] ;  /* 0x0000fe00ff147b82 */ /* 0x008ee20000000a00 */
[----:B------:R-:W-:-:S07]  /*3180*/  IMAD R41, R41, 0xa, R45 ;  /* 0x0000000a29297824 */ /* 0x000fce00078e022d */
[----:B-1----:R-:W1:Y:S01]  /*3190*/  LDC.64 R22, c[0x0][0x3d8] ;  /* 0x0000f600ff167b82 */ /* 0x002e620000000a00 */
[----:B---3--:R-:W-:-:S04]  /*31a0*/  LEA.HI R0, P1, R21, R20, RZ, 0x1 ;  /* 0x0000001415007211 */ /* 0x008fc800078308ff */
[C---:B------:R-:W-:Y:S02]  /*31b0*/  SHF.L.U32 R25, R0.reuse, 0x1, RZ ;  /* 0x0000000100197819 */ /* 0x040fe400000006ff */
[----:B------:R-:W-:Y:S01]  /*31c0*/  IADD3.X R27, PT, PT, RZ, R21, RZ, P1, !PT ;  /* 0x00000015ff1b7210 */ /* 0x000fe20000ffe4ff */
[----:B-1----:R-:W-:Y:S01]  /*31d0*/  IMAD.WIDE R22, R41, 0x4, R22 ;  /* 0x0000000429167825 */ /* 0x002fe200078e0216 */
[----:B------:R-:W-:Y:S02]  /*31e0*/  LOP3.LUT R25, R25, 0xfffffffc, RZ, 0xc0, !PT ;  /* 0xfffffffc19197812 */ /* 0x000fe400078ec0ff */
[----:B------:R-:W-:Y:S02]  /*31f0*/  SHF.L.U64.HI R27, R0, 0x1, R27 ;  /* 0x00000001001b7819 */ /* 0x000fe4000001021b */
[----:B--2---:R-:W-:Y:S01]  /*3200*/  IADD3 R24, P1, PT, R22, R25, RZ ;  /* 0x0000001916187210 */ /* 0x004fe20007f3e0ff */
[----:B------:R-:W-:Y:S03]  /*3210*/  REDG.E.ADD.F32.FTZ.RN.STRONG.GPU desc[UR12][R22.64], R16 ;  /* 0x00000010160079a6 */ /* 0x000fe6000c12f30c */
[----:B------:R-:W-:-:S02]  /*3220*/  IADD3.X R25, PT, PT, R23, R27, RZ, P1, !PT ;  /* 0x0000001b17197210 */ /* 0x000fc40000ffe4ff */
[----:B------:R-:W-:-:S03]  /*3230*/  LEA R27, R21, R21, 0x1 ;  /* 0x00000015151b7211 */ /* 0x000fc600078e08ff */
[----:B------:R1:W-:Y:S02]  /*3240*/  REDG.E.ADD.F32.FTZ.RN.STRONG.GPU desc[UR12][R24.64], R17 ;  /* 0x00000011180079a6 */ /* 0x0003e4000c12f30c */
[----:B-1----:R-:W-:-:S05]  /*3250*/  IMAD.WIDE.U32 R16, R20, 0x3, RZ ;  /* 0x0000000314107825 */ /* 0x002fca00078e00ff */
[----:B------:R-:W-:-:S04]  /*3260*/  IADD3 R27, PT, PT, R17, R27, RZ ;  /* 0x0000001b111b7210 */ /* 0x000fc80007ffe0ff */
[----:B------:R-:W-:-:S04]  /*3270*/  LEA.HI R41, P1, R27, R16, RZ, 0x1 ;  /* 0x000000101b297211 */ /* 0x000fc800078308ff */
[----:B------:R-:W-:Y:S02]  /*3280*/  IADD3.X R0, PT, PT, RZ, R27, RZ, P1, !PT ;  /* 0x0000001bff007210 */ /* 0x000fe40000ffe4ff */
[----:B------:R-:W-:-:S04]  /*3290*/  SHF.L.U32 R27, R41, 0x1, RZ ;  /* 0x00000001291b7819 */ /* 0x000fc800000006ff */
[----:B------:R-:W-:Y:S02]  /*32a0*/  LOP3.LUT R27, R27, 0xfffffffc, RZ, 0xc0, !PT ;  /* 0xfffffffc1b1b7812 */ /* 0x000fe400078ec0ff */
[----:B------:R-:W-:Y:S02]  /*32b0*/  LEA R16, P1, R20, R22, 0x2 ;  /* 0x0000001614107211 */ /* 0x000fe400078210ff */
[----:B------:R-:W-:Y:S02]  /*32c0*/  SHF.L.U64.HI R41, R41, 0x1, R0 ;  /* 0x0000000129297819 */ /* 0x000fe40000010200 */
[----:B------:R-:W-:Y:S02]  /*32d0*/  IADD3 R22, P2, PT, R22, R27, RZ ;  /* 0x0000001b16167210 */ /* 0x000fe40007f5e0ff */
[----:B------:R-:W-:Y:S02]  /*32e0*/  LEA.HI.X R17, R20, R23, R21, 0x2, P1 ;  /* 0x0000001714117211 */ /* 0x000fe400008f1415 */
[----:B------:R-:W-:-:S03]  /*32f0*/  IADD3.X R23, PT, PT, R23, R41, RZ, P2, !PT ;  /* 0x0000002917177210 */ /* 0x000fc600017fe4ff */
[----:B------:R4:W-:Y:S04]  /*3300*/  REDG.E.ADD.F32.FTZ.RN.STRONG.GPU desc[UR12][R16.64], R18 ;  /* 0x00000012100079a6 */ /* 0x0009e8000c12f30c */
[----:B------:R4:W-:Y:S02]  /*3310*/  REDG.E.ADD.F32.FTZ.RN.STRONG.GPU desc[UR12][R22.64], R19 ;  /* 0x00000013160079a6 */ /* 0x0009e4000c12f30c */
.L_x_1050:
[----:B------:R-:W-:Y:S05]  /*3320*/  BSYNC.RECONVERGENT B0 ;  /* 0x0000000000007941 */ /* 0x000fea0003800200 */
.L_x_1049:
[----:B------:R-:W5:Y:S02]  /*3330*/  LDC R0, c[0x0][0x370] ;  /* 0x0000dc00ff007b82 */ /* 0x000f640000000800 */
[----:B-----5:R-:W-:-:S13]  /*3340*/  ISETP.GE.U32.AND P1, PT, R0, 0x2, PT ;  /* 0x000000020000780c */ /* 0x020fda0003f26070 */
[----:B------:R-:W-:Y:S05]  /*3350*/  @!P1 BRA `(.L_x_1051) ;  /* 0x0000000800ec9947 */ /* 0x000fea0003800000 */
[----:B------:R-:W-:Y:S01]  /*3360*/  ULOP3.LUT UR8, UR4, 0x1, URZ, 0xc0, !UPT ;  /* 0x0000000104087892 */ /* 0x000fe2000f8ec0ff */
[----:B----4-:R-:W4:Y:S01]  /*3370*/  LDC.64 R18, c[0x0][0x3d0] ;  /* 0x0000f400ff127b82 */ /* 0x010f220000000a00 */
[----:B------:R-:W-:-:S04]  /*3380*/  ISETP.GE.U32.AND P2, PT, R0, 0x8, PT ;  /* 0x000000080000780c */ /* 0x000fc80003f46070 */
[----:B------:R-:W-:-:S05]  /*3390*/  MOV R17, UR8 ;  /* 0x0000000800117c02 */ /* 0x000fca0008000f00 */
[----:B------:R-:W-:-:S04]  /*33a0*/  IMAD R17, R17, UR11, RZ ;  /* 0x0000000b11117c24 */ /* 0x000fc8000f8e02ff */
[----:B------:R-:W-:-:S05]  /*33b0*/  IMAD R17, R17, R0, RZ ;  /* 0x0000000011117224 */ /* 0x000fca00078e02ff */
[----:B------:R-:W-:-:S05]  /*33c0*/  SHF.L.U32 R17, R17, 0x1, RZ ;  /* 0x0000000111117819 */ /* 0x000fca00000006ff */
[----:B----4-:R-:W-:Y:S01]  /*33d0*/  IMAD.WIDE R18, R17, 0x4, R18 ;  /* 0x0000000411127825 */ /* 0x010fe200078e0212 */
[----:B------:R-:W-:Y:S06]  /*33e0*/  @P0 BRA `(.L_x_1052) ;  /* 0x0000000000600947 */ /* 0x000fec0003800000 */
[----:B---3--:R-:W3:Y:S01]  /*33f0*/  S2R R20, SR_CTAID.Y ;  /* 0x0000000000147919 */ /* 0x008ee20000002600 */
[----:B------:R-:W4:Y:S01]  /*3400*/  LDC.64 R16, c[0x0][0x3c8] ;  /* 0x0000f200ff107b82 */ /* 0x000f220000000a00 */
[----:B------:R-:W-:Y:S02]  /*3410*/  UIMAD UR9, UR8, UR11, UR6 ;  /* 0x0000000b080972a4 */ /* 0x000fe4000f8e0206 */
[----:B------:R-:W-:-:S04]  /*3420*/  ULOP3.LUT UP0, UR5, UR4, 0x2, URZ, 0xc0, !UPT ;  /* 0x0000000204057892 */ /* 0x000fc8000f80c0ff */
[----:B------:R-:W-:Y:S01]  /*3430*/  MOV R23, UR9 ;  /* 0x0000000900177c02 */ /* 0x000fe20008000f00 */
[----:B------:R-:W-:Y:S01]  /*3440*/  UIADD3 UR5, UPT, UPT, -UR5, 0x1, URZ ;  /* 0x0000000105057890 */ /* 0x000fe2000fffe1ff */
[----:B------:R-:W-:-:S05]  /*3450*/  PLOP3.LUT P1, PT, PT, PT, UP0, 0x80, 0x8 ;  /* 0x000000000008781c */ /* 0x000fca0003f2f008 */
[----:B------:R-:W-:Y:S01]  /*3460*/  MOV R25, UR5 ;  /* 0x0000000500197c02 */ /* 0x000fe20008000f00 */
[----:B----4-:R-:W-:Y:S01]  /*3470*/  IMAD.WIDE.U32 R16, R23, 0x4, R16 ;  /* 0x0000000417107825 */ /* 0x010fe200078e0010 */
[----:B------:R-:W-:-:S04]  /*3480*/  SEL R23, R0, RZ, !P1 ;  /* 0x000000ff00177207 */ /* 0x000fc80004800000 */
[----:B------:R-:W-:Y:S01]  /*3490*/  ISETP.NE.AND P1, PT, R23, -0x1, PT ;  /* 0xffffffff1700780c */ /* 0x000fe20003f25270 */
[----:B---3--:R-:W-:-:S04]  /*34a0*/  IMAD R21, R43, UR11, R20 ;  /* 0x0000000b2b157c24 */ /* 0x008fc8000f8e0214 */
[----:B------:R-:W-:-:S05]  /*34b0*/  IMAD.WIDE.U32 R20, R21, 0x8, R18 ;  /* 0x0000000815147825 */ /* 0x000fca00078e0012 */
[----:B------:R4:W-:Y:S01]  /*34c0*/  STG.E.64 desc[UR12][R20.64], R14 ;  /* 0x0000000e14007986 */ /* 0x0009e2000c101b0c */
[----:B------:R-:W-:Y:S06]  /*34d0*/  MEMBAR.ALL.GPU ;  /* 0x0000000000007992 */ /* 0x000fec000000a000 */
[----:B------:R-:W-:-:S00]  /*34e0*/  ERRBAR ;  /* 0x00000000000079ab */ /* 0x000fc00000000000 */
[----:B------:R-:W-:Y:S06]  /*34f0*/  CGAERRBAR ;  /* 0x00000000000075ab */ /* 0x000fec0000000000 */
[----:B------:R4:W-:Y:S01]  /*3500*/  REDG.E.ADD.S32.STRONG.GPU desc[UR12][R16.64], R25 ;  /* 0x000000191000798e */ /* 0x0009e2000c12e30c */
[----:B------:R-:W-:Y:S05]  /*3510*/  @!P1 BRA `(.L_x_1052) ;  /* 0x0000000000149947 */ /* 0x000fea0003800000 */
.L_x_1053:
[----:B----4-:R-:W3:Y:S04]  /*3520*/  LDG.E.STRONG.GPU R20, desc[UR12][R16.64] ;  /* 0x0000000c10147981 */ /* 0x010ee8000c1ef900 */
[----:B---3--:R-:W-:Y:S01]  /*3530*/  CCTL.IVALL ;  /* 0x00000000ff00798f */ /* 0x008fe20002000000 */
[----:B------:R-:W-:Y:S05]  /*3540*/  YIELD ;  /* 0x0000000000007946 */ /* 0x000fea0003800000 */
[----:B------:R-:W-:-:S13]  /*3550*/  ISETP.NE.AND P1, PT, R20, R23, PT ;  /* 0x000000171400720c */ /* 0x000fda0003f25270 */
[----:B------:R-:W-:Y:S05]  /*3560*/  @P1 BRA `(.L_x_1053) ;  /* 0xfffffffc00ec1947 */ /* 0x000fea000383ffff */
.L_x_1052:
[----:B------:R-:W-:Y:S05]  /*3570*/  WARPSYNC.ALL ;  /* 0x0000000000007948 */ /* 0x000fea0003800000 */
[----:B------:R-:W-:Y:S01]  /*3580*/  BAR.SYNC.DEFER_BLOCKING 0x0 ;  /* 0x0000000000007b1d */ /* 0x000fe20000010000 */
[----:B------:R-:W-:-:S05]  /*3590*/  HFMA2 R26, -RZ, RZ, 0, 0 ;  /* 0x00000000ff1a7431 */ /* 0x000fca00000001ff */
[----:B------:R-:W-:Y:S05]  /*35a0*/  @!P2 BRA `(.L_x_1054) ;  /* 0x000000040038a947 */ /* 0x000fea0003800000 */
[----:B----4-:R-:W-:Y:S01]  /*35b0*/  LOP3.LUT R16, R0, 0x7ffffff8, RZ, 0xc0, !PT ;  /* 0x7ffffff800107812 */ /* 0x010fe200078ec0ff */
[----:B------:R-:W-:-:S06]  /*35c0*/  UMOV UR5, URZ ;  /* 0x000000ff00057c82 */ /* 0x000fcc0008000000 */
.L_x_1055:
[----:B------:R-:W-:Y:S01]  /*35d0*/  ISETP.EQ.OR P4, PT, R43, UR5, P0 ;  /* 0x000000052b007c0c */ /* 0x000fe20008782670 */
[----:B------:R-:W-:-:S06]  /*35e0*/  UIADD3 UR8, UPT, UPT, UR5, 0x1, URZ ;  /* 0x0000000105087890 */ /* 0x000fcc000fffe0ff */
[----:B------:R-:W-:-:S06]  /*35f0*/  ISETP.EQ.OR P5, PT, R43, UR8, P0 ;  /* 0x000000082b007c0c */ /* 0x000fcc00087a2670 */
[----:B------:R-:W-:-:S05]  /*3600*/  VOTEU.ALL UP0, P4 ;  /* 0x0000000000ff7886 */ /* 0x000fca0002000000 */
[----:B------:R-:W-:Y:S02]  /*3610*/  @!UP0 UIMAD UR8, UR11, UR5, UR6 ;  /* 0x000000050b0882a4 */ /* 0x000fe4000f8e0206 */
[----:B------:R-:W-:-:S04]  /*3620*/  VOTEU.ALL UP0, P5 ;  /* 0x0000000000ff7886 */ /* 0x000fc80002800000 */
[----:B------:R-:W-:Y:S01]  /*3630*/  MOV R23, UR8 ;  /* 0x0000000800177c02 */ /* 0x000fe20008000f00 */
[----:B------:R-:W-:-:S04]  /*3640*/  @!UP0 UIMAD UR8, UR11, UR5, UR11 ;  /* 0x000000050b0882a4 */ /* 0x000fc8000f8e020b */
[----:B-1----:R-:W-:Y:S01]  /*3650*/  @!P4 IMAD.WIDE.U32 R22, R23, 0x8, R18 ;  /* 0x000000081716c825 */ /* 0x002fe200078e0012 */
[----:B------:R-:W-:-:S05]  /*3660*/  @!UP0 UIADD3 UR8, UPT, UPT, UR8, UR6, URZ ;  /* 0x0000000608088290 */ /* 0x000fca000fffe0ff */
[----:B------:R-:W0:Y:S01]  /*3670*/  @!P4 LDG.E.64 R22, desc[UR12][R22.64] ;  /* 0x0000000c1616c981 */ /* 0x000e22000c1e1b00 */
[----:B------:R-:W-:Y:S01]  /*3680*/  MOV R21, UR8 ;  /* 0x0000000800157c02 */ /* 0x000fe20008000f00 */
[----:B------:R-:W-:Y:S02]  /*3690*/  UIADD3 UR8, UPT, UPT, UR5, 0x2, URZ ;  /* 0x0000000205087890 */ /* 0x000fe4000fffe0ff */
[----:B------:R-:W-:Y:S02]  /*36a0*/  UIADD3 UR9, UPT, UPT, UR5, 0x3, URZ ;  /* 0x0000000305097890 */ /* 0x000fe4000fffe0ff */
[----:B---3--:R-:W-:Y:S02]  /*36b0*/  @!P5 IMAD.WIDE.U32 R20, R21, 0x8, R18 ;  /* 0x000000081514d825 */ /* 0x008fe400078e0012 */
[C---:B------:R-:W-:Y:S02]  /*36c0*/  ISETP.EQ.OR P1, PT, R43.reuse, UR8, P0 ;  /* 0x000000082b007c0c */ /* 0x040fe40008722670 */
[----:B------:R-:W-:-:S02]  /*36d0*/  ISETP.EQ.OR P2, PT, R43, UR9, P0 ;  /* 0x000000092b007c0c */ /* 0x000fc40008742670 */
[----:B------:R-:W3:Y:S01]  /*36e0*/  @!P5 LDG.E.64 R20, desc[UR12][R20.64] ;  /* 0x0000000c1414d981 */ /* 0x000ee2000c1e1b00 */
[----:B------:R-:W-:-:S06]  /*36f0*/  UIADD3 UR10, UPT, UPT, UR5, 0x4, URZ ;  /* 0x00000004050a7890 */ /* 0x000fcc000fffe0ff */
[----:B------:R-:W-:Y:S02]  /*3700*/  ISETP.EQ.OR P3, PT, R43, UR10, P0 ;  /* 0x0000000a2b007c0c */ /* 0x000fe40008762670 */
[----:B------:R-:W-:-:S05]  /*3710*/  VOTEU.ALL UP0, P1 ;  /* 0x0000000000ff7886 */ /* 0x000fca0000800000 */
[----:B------:R-:W-:Y:S01]  /*3720*/  @!UP0 UIMAD UR8, UR8, UR11, UR6 ;  /* 0x0000000b080882a4 */ /* 0x000fe2000f8e0206 */
[----:B------:R-:W-:-:S05]  /*3730*/  VOTEU.ALL UP0, P2 ;  /* 0x0000000000ff7886 */ /* 0x000fca0001000000 */
[----:B------:R-:W-:Y:S01]  /*3740*/  MOV R25, UR8 ;  /* 0x0000000800197c02 */ /* 0x000fe20008000f00 */
[----:B------:R-:W-:Y:S01]  /*3750*/  @!UP0 UIMAD UR8, UR9, UR11, UR6 ;  /* 0x0000000b090882a4 */ /* 0x000fe2000f8e0206 */
[----:B------:R-:W-:-:S03]  /*3760*/  VOTEU.ALL UP1, P3 ;  /* 0x0000000000ff7886 */ /* 0x000fc60001820000 */
[----:B--2---:R-:W-:Y:S02]  /*3770*/  @!P1 IMAD.WIDE.U32 R24, R25, 0x8, R18 ;  /* 0x0000000819189825 */ /* 0x004fe400078e0012 */
[----:B------:R-:W-:-:S04]  /*3780*/  @!UP1 UIMAD UR9, UR10, UR11, UR6 ;  /* 0x0000000b0a0992a4 */ /* 0x000fc8000f8e0206 */
[----:B------:R-:W2:Y:S01]  /*3790*/  @!P1 LDG.E.64 R24, desc[UR12][R24.64] ;  /* 0x0000000c18189981 */ /* 0x000ea2000c1e1b00 */
[----:B0-----:R-:W-:Y:S01]  /*37a0*/  @!P4 FADD.FTZ R15, R15, R23 ;  /* 0x000000170f0fc221 */ /* 0x001fe20000010000 */
[----:B------:R-:W-:Y:S01]  /*37b0*/  MOV R23, UR8 ;  /* 0x0000000800177c02 */ /* 0x000fe20008000f00 */
[----:B------:R-:W-:-:S04]  /*37c0*/  @!P4 FADD.FTZ R14, R14, R22 ;  /* 0x000000160e0ec221 */ /* 0x000fc80000010000 */
[----:B------:R-:W-:-:S06]  /*37d0*/  @!P2 IMAD.WIDE.U32 R22, R23, 0x8, R18 ;  /* 0x000000081716a825 */ /* 0x000fcc00078e0012 */
[----:B------:R-:W4:Y:S01]  /*37e0*/  @!P2 LDG.E.64 R22, desc[UR12][R22.64] ;  /* 0x0000000c1616a981 */ /* 0x000f22000c1e1b00 */
[----:B------:R-:W-:Y:S01]  /*37f0*/  UIADD3 UR8, UPT, UPT, UR5, 0x5, URZ ;  /* 0x0000000505087890 */ /* 0x000fe2000fffe0ff */
[----:B------:R-:W-:Y:S01]  /*3800*/  MOV R27, UR9 ;  /* 0x00000009001b7c02 */ /* 0x000fe20008000f00 */
[----:B------:R-:W-:Y:S01]  /*3810*/  UIADD3 UR9, UPT, UPT, UR5, 0x6, URZ ;  /* 0x0000000605097890 */ /* 0x000fe2000fffe0ff */
[----:B---3--:R-:W-:Y:S01]  /*3820*/  @!P5 FADD.FTZ R14, R14, R20 ;  /* 0x000000140e0ed221 */ /* 0x008fe20000010000 */
[----:B------:R-:W-:Y:S02]  /*3830*/  UIADD3 UR10, UPT, UPT, UR5, 0x7, URZ ;  /* 0x00000007050a7890 */ /* 0x000fe4000fffe0ff */
[----:B------:R-:W-:Y:S01]  /*3840*/  ISETP.EQ.OR P6, PT, R43, UR8, P0 ;  /* 0x000000082b007c0c */ /* 0x000fe200087c2670 */
[----:B------:R-:W-:Y:S01]  /*3850*/  @!P5 FADD.FTZ R15, R15, R21 ;  /* 0x000000150f0fd221 */ /* 0x000fe20000010000 */
[C---:B------:R-:W-:Y:S02]  /*3860*/  ISETP.EQ.OR P5, PT, R43.reuse, UR9, P0 ;  /* 0x000000092b007c0c */ /* 0x040fe400087a2670 */
[----:B------:R-:W-:-:S09]  /*3870*/  ISETP.EQ.OR P4, PT, R43, UR10, P0 ;  /* 0x0000000a2b007c0c */ /* 0x000fd20008782670 */
[----:B------:R-:W-:Y:S02]  /*3880*/  VOTEU.ALL UP0, P6 ;  /* 0x0000000000ff7886 */ /* 0x000fe40003000000 */
[----:B------:R-:W-:-:S03]  /*3890*/  VOTEU.ALL UP1, P5 ;  /* 0x0000000000ff7886 */ /* 0x000fc60002820000 */
[----:B------:R-:W-:Y:S01]  /*38a0*/  @!UP0 UIMAD UR8, UR8, UR11, UR6 ;  /* 0x0000000b080882a4 */ /* 0x000fe2000f8e0206 */
[----:B------:R-:W-:Y:S01]  /*38b0*/  VOTEU.ALL UP2, P4 ;  /* 0x0000000000ff7886 */ /* 0x000fe20002040000 */
[----:B------:R-:W-:Y:S01]  /*38c0*/  @!UP1 UIMAD UR9, UR9, UR11, UR6 ;  /* 0x0000000b090992a4 */ /* 0x000fe2000f8e0206 */
[----:B--2---:R-:W-:Y:S01]  /*38d0*/  @!P1 FADD.FTZ R15, R15, R25 ;  /* 0x000000190f0f9221 */ /* 0x004fe20000010000 */
[----:B------:R-:W-:Y:S01]  /*38e0*/  @!P1 FADD.FTZ R14, R14, R24 ;  /* 0x000000180e0e9221 */ /* 0x000fe20000010000 */
[----:B------:R-:W-:-:S03]  /*38f0*/  @!P3 IMAD.WIDE.U32 R26, R27, 0x8, R18 ;  /* 0x000000081b1ab825 */ /* 0x000fc600078e0012 */
[----:B------:R-:W-:-:S03]  /*3900*/  MOV R21, UR9 ;  /* 0x0000000900157c02 */ /* 0x000fc60008000f00 */
[----:B------:R-:W2:Y:S02]  /*3910*/  @!P3 LDG.E.64 R26, desc[UR12][R26.64] ;  /* 0x0000000c1a1ab981 */ /* 0x000ea4000c1e1b00 */
[----:B------:R-:W-:-:S06]  /*3920*/  @!P5 IMAD.WIDE.U32 R20, R21, 0x8, R18 ;  /* 0x000000081514d825 */ /* 0x000fcc00078e0012 */
[----:B------:R-:W3:Y:S01]  /*3930*/  @!P5 LDG.E.64 R20, desc[UR12][R20.64] ;  /* 0x0000000c1414d981 */ /* 0x000ee2000c1e1b00 */
[----:B----4-:R-:W-:Y:S01]  /*3940*/  @!P2 FADD.FTZ R15, R15, R23 ;  /* 0x000000170f0fa221 */ /* 0x010fe20000010000 */
[----:B------:R-:W-:Y:S01]  /*3950*/  MOV R23, UR8 ;  /* 0x0000000800177c02 */ /* 0x000fe20008000f00 */
[----:B------:R-:W-:Y:S01]  /*3960*/  @!UP2 UIMAD UR8, UR10, UR11, UR6 ;  /* 0x0000000b0a08a2a4 */ /* 0x000fe2000f8e0206 */
[----:B------:R-:W-:-:S03]  /*3970*/  @!P2 FADD.FTZ R14, R14, R22 ;  /* 0x000000160e0ea221 */ /* 0x000fc60000010000 */
[----:B------:R-:W-:Y:S02]  /*3980*/  @!P6 IMAD.WIDE.U32 R22, R23, 0x8, R18 ;  /* 0x000000081716e825 */ /* 0x000fe400078e0012 */
[----:B------:R-:W-:-:S04]  /*3990*/  MOV R24, UR8 ;  /* 0x0000000800187c02 */ /* 0x000fc80008000f00 */
[----:B------:R-:W4:Y:S01]  /*39a0*/  @!P6 LDG.E.64 R22, desc[UR12][R22.64] ;  /* 0x0000000c1616e981 */ /* 0x000f22000c1e1b00 */
[----:B------:R-:W-:-:S06]  /*39b0*/  @!P4 IMAD.WIDE.U32 R24, R24, 0x8, R18 ;  /* 0x000000081818c825 */ /* 0x000fcc00078e0012 */
[----:B------:R-:W5:Y:S01]  /*39c0*/  @!P4 LDG.E.64 R24, desc[UR12][R24.64] ;  /* 0x0000000c1818c981 */ /* 0x000f62000c1e1b00 */
[----:B------:R-:W-:-:S06]  /*39d0*/  UIADD3 UR5, UPT, UPT, UR5, 0x8, URZ ;  /* 0x0000000805057890 */ /* 0x000fcc000fffe0ff */
[----:B------:R-:W-:Y:S01]  /*39e0*/  ISETP.NE.AND P1, PT, R16, UR5, PT ;  /* 0x0000000510007c0c */ /* 0x000fe2000bf25270 */
[----:B--2---:R-:W-:Y:S01]  /*39f0*/  @!P3 FADD.FTZ R14, R14, R26 ;  /* 0x0000001a0e0eb221 */ /* 0x004fe20000010000 */
[----:B------:R-:W-:-:S03]  /*3a00*/  @!P3 FADD.FTZ R15, R15, R27 ;  /* 0x0000001b0f0fb221 */ /* 0x000fc60000010000 */
[----:B----4-:R-:W-:Y:S01]  /*3a10*/  @!P6 FADD.FTZ R14, R14, R22 ;  /* 0x000000160e0ee221 */ /* 0x010fe20000010000 */
[----:B------:R-:W-:-:S03]  /*3a20*/  @!P6 FADD.FTZ R15, R15, R23 ;  /* 0x000000170f0fe221 */ /* 0x000fc60000010000 */
[----:B---3--:R-:W-:Y:S01]  /*3a30*/  @!P5 FADD.FTZ R14, R14, R20 ;  /* 0x000000140e0ed221 */ /* 0x008fe20000010000 */
[----:B------:R-:W-:-:S03]  /*3a40*/  @!P5 FADD.FTZ R15, R15, R21 ;  /* 0x000000150f0fd221 */ /* 0x000fc60000010000 */
[----:B-----5:R-:W-:Y:S01]  /*3a50*/  @!P4 FADD.FTZ R14, R14, R24 ;  /* 0x000000180e0ec221 */ /* 0x020fe20000010000 */
[----:B------:R-:W-:Y:S01]  /*3a60*/  @!P4 FADD.FTZ R15, R15, R25 ;  /* 0x000000190f0fc221 */ /* 0x000fe20000010000 */
[----:B------:R-:W-:Y:S06]  /*3a70*/  @P1 BRA `(.L_x_1055) ;  /* 0xfffffff800d41947 */ /* 0x000fec000383ffff */
[----:B------:R-:W-:-:S07]  /*3a80*/  MOV R26, R16 ;  /* 0x00000010001a7202 */ /* 0x000fce0000000f00 */
.L_x_1054:
[----:B----4-:R-:W-:-:S13]  /*3a90*/  LOP3.LUT P1, R16, R0, 0x7, RZ, 0xc0, !PT ;  /* 0x0000000700107812 */ /* 0x010fda000782c0ff */
[----:B------:R-:W-:Y:S05]  /*3aa0*/  @!P1 BRA `(.L_x_1051) ;  /* 0x0000000400189947 */ /* 0x000fea0003800000 */
[----:B------:R-:W-:-:S04]  /*3ab0*/  IADD3 R16, PT, PT, R16, -0x1, RZ ;  /* 0xffffffff10107810 */ /* 0x000fc80007ffe0ff */
[----:B------:R-:W-:-:S13]  /*3ac0*/  ISETP.GE.U32.AND P1, PT, R16, 0x3, PT ;  /* 0x000000031000780c */ /* 0x000fda0003f26070 */
[----:B------:R-:W-:Y:S05]  /*3ad0*/  @!P1 BRA `(.L_x_1056) ;  /* 0x0000000000809947 */ /* 0x000fea0003800000 */
[----:B------:R-:W4:Y:S01]  /*3ae0*/  S2UR UR5, SR_CTAID.X ;  /* 0x00000000000579c3 */ /* 0x000f220000002500 */
[----:B------:R-:W5:Y:S01]  /*3af0*/  S2R R21, SR_CTAID.Y ;  /* 0x0000000000157919 */ /* 0x000f620000002600 */
[C---:B------:R-:W-:Y:S02]  /*3b00*/  IADD3 R16, PT, PT, R26.reuse, 0x1, RZ ;  /* 0x000000011a107810 */ /* 0x040fe40007ffe0ff */
[C---:B---3--:R-:W-:Y:S02]  /*3b10*/  IADD3 R20, PT, PT, R26.reuse, 0x2, RZ ;  /* 0x000000021a147810 */ /* 0x048fe40007ffe0ff */
[----:B--2---:R-:W-:Y:S02]  /*3b20*/  IADD3 R24, PT, PT, R26, 0x3, RZ ;  /* 0x000000031a187810 */ /* 0x004fe40007ffe0ff */
[----:B------:R-:W-:Y:S02]  /*3b30*/  MOV R17, UR11 ;  /* 0x0000000b00117c02 */ /* 0x000fe40008000f00 */
[----:B----4-:R-:W-:-:S02]  /*3b40*/  ISETP.EQ.OR P2, PT, R16, UR5, P0 ;  /* 0x0000000510007c0c */ /* 0x010fc40008742670 */
[----:B------:R-:W-:Y:S02]  /*3b50*/  ISETP.EQ.OR P1, PT, R26, UR5, P0 ;  /* 0x000000051a007c0c */ /* 0x000fe40008722670 */
[----:B------:R-:W-:Y:S02]  /*3b60*/  ISETP.EQ.OR P3, PT, R20, UR5, P0 ;  /* 0x0000000514007c0c */ /* 0x000fe40008762670 */
[----:B------:R-:W-:-:S07]  /*3b70*/  ISETP.EQ.OR P4, PT, R24, UR5, P0 ;  /* 0x0000000518007c0c */ /* 0x000fce0008782670 */
[C---:B------:R-:W-:Y:S02]  /*3b80*/  @!P2 IMAD R16, R26.reuse, R17, UR11 ;  /* 0x0000000b1a10ae24 */ /* 0x040fe4000f8e0211 */
[--C-:B-----5:R-:W-:Y:S02]  /*3b90*/  @!P1 IMAD R23, R26, UR11, R21.reuse ;  /* 0x0000000b1a179c24 */ /* 0x120fe4000f8e0215 */
[----:B------:R-:W-:Y:S01]  /*3ba0*/  @!P3 IMAD R17, R20, UR11, R21 ;  /* 0x0000000b1411bc24 */ /* 0x000fe2000f8e0215 */
[----:B------:R-:W-:Y:S01]  /*3bb0*/  @!P2 IADD3 R25, PT, PT, R16, UR6, RZ ;  /* 0x000000061019ac10 */ /* 0x000fe2000fffe0ff */
[----:B-1----:R-:W-:-:S04]  /*3bc0*/  @!P1 IMAD.WIDE.U32 R22, R23, 0x8, R18 ;  /* 0x0000000817169825 */ /* 0x002fc800078e0012 */
[----:B------:R-:W-:Y:S02]  /*3bd0*/  @!P4 IMAD R24, R24, UR11, R21 ;  /* 0x0000000b1818cc24 */ /* 0x000fe4000f8e0215 */
[--C-:B------:R-:W-:Y:S01]  /*3be0*/  @!P2 IMAD.WIDE.U32 R20, R25, 0x8, R18.reuse ;  /* 0x000000081914a825 */ /* 0x100fe200078e0012 */
[----:B------:R-:W0:Y:S03]  /*3bf0*/  @!P1 LDG.E.64 R22, desc[UR12][R22.64] ;  /* 0x0000000c16169981 */ /* 0x000e26000c1e1b00 */
[--C-:B------:R-:W-:Y:S02]  /*3c00*/  @!P3 IMAD.WIDE.U32 R16, R17, 0x8, R18.reuse ;  /* 0x000000081110b825 */ /* 0x100fe400078e0012 */
[----:B------:R-:W2:Y:S02]  /*3c10*/  @!P2 LDG.E.64 R20, desc[UR12][R20.64] ;  /* 0x0000000c1414a981 */ /* 0x000ea4000c1e1b00 */
        /* <DEDUP_REMOVED lines=12> */
.L_x_1056:
[----:B------:R-:W-:-:S13]  /*3ce0*/  LOP3.LUT P1, R16, R0, 0x3, RZ, 0xc0, !PT ;  /* 0x0000000300107812 */ /* 0x000fda000782c0ff */
[----:B------:R-:W-:Y:S05]  /*3cf0*/  @!P1 BRA `(.L_x_1051) ;  /* 0x0000000000849947 */ /* 0x000fea0003800000 */
[----:B------:R-:W-:Y:S01]  /*3d00*/  ISETP.NE.AND P1, PT, R16, 0x1, PT ;  /* 0x000000011000780c */ /* 0x000fe20003f25270 */
[----:B------:R-:W4:Y:S01]  /*3d10*/  S2UR UR8, SR_CTAID.X ;  /* 0x00000000000879c3 */ /* 0x000f220000002500 */
[----:B------:R-:W-:-:S11]  /*3d20*/  LOP3.LUT R0, R0, 0x1, RZ, 0xc0, !PT ;  /* 0x0000000100007812 */ /* 0x000fd600078ec0ff */
[----:B------:R-:W-:Y:S05]  /*3d30*/  @!P1 BRA `(.L_x_1057) ;  /* 0x0000000000489947 */ /* 0x000fea0003800000 */
[----:B------:R-:W5:Y:S01]  /*3d40*/  S2UR UR5, SR_CTAID.X ;  /* 0x00000000000579c3 */ /* 0x000f620000002500 */
[----:B------:R-:W0:Y:S01]  /*3d50*/  S2R R21, SR_CTAID.Y ;  /* 0x0000000000157919 */ /* 0x000e220000002600 */
[----:B------:R-:W-:Y:S02]  /*3d60*/  IADD3 R16, PT, PT, R26, 0x1, RZ ;  /* 0x000000011a107810 */ /* 0x000fe40007ffe0ff */
[----:B------:R-:W-:Y:S02]  /*3d70*/  MOV R17, UR11 ;  /* 0x0000000b00117c02 */ /* 0x000fe40008000f00 */
[----:B-----5:R-:W-:Y:S02]  /*3d80*/  ISETP.EQ.OR P2, PT, R16, UR5, P0 ;  /* 0x0000000510007c0c */ /* 0x020fe40008742670 */
[----:B------:R-:W-:-:S11]  /*3d90*/  ISETP.EQ.OR P1, PT, R26, UR5, P0 ;  /* 0x000000051a007c0c */ /* 0x000fd60008722670 */
[C---:B------:R-:W-:Y:S02]  /*3da0*/  @!P2 IMAD R16, R26.reuse, R17, UR11 ;  /* 0x0000000b1a10ae24 */ /* 0x040fe4000f8e0211 */
[----:B0-----:R-:W-:-:S03]  /*3db0*/  @!P1 IMAD R21, R26, UR11, R21 ;  /* 0x0000000b1a159c24 */ /* 0x001fc6000f8e0215 */
[----:B------:R-:W-:Y:S01]  /*3dc0*/  @!P2 IADD3 R17, PT, PT, R16, UR6, RZ ;  /* 0x000000061011ac10 */ /* 0x000fe2000fffe0ff */
[----:B---3--:R-:W-:-:S04]  /*3dd0*/  @!P1 IMAD.WIDE.U32 R20, R21, 0x8, R18 ;  /* 0x0000000815149825 */ /* 0x008fc800078e0012 */
[----:B------:R-:W-:Y:S02]  /*3de0*/  @!P2 IMAD.WIDE.U32 R16, R17, 0x8, R18 ;  /* 0x000000081110a825 */ /* 0x000fe400078e0012 */
[----:B------:R-:W3:Y:S04]  /*3df0*/  @!P1 LDG.E.64 R20, desc[UR12][R20.64] ;  /* 0x0000000c14149981 */ /* 0x000ee8000c1e1b00 */
[----:B------:R-:W5:Y:S01]  /*3e00*/  @!P2 LDG.E.64 R16, desc[UR12][R16.64] ;  /* 0x0000000c1010a981 */ /* 0x000f62000c1e1b00 */
[----:B------:R-:W-:Y:S01]  /*3e10*/  IADD3 R26, PT, PT, R26, 0x2, RZ ;  /* 0x000000021a1a7810 */ /* 0x000fe20007ffe0ff */
[----:B---3--:R-:W-:Y:S01]  /*3e20*/  @!P1 FADD.FTZ R14, R14, R20 ;  /* 0x000000140e0e9221 */ /* 0x008fe20000010000 */
[----:B------:R-:W-:-:S03]  /*3e30*/  @!P1 FADD.FTZ R15, R15, R21 ;  /* 0x000000150f0f9221 */ /* 0x000fc60000010000 */
[----:B-----5:R-:W-:Y:S01]  /*3e40*/  @!P2 FADD.FTZ R14, R14, R16 ;  /* 0x000000100e0ea221 */ /* 0x020fe20000010000 */
[----:B------:R-:W-:-:S07]  /*3e50*/  @!P2 FADD.FTZ R15, R15, R17 ;  /* 0x000000110f0fa221 */ /* 0x000fce0000010000 */
.L_x_1057:
[----:B----4-:R-:W-:Y:S01]  /*3e60*/  ISETP.EQ.OR P0, PT, R26, UR8, P0 ;  /* 0x000000081a007c0c */ /* 0x010fe20008702670 */
[----:B------:R-:W-:Y:S03]  /*3e70*/  BSSY.RECONVERGENT B0, `(.L_x_1051) ;  /* 0x0000009000007945 */ /* 0x000fe60003800200 */
[----:B------:R-:W-:-:S13]  /*3e80*/  ISETP.NE.U32.OR P0, PT, R0, 0x1, P0 ;  /* 0x000000010000780c */ /* 0x000fda0000705470 */
[----:B------:R-:W-:Y:S05]  /*3e90*/  @P0 BRA `(.L_x_1058) ;  /* 0x0000000000180947 */ /* 0x000fea0003800000 */
[----:B------:R-:W4:Y:S02]  /*3ea0*/  S2R R17, SR_CTAID.Y ;  /* 0x0000000000117919 */ /* 0x000f240000002600 */
[----:B----4-:R-:W-:-:S04]  /*3eb0*/  IMAD R17, R26, UR11, R17 ;  /* 0x0000000b1a117c24 */ /* 0x010fc8000f8e0211 */
[----:B------:R-:W-:-:S06]  /*3ec0*/  IMAD.WIDE.U32 R18, R17, 0x8, R18 ;  /* 0x0000000811127825 */ /* 0x000fcc00078e0012 */
[----:B------:R-:W0:Y:S02]  /*3ed0*/  LDG.E.64 R18, desc[UR12][R18.64] ;  /* 0x0000000c12127981 */ /* 0x000e24000c1e1b00 */
[----:B0--3--:R-:W-:Y:S01]  /*3ee0*/  FADD.FTZ R14, R14, R18 ;  /* 0x000000120e0e7221 */ /* 0x009fe20000010000 */
[----:B------:R-:W-:-:S07]  /*3ef0*/  FADD.FTZ R15, R15, R19 ;  /* 0x000000130f0f7221 */ /* 0x000fce0000010000 */
.L_x_1058:
[----:B------:R-:W-:Y:S05]  /*3f00*/  BSYNC.RECONVERGENT B0 ;  /* 0x0000000000007941 */ /* 0x000fea0003800200 */
.L_x_1051:
[----:B------:R-:W5:Y:S01]  /*3f10*/  S2UR UR8, SR_CgaCtaId ;  /* 0x00000000000879c3 */ /* 0x000f620000008800 */
[----:B------:R-:W-:Y:S01]  /*3f20*/  ISETP.NE.AND P0, PT, R45, RZ, PT ;  /* 0x000000ff2d00720c */ /* 0x000fe20003f05270 */
[----:B------:R-:W-:Y:S01]  /*3f30*/  UMOV UR5, 0x400 ;  /* 0x0000040000057882 */ /* 0x000fe20000000000 */
[----:B------:R-:W-:Y:S01]  /*3f40*/  FADD.FTZ R38, R38, -UR15 ;  /* 0x8000000f26267e21 */ /* 0x000fe20008010000 */
[----:B------:R-:W-:-:S04]  /*3f50*/  FADD.FTZ R0, R39, -UR15 ;  /* 0x8000000f27007e21 */ /* 0x000fc80008010000 */
[----:B------:R-:W1:Y:S01]  /*3f60*/  LDC R21, c[0x0][0x41c] ;  /* 0x00010700ff157b82 */ /* 0x000e620000000800 */
[----:B-----5:R-:W-:Y:S01]  /*3f70*/  ULEA UR5, UR8, UR5, 0x18 ;  /* 0x0000000508057291 */ /* 0x020fe2000f8ec0ff */
[----:B------:R-:W5:Y:S08]  /*3f80*/  LDCU.U8 UR8, c[0x0][0x414] ;  /* 0x00008280ff0877ac */ /* 0x000f700008000000 */
[----:B------:R0:W-:Y:S01]  /*3f90*/  @!P0 STS.64 [UR5+0xc0], R14 ;  /* 0x0000c00eff008988 */ /* 0x0001e20008000a05 */
[----:B------:R-:W-:Y:S01]  /*3fa0*/  BAR.SYNC.DEFER_BLOCKING 0x0 ;  /* 0x0000000000007b1d */ /* 0x000fe20000010000 */
[----:B0--3--:R-:W-:Y:S01]  /*3fb0*/  FMUL.FTZ R15, R38, UR14 ;  /* 0x0000000e260f7c20 */ /* 0x009fe20008410000 */
[----:B-----5:R-:W-:Y:S01]  /*3fc0*/  UISETP.NE.AND UP0, UPT, UR8, URZ, UPT ;  /* 0x000000ff0800728c */ /* 0x020fe2000bf05270 */
[----:B------:R-:W-:-:S03]  /*3fd0*/  FMUL.FTZ R14, R0, UR14 ;  /* 0x0000000e000e7c20 */ /* 0x000fc60008410000 */
[----:B--2---:R-:W0:Y:S01]  /*3fe0*/  LDS.64 R24, [UR5+0xc0] ;  /* 0x0000c005ff187984 */ /* 0x004e220008000a00 */
[----:B------:R-:W0:Y:S02]  /*3ff0*/  LDCU UR5, c[0x0][0x42c] ;  /* 0x00008580ff0577ac */ /* 0x000e240008000800 */
[----:B0-----:R-:W-:Y:S01]  /*4000*/  FMUL.FTZ R24, R24, UR5 ;  /* 0x0000000518187c20 */ /* 0x001fe20008410000 */
[----:B------:R-:W-:Y:S01]  /*4010*/  FMUL.FTZ R39, R25, UR5 ;  /* 0x0000000519277c20 */ /* 0x000fe20008410000 */
[----:B-1----:R-:W-:Y:S06]  /*4020*/  BRA.U !UP0, `(.L_x_1059) ;  /* 0x0000000108487547 */ /* 0x002fec000b800000 */
[----:B------:R-:W-:Y:S01]  /*4030*/  FFMA.FTZ R0, R13, R14, R5 ;  /* 0x0000000e0d007223 */ /* 0x000fe20000010005 */
[----:B----4-:R-:W-:-:S03]  /*4040*/  FFMA.FTZ R16, R12, R15, R4 ;  /* 0x0000000f0c107223 */ /* 0x010fc60000010004 */
        /* <DEDUP_REMOVED lines=16> */
.L_x_1059:
[----:B------:R-:W0:Y:S01]  /*4150*/  S2UR UR5, SR_CTAID.X ;  /* 0x00000000000579c3 */ /* 0x000e220000002500 */
[----:B------:R-:W1:Y:S01]  /*4160*/  LDCU.64 UR16, c[0x0][0x400] ;  /* 0x00008000ff1077ac */ /* 0x000e620008000a00 */
[----:B------:R-:W-:Y:S01]  /*4170*/  FADD.FTZ R26, R37, -UR15 ;  /* 0x8000000f251a7e21 */ /* 0x000fe20008010000 */
[--C-:B------:R-:W-:Y:S01]  /*4180*/  FFMA.FTZ R38, R24, R14, R39.reuse ;  /* 0x0000000e18267223 */ /* 0x100fe20000010027 */
[----:B------:R-:W-:Y:S01]  /*4190*/  FADD.FTZ R36, R36, -UR15 ;  /* 0x8000000f24247e21 */ /* 0x000fe20008010000 */
[----:B----4-:R-:W-:Y:S01]  /*41a0*/  FADD.FTZ R17, R34, -UR15 ;  /* 0x8000000f22117e21 */ /* 0x010fe20008010000 */
[----:B------:R-:W-:Y:S01]  /*41b0*/  FADD.FTZ R0, R35, -UR15 ;  /* 0x8000000f23007e21 */ /* 0x000fe20008010000 */
[----:B------:R-:W-:Y:S01]  /*41c0*/  FADD.FTZ R19, R32, -UR15 ;  /* 0x8000000f20137e21 */ /* 0x000fe20008010000 */
[----:B------:R-:W-:Y:S01]  /*41d0*/  FADD.FTZ R16, R33, -UR15 ;  /* 0x8000000f21107e21 */ /* 0x000fe20008010000 */
[----:B------:R-:W-:Y:S01]  /*41e0*/  FMUL.FTZ R33, R36, UR14 ;  /* 0x0000000e24217c20 */ /* 0x000fe20008410000 */
[----:B------:R-:W-:Y:S01]  /*41f0*/  FMUL.FTZ R26, R26, UR14 ;  /* 0x0000000e1a1a7c20 */ /* 0x000fe20008410000 */
[----:B------:R-:W-:Y:S01]  /*4200*/  FMUL.FTZ R17, R17, UR14 ;  /* 0x0000000e11117c20 */ /* 0x000fe20008410000 */
[----:B------:R-:W-:Y:S01]  /*4210*/  FMUL.FTZ R0, R0, UR14 ;  /* 0x0000000e00007c20 */ /* 0x000fe20008410000 */
[----:B------:R-:W-:Y:S01]  /*4220*/  FMUL.FTZ R19, R19, UR14 ;  /* 0x0000000e13137c20 */ /* 0x000fe20008410000 */
[----:B------:R-:W-:Y:S01]  /*4230*/  FMUL.FTZ R16, R16, UR14 ;  /* 0x0000000e10107c20 */ /* 0x000fe20008410000 */
        /* <DEDUP_REMOVED lines=9> */
[----:B0-----:R-:W-:-:S02]  /*42d0*/  IMAD R37, R21, UR5, R40 ;  /* 0x0000000515257c24 */ /* 0x001fc4000f8e0228 */
[----:B------:R-:W-:-:S03]  /*42e0*/  FFMA.FTZ R38, R13, R3, -R38 ;  /* 0x000000030d267223 */ /* 0x000fc60000010826 */
[C---:B-1----:R-:W-:Y:S02]  /*42f0*/  ISETP.GE.U32.AND P0, PT, R37.reuse, UR16, PT ;  /* 0x0000001025007c0c */ /* 0x042fe4000bf06070 */
[----:B------:R-:W-:Y:S02]  /*4300*/  SHF.R.S32.HI R14, RZ, 0x1f, R37 ;  /* 0x0000001fff0e7819 */ /* 0x000fe40000011425 */
[C---:B------:R-:W-:Y:S02]  /*4310*/  IADD3 R27, PT, PT, R37.reuse, 0x40, RZ ;  /* 0x00000040251b7810 */ /* 0x040fe40007ffe0ff */
[----:B------:R-:W-:Y:S02]  /*4320*/  ISETP.GE.AND.EX P1, PT, R14, UR17, PT, P0 ;  /* 0x000000110e007c0c */ /* 0x000fe4000bf26300 */
[C---:B------:R-:W-:Y:S02]  /*4330*/  IADD3 R18, PT, PT, R37.reuse, 0x80, RZ ;  /* 0x0000008025127810 */ /* 0x040fe40007ffe0ff */
[----:B------:R-:W-:-:S02]  /*4340*/  IADD3 R20, PT, PT, R37, 0xc0, RZ ;  /* 0x000000c025147810 */ /* 0x000fc40007ffe0ff */
[----:B------:R-:W-:Y:S02]  /*4350*/  ISETP.GE.U32.AND P2, PT, R27, UR16, PT ;  /* 0x000000101b007c0c */ /* 0x000fe4000bf46070 */
[----:B------:R-:W-:Y:S02]  /*4360*/  ISETP.GE.U32.AND P3, PT, R18, UR16, PT ;  /* 0x0000001012007c0c */ /* 0x000fe4000bf66070 */
[----:B------:R-:W-:Y:S02]  /*4370*/  SHF.R.S32.HI R32, RZ, 0x1f, R27 ;  /* 0x0000001fff207819 */ /* 0x000fe4000001141b */
[----:B------:R-:W-:Y:S02]  /*4380*/  SHF.R.S32.HI R21, RZ, 0x1f, R18 ;  /* 0x0000001fff157819 */ /* 0x000fe40000011412 */
[----:B------:R-:W-:Y:S02]  /*4390*/  ISETP.GE.U32.AND P0, PT, R20, UR16, PT ;  /* 0x0000001014007c0c */ /* 0x000fe4000bf06070 */
[----:B------:R-:W-:-:S02]  /*43a0*/  ISETP.GE.AND.EX P2, PT, R32, UR17, PT, P2 ;  /* 0x0000001120007c0c */ /* 0x000fc4000bf46320 */
[----:B------:R-:W-:Y:S01]  /*43b0*/  ISETP.GE.AND.EX P3, PT, R21, UR17, PT, P3 ;  /* 0x0000001115007c0c */ /* 0x000fe2000bf66330 */
[----:B------:R-:W-:-:S12]  /*43c0*/  @P1 BRA `(.L_x_1061) ;  /* 0x0000000000341947 */ /* 0x000fd80003800000 */
[----:B------:R-:W0:Y:S01]  /*43d0*/  LDCU.64 UR18, c[0x0][0x3f8] ;  /* 0x00007f00ff1277ac */ /* 0x000e220008000a00 */
[----:B------:R-:W-:Y:S01]  /*43e0*/  MOV R15, R29 ;  /* 0x0000001d000f7202 */ /* 0x000fe20000000f00 */
[----:B------:R-:W1:Y:S01]  /*43f0*/  LDCU.64 UR8, c[0x0][0x380] ;  /* 0x00007000ff0877ac */ /* 0x000e620008000a00 */
[----:B0-----:R-:W-:-:S04]  /*4400*/  IMAD R14, R14, UR18, RZ ;  /* 0x000000120e0e7c24 */ /* 0x001fc8000f8e02ff */
[----:B------:R-:W-:Y:S01]  /*4410*/  IMAD R3, R37, UR19, R14 ;  /* 0x0000001325037c24 */ /* 0x000fe2000f8e020e */
[----:B------:R-:W-:-:S05]  /*4420*/  MOV R14, R30 ;  /* 0x0000001e000e7202 */ /* 0x000fca0000000f00 */
[----:B------:R-:W-:-:S05]  /*4430*/  IMAD.WIDE.U32 R14, R37, UR18, R14 ;  /* 0x00000012250e7c25 */ /* 0x000fca000f8e000e */
[----:B------:R-:W-:Y:S01]  /*4440*/  IADD3 R3, PT, PT, R15, R3, RZ ;  /* 0x000000030f037210 */ /* 0x000fe20007ffe0ff */
[----:B------:R-:W-:Y:S01]  /*4450*/  FMUL.FTZ R15, R38, UR14 ;  /* 0x0000000e260f7c20 */ /* 0x000fe20008410000 */
[----:B-1----:R-:W-:-:S04]  /*4460*/  LEA R2, P1, R14, UR8, 0x2 ;  /* 0x000000080e027c11 */ /* 0x002fc8000f8210ff */
[----:B------:R-:W-:Y:S01]  /*4470*/  LEA.HI.X R3, R14, UR9, R3, 0x2, P1 ;  /* 0x000000090e037c11 */ /* 0x000fe200088f1403 */
[----:B------:R-:W-:-:S05]  /*4480*/  FMUL.FTZ R14, R36, UR14 ;  /* 0x0000000e240e7c20 */ /* 0x000fca0008410000 */
[----:B------:R0:W-:Y:S03]  /*4490*/  STG.E.64 desc[UR12][R2.64], R14 ;  /* 0x0000000e02007986 */ /* 0x0001e6000c101b0c */
.L_x_1061:
[----:B------:R-:W-:Y:S05]  /*44a0*/  BSYNC.RECONVERGENT B0 ;  /* 0x0000000000007941 */ /* 0x000fea0003800200 */
.L_x_1060:
[----:B------:R-:W-:Y:S05]  /*44b0*/  BRA.U !UP0, `(.L_x_1062) ;  /* 0x0000000108487547 */ /* 0x000fea000b800000 */
        /* <DEDUP_REMOVED lines=18> */
.L_x_1062:
[----:B------:R-:W-:Y:S01]  /*45e0*/  BSSY.RECONVERGENT B0, `(.L_x_1063) ;  /* 0x0000011000007945 */ /* 0x000fe20003800200 */
[----:B0-----:R-:W-:Y:S01]  /*45f0*/  FFMA.FTZ R14, R12, R6, -R35 ;  /* 0x000000060c0e7223 */ /* 0x001fe20000010823 */
[----:B------:R-:W-:Y:S02]  /*4600*/  FFMA.FTZ R15, R13, R7, -R34 ;  /* 0x000000070d0f7223 */ /* 0x000fe40000010822 */
[----:B------:R-:W-:Y:S05]  /*4610*/  @P2 BRA `(.L_x_1064) ;  /* 0x0000000000342947 */ /* 0x000fea0003800000 */
        /* <DEDUP_REMOVED lines=10> */
[----:B------:R-:W-:-:S04]  /*46c0*/  IADD3 R27, PT, PT, R3, R27, RZ ;  /* 0x0000001b031b7210 */ /* 0x000fc80007ffe0ff */
[----:B------:R-:W-:-:S05]  /*46d0*/  LEA.HI.X R7, R2, UR19, R27, 0x2, P1 ;  /* 0x0000001302077c11 */ /* 0x000fca00088f141b */
[----:B------:R0:W-:Y:S02]  /*46e0*/  STG.E.64 desc[UR12][R6.64], R14 ;  /* 0x0000000e06007986 */ /* 0x0001e4000c101b0c */
.L_x_1064:
[----:B------:R-:W-:Y:S05]  /*46f0*/  BSYNC.RECONVERGENT B0 ;  /* 0x0000000000007941 */ /* 0x000fea0003800200 */
.L_x_1063:
[----:B------:R-:W-:Y:S05]  /*4700*/  BRA.U !UP0, `(.L_x_1065) ;  /* 0x0000000108487547 */ /* 0x000fea000b800000 */
        /* <DEDUP_REMOVED lines=18> */
.L_x_1065:
[----:B------:R-:W-:Y:S01]  /*4830*/  BSSY.RECONVERGENT B0, `(.L_x_1066) ;  /* 0x0000012000007945 */ /* 0x000fe20003800200 */
[----:B------:R-:W-:Y:S01]  /*4840*/  FFMA.FTZ R23, R12, R8, -R23 ;  /* 0x000000080c177223 */ /* 0x000fe20000010817 */
[----:B------:R-:W-:Y:S01]  /*4850*/  SHF.R.S32.HI R0, RZ, 0x1f, R20 ;  /* 0x0000001fff007819 */ /* 0x000fe20000011414 */
[----:B------:R-:W-:Y:S01]  /*4860*/  FFMA.FTZ R9, R13, R9, -R22 ;  /* 0x000000090d097223 */ /* 0x000fe20000010816 */
[----:B------:R-:W-:Y:S06]  /*4870*/  @P3 BRA `(.L_x_1067) ;  /* 0x0000000000343947 */ /* 0x000fec0003800000 */
[----:B------:R-:W1:Y:S01]  /*4880*/  LDCU.64 UR8, c[0x0][0x3f8] ;  /* 0x00007f00ff0877ac */ /* 0x000e620008000a00 */
[----:B------:R-:W-:Y:S01]  /*4890*/  MOV R2, R30 ;  /* 0x0000001e00027202 */ /* 0x000fe20000000f00 */
[----:B------:R-:W-:Y:S01]  /*48a0*/  FMUL.FTZ R8, R23, UR14 ;  /* 0x0000000e17087c20 */ /* 0x000fe20008410000 */
[----:B------:R-:W-:Y:S01]  /*48b0*/  MOV R3, R29 ;  /* 0x0000001d00037202 */ /* 0x000fe20000000f00 */
[----:B------:R-:W0:Y:S01]  /*48c0*/  LDCU.64 UR18, c[0x0][0x380] ;  /* 0x00007000ff1277ac */ /* 0x000e220008000a00 */
[----:B------:R-:W-:Y:S01]  /*48d0*/  FMUL.FTZ R9, R9, UR14 ;  /* 0x0000000e09097c20 */ /* 0x000fe20008410000 */
[----:B-1----:R-:W-:Y:S02]  /*48e0*/  IMAD R21, R21, UR8, RZ ;  /* 0x0000000815157c24 */ /* 0x002fe4000f8e02ff */
[----:B------:R-:W-:-:S04]  /*48f0*/  IMAD.WIDE.U32 R2, R18, UR8, R2 ;  /* 0x0000000812027c25 */ /* 0x000fc8000f8e0002 */
[----:B------:R-:W-:Y:S01]  /*4900*/  IMAD R21, R18, UR9, R21 ;  /* 0x0000000912157c24 */ /* 0x000fe2000f8e0215 */
[----:B0-----:R-:W-:-:S04]  /*4910*/  LEA R6, P1, R2, UR18, 0x2 ;  /* 0x0000001202067c11 */ /* 0x001fc8000f8210ff */
[----:B------:R-:W-:-:S04]  /*4920*/  IADD3 R21, PT, PT, R3, R21, RZ ;  /* 0x0000001503157210 */ /* 0x000fc80007ffe0ff */
[----:B------:R-:W-:-:S05]  /*4930*/  LEA.HI.X R7, R2, UR19, R21, 0x2, P1 ;  /* 0x0000001302077c11 */ /* 0x000fca00088f1415 */
[----:B------:R1:W-:Y:S02]  /*4940*/  STG.E.64 desc[UR12][R6.64], R8 ;  /* 0x0000000806007986 */ /* 0x0003e4000c101b0c */
.L_x_1067:
[----:B------:R-:W-:Y:S05]  /*4950*/  BSYNC.RECONVERGENT B0 ;  /* 0x0000000000007941 */ /* 0x000fea0003800200 */
.L_x_1066:
[----:B------:R-:W-:Y:S05]  /*4960*/  BRA.U !UP0, `(.L_x_1068) ;  /* 0x0000000108487547 */ /* 0x000fea000b800000 */
        /* <DEDUP_REMOVED lines=18> */
.L_x_1068:
        /* <DEDUP_REMOVED lines=8> */
[----:B------:R-:W-:Y:S01]  /*4b10*/  MOV R28, R30 ;  /* 0x0000001e001c7202 */ /* 0x000fe20000000f00 */
[----:B------:R-:W3:Y:S01]  /*4b20*/  LDCU.64 UR14, c[0x0][0x380] ;  /* 0x00007000ff0e77ac */ /* 0x000ee20008000a00 */
[----:B--2---:R-:W-:-:S03]  /*4b30*/  IMAD R3, R0, UR8, RZ ;  /* 0x0000000800037c24 */ /* 0x004fc6000f8e02ff */
[----:B------:R-:W-:-:S04]  /*4b40*/  IMAD.WIDE.U32 R28, R20, UR8, R28 ;  /* 0x00000008141c7c25 */ /* 0x000fc8000f8e001c */
[----:B------:R-:W-:Y:S01]  /*4b50*/  IMAD R3, R20, UR9, R3 ;  /* 0x0000000914037c24 */ /* 0x000fe2000f8e0203 */
[----:B---3--:R-:W-:-:S04]  /*4b60*/  LEA R2, P0, R28, UR14, 0x2 ;  /* 0x0000000e1c027c11 */ /* 0x008fc8000f8010ff */
[----:B------:R-:W-:-:S04]  /*4b70*/  IADD3 R3, PT, PT, R29, R3, RZ ;  /* 0x000000031d037210 */ /* 0x000fc80007ffe0ff */
[----:B------:R-:W-:-:S05]  /*4b80*/  LEA.HI.X R3, R28, UR15, R3, 0x2, P0 ;  /* 0x0000000f1c037c11 */ /* 0x000fca00080f1403 */
[----:B------:R2:W-:Y:S02]  /*4b90*/  STG.E.64 desc[UR12][R2.64], R4 ;  /* 0x0000000402007986 */ /* 0x0005e4000c101b0c */
.L_x_1070:
[----:B------:R-:W-:Y:S05]  /*4ba0*/  BSYNC.RECONVERGENT B0 ;  /* 0x0000000000007941 */ /* 0x000fea0003800200 */
.L_x_1069:
[----:B------:R-:W3:Y:S01]  /*4bb0*/  LDCU UR5, c[0x0][0x410] ;  /* 0x00008200ff0577ac */ /* 0x000ee20008000800 */
[----:B------:R-:W3:Y:S01]  /*4bc0*/  LDCU UR8, c[0x0][0x3e0] ;  /* 0x00007c00ff0877ac */ /* 0x000ee20008000800 */
[----:B------:R-:W-:Y:S02]  /*4bd0*/  UIADD3 UR7, UPT, UPT, UR11, UR7, URZ ;  /* 0x000000070b077290 */ /* 0x000fe4000fffe0ff */
[----:B------:R-:W-:Y:S02]  /*4be0*/  UIADD3 UR4, UPT, UPT, UR4, 0x1, URZ ;  /* 0x0000000104047890 */ /* 0x000fe4000fffe0ff */
[----:B---3--:R-:W-:-:S04]  /*4bf0*/  UIMAD UR5, UR5, UR8, URZ ;  /* 0x00000008050572a4 */ /* 0x008fc8000f8e02ff */
[----:B------:R-:W-:-:S09]  /*4c00*/  UISETP.GE.AND UP0, UPT, UR7, UR5, UPT ;  /* 0x000000050700728c */ /* 0x000fd2000bf06270 */
[----:B------:R-:W-:Y:S05]  /*4c10*/  BRA.U !UP0, `(.L_x_1071) ;  /* 0xffffffb508507547 */ /* 0x000fea000b83ffff */
.L_x_1040:
[----:B-1----:R-:W1:Y:S01]  /*4c20*/  S2R R9, SR_TID.X ;  /* 0x0000000000097919 */ /* 0x002e620000002100 */
[----:B0-----:R-:W0:Y:S01]  /*4c30*/  LDC R6, c[0x0][0x370] ;  /* 0x0000dc00ff067b82 */ /* 0x001e220000000800 */
[----:B------:R-:W-:Y:S01]  /*4c40*/  BSSY.RECONVERGENT B0, `(.L_x_1072) ;  /* 0x0000013000007945 */ /* 0x000fe20003800200 */
[----:B--2---:R-:W2:Y:S06]  /*4c50*/  S2R R5, SR_CTAID.X ;  /* 0x0000000000057919 */ /* 0x004eac0000002500 */
[----:B------:R-:W3:Y:S08]  /*4c60*/  LDC R7, c[0x0][0x374] ;  /* 0x0000dd00ff077b82 */ /* 0x000ef00000000800 */
[----:B------:R-:W4:Y:S01]  /*4c70*/  LDC.64 R2, c[0x0][0x3c8] ;  /* 0x0000f200ff027b82 */ /* 0x000f220000000a00 */
[----:B0-----:R-:W-:-:S02]  /*4c80*/  IADD3 R4, PT, PT, R6, -0x1, RZ ;  /* 0xffffffff06047810 */ /* 0x001fc40007ffe0ff */
[----:B------:R-:W-:Y:S02]  /*4c90*/  ISETP.NE.AND P1, PT, R6, 0x1, PT ;  /* 0x000000010600780c */ /* 0x000fe40003f25270 */
[----:B-1----:R-:W-:Y:S02]  /*4ca0*/  ISETP.NE.AND P2, PT, R9, RZ, PT ;  /* 0x000000ff0900720c */ /* 0x002fe40003f45270 */
[----:B---3--:R-:W-:-:S04]  /*4cb0*/  IADD3 R0, PT, PT, R7, -0x1, RZ ;  /* 0xffffffff07007810 */ /* 0x008fc80007ffe0ff */
[----:B------:R-:W-:Y:S02]  /*4cc0*/  ISETP.NE.AND P0, PT, R0, UR6, PT ;  /* 0x0000000600007c0c */ /* 0x000fe4000bf05270 */
[----:B------:R-:W-:Y:S02]  /*4cd0*/  SHF.L.U32 R0, R7, 0x1, RZ ;  /* 0x0000000107007819 */ /* 0x000fe400000006ff */
[----:B--2---:R-:W-:Y:S02]  /*4ce0*/  ISETP.NE.OR P0, PT, R5, R4, P0 ;  /* 0x000000040500720c */ /* 0x004fe40000705670 */
        /* <DEDUP_REMOVED lines=8> */
.L_x_1073:
[----:B------:R-:W-:Y:S05]  /*4d70*/  BSYNC.RECONVERGENT B0 ;  /* 0x0000000000007941 */ /* 0x000fea0003800200 */
.L_x_1072:
[----:B------:R-:W-:Y:S05]  /*4d80*/  @P0 EXIT ;  /* 0x000000000000094d */ /* 0x000fea0003800000 */
[----:B------:R-:W-:Y:S05]  /*4d90*/  @P2 BRA `(.L_x_1074) ;  /* 0x0000000000202947 */ /* 0x000fea0003800000 */
[----:B------:R-:W-:-:S05]  /*4da0*/  IMAD R0, R6, R7, RZ ;  /* 0x0000000706007224 */ /* 0x000fca00078e02ff */
[----:B------:R-:W-:-:S13]  /*4db0*/  ISETP.NE.AND P0, PT, R0, -0x1, PT ;  /* 0xffffffff0000780c */ /* 0x000fda0003f05270 */
[----:B------:R-:W-:Y:S05]  /*4dc0*/  @!P0 BRA `(.L_x_1074) ;  /* 0x0000000000148947 */ /* 0x000fea0003800000 */
.L_x_1075:
[----:B0-----:R-:W2:Y:S04]  /*4dd0*/  LDG.E.STRONG.GPU R5, desc[UR12][R2.64] ;  /* 0x0000000c02057981 */ /* 0x001ea8000c1ef900 */
[----:B--2---:R-:W-:Y:S01]  /*4de0*/  CCTL.IVALL ;  /* 0x00000000ff00798f */ /* 0x004fe20002000000 */
[----:B------:R-:W-:Y:S05]  /*4df0*/  YIELD ;  /* 0x0000000000007946 */ /* 0x000fea0003800000 */
[----:B------:R-:W-:-:S13]  /*4e00*/  ISETP.NE.AND P0, PT, R5, R0, PT ;  /* 0x000000000500720c */ /* 0x000fda0003f05270 */
[----:B------:R-:W-:Y:S05]  /*4e10*/  @P0 BRA `(.L_x_1075) ;  /* 0xfffffffc00ec0947 */ /* 0x000fea000383ffff */
.L_x_1074:
[----:B------:R-:W-:Y:S05]  /*4e20*/  WARPSYNC.ALL ;  /* 0x0000000000007948 */ /* 0x000fea0003800000 */
[----:B------:R-:W1:Y:S08]  /*4e30*/  LDC.64 R6, c[0x0][0x3f8] ;  /* 0x0000fe00ff067b82 */ /* 0x000e700000000a00 */
[----:B------:R-:W-:Y:S01]  /*4e40*/  BAR.SYNC.DEFER_BLOCKING 0x0 ;  /* 0x0000000000007b1d */ /* 0x000fe20000010000 */
[----:B-1----:R-:W-:-:S04]  /*4e50*/  LEA.HI R0, P0, R7, R6, RZ, 0x1 ;  /* 0x0000000607007211 */ /* 0x002fc800078108ff */
[----:B0-----:R-:W-:-:S04]  /*4e60*/  IADD3.X R3, PT, PT, RZ, R7, RZ, P0, !PT ;  /* 0x00000007ff037210 */ /* 0x001fc800007fe4ff */
        /* <DEDUP_REMOVED lines=70> */
.L_x_1078:
        /* <DEDUP_REMOVED lines=27> */
.L_x_1077:
[----:B------:R-:W-:Y:S05]  /*5480*/  BSYNC.RECONVERGENT B0 ;  /* 0x0000000000007941 */ /* 0x000fea0003800200 */
.L_x_1076:
        /* <DEDUP_REMOVED lines=10> */
.L_x_1079:
        /* <DEDUP_REMOVED lines=82> */
.L_x_1080:
        /* <DEDUP_REMOVED lines=11> */
.L_x_2491:


//--------------------- .text._Z35group_norm_nhwc_bwd_one_pass_kernelI11Fp32IOFp32WLi512ELi20ELi640EEv26Group_norm_nhwc_bwd_params --------------------------
	.section	.text._Z35group_norm_nhwc_bwd_one_pass_kernelI11Fp32IOFp32WLi512ELi20ELi640EEv26Group_norm_nhwc_bwd_params,"ax",@progbits
	.align	128
        .global         _Z35group_norm_nhwc_bwd_one_pass_kernelI11Fp32IOFp32WLi512ELi20ELi640EEv26Group_norm_nhwc_bwd_params
        .type           _Z35group_norm_nhwc_bwd_one_pass_kernelI11Fp32IOFp32WLi512ELi20ELi640EEv26Group_norm_nhwc_bwd_params,@function
        .size           _Z35group_norm_nhwc_bwd_one_pass_kernelI11Fp32IOFp32WLi512ELi20ELi640EEv26Group_norm_nhwc_bwd_params,(.L_x_2492 - _Z35group_norm_nhwc_bwd_one_pass_kernelI11Fp32IOFp32WLi512ELi20ELi640EEv26Group_norm_nhwc_bwd_params)
        .other          _Z35group_norm_nhwc_bwd_one_pass_kernelI11Fp32IOFp32WLi512ELi20ELi640EEv26Group_norm_nhwc_bwd_params,@"STO_CUDA_ENTRY STV_DEFAULT"
_Z35group_norm_nhwc_bwd_one_pass_kernelI11Fp32IOFp32WLi512ELi20ELi640EEv26Group_norm_nhwc_bwd_params:
.text._Z35group_norm_nhwc_bwd_one_pass_kernelI11Fp32IOFp32WLi512ELi20ELi640EEv26Group_norm_nhwc_bwd_params:
[----:B------:R-:W-:Y:S08]  /*0000*/  LDC R1, c[0x0][0x37c] ;  /* 0x0000df00ff017b82 */ /* 0x000ff00000000800 */
[----:B------:R-:W0:Y:S01]  /*0010*/  S2UR UR6, SR_CTAID.Y ;  /* 0x00000000000679c3 */ /* 0x000e220000002600 */
[----:B------:R-:W1:Y:S01]  /*0020*/  LDCU UR4, c[0x0][0x410] ;  /* 0x00008200ff0477ac */ /* 0x000e620008000800 */
[----:B------:R-:W2:Y:S01]  /*0030*/  S2R R5, SR_TID.X ;  /* 0x0000000000057919 */ /* 0x000ea20000002100 */
[----:B------:R-:W1:Y:S01]  /*0040*/  LDCU UR5, c[0x0][0x3e0] ;  /* 0x00007c00ff0577ac */ /* 0x000e620008000800 */
[----:B------:R-:W3:Y:S01]  /*0050*/  LDCU.64 UR8, c[0x0][0x358] ;  /* 0x00006b00ff0877ac */ /* 0x000ee20008000a00 */
[----:B-1----:R-:W-:-:S04]  /*0060*/  UIMAD UR4, UR4, UR5, URZ ;  /* 0x00000005040472a4 */ /* 0x002fc8000f8e02ff */
[----:B0-----:R-:W-:-:S09]  /*0070*/  UISETP.GE.AND UP0, UPT, UR6, UR4, UPT ;  /* 0x000000040600728c */ /* 0x001fd2000bf06270 */
[----:B--23--:R-:W-:Y:S05]  /*0080*/  BRA.U UP0, `(.L_x_1081) ;  /* 0x0000007100307547 */ /* 0x00cfea000b800000 */
[----:B------:R-:W-:Y:S01]  /*0090*/  LOP3.LUT R0, R5, 0xffff, RZ, 0xc0, !PT ;  /* 0x0000ffff05007812 */ /* 0x000fe200078ec0ff */
[----:B------:R-:W0:Y:S01]  /*00a0*/  S2R R78, SR_LANEID ;  /* 0x00000000004e7919 */ /* 0x000e220000000000 */
[----:B------:R-:W-:Y:S01]  /*00b0*/  HFMA2 R80, -RZ, RZ, 0, 0 ;  /* 0x00000000ff507431 */ /* 0x000fe200000001ff */
[----:B------:R-:W-:Y:S02]  /*00c0*/  MOV R83, UR6 ;  /* 0x0000000600537c02 */ /* 0x000fe40008000f00 */
        /* <DEDUP_REMOVED lines=9> */
.L_x_1124:
[----:B0-----:R-:W0:Y:S01]  /*0160*/  LDC R6, c[0x0][0x410] ;  /* 0x00010400ff067b82 */ /* 0x001e220000000800 */
[----:B-1----:R-:W1:Y:S01]  /*0170*/  LDCU.128 UR12, c[0x0][0x400] ;  /* 0x00008000ff0c77ac */ /* 0x002e620008000c00 */
[----:B------:R-:W-:Y:S02]  /*0180*/  ISETP.GE.AND P2, PT, R83, RZ, PT ;  /* 0x000000ff5300720c */ /* 0x000fe40003f46270 */
[----:B------:R-:W-:Y:S01]  /*0190*/  CS2R R74, SRZ ;  /* 0x00000000004a7805 */ /* 0x000fe2000001ff00 */
[----:B------:R-:W2:Y:S03]  /*01a0*/  LDCU.U8 UR4, c[0x0][0x414] ;  /* 0x00008280ff0477ac */ /* 0x000ea60008000000 */
[----:B------:R-:W3:Y:S01]  /*01b0*/  S2UR UR5, SR_CTAID.X ;  /* 0x00000000000579c3 */ /* 0x000ee20000002500 */
[----:B0-----:R-:W-:-:S04]  /*01c0*/  IABS R7, R6 ;  /* 0x0000000600077213 */ /* 0x001fc80000000000 */
[----:B------:R-:W0:Y:S08]  /*01d0*/  I2F.RP R0, R7 ;  /* 0x0000000700007306 */ /* 0x000e300000209400 */
[----:B0-----:R-:W0:Y:S02]  /*01e0*/  MUFU.RCP R0, R0 ;  /* 0x0000000000007308 */ /* 0x001e240000001000 */
[----:B0-----:R-:W-:-:S06]  /*01f0*/  IADD3 R2, PT, PT, R0, 0xffffffe, RZ ;  /* 0x0ffffffe00027810 */ /* 0x001fcc0007ffe0ff */
[----:B------:R0:W4:Y:S02]  /*0200*/  F2I.FTZ.U32.TRUNC.NTZ R3, R2 ;  /* 0x0000000200037305 */ /* 0x000124000021f000 */
[----:B0-----:R-:W-:Y:S02]  /*0210*/  MOV R2, RZ ;  /* 0x000000ff00027202 */ /* 0x001fe40000000f00 */
[----:B----4-:R-:W-:-:S05]  /*0220*/  IADD3 R4, PT, PT, RZ, -R3, RZ ;  /* 0x80000003ff047210 */ /* 0x010fca0007ffe0ff */
[----:B------:R-:W-:Y:S01]  /*0230*/  IMAD R5, R4, R7, RZ ;  /* 0x0000000704057224 */ /* 0x000fe200078e02ff */
[----:B------:R-:W-:-:S03]  /*0240*/  IABS R4, R83 ;  /* 0x0000005300047213 */ /* 0x000fc60000000000 */
[----:B------:R-:W-:Y:S01]  /*0250*/  IMAD.HI.U32 R3, R3, R5, R2 ;  /* 0x0000000503037227 */ /* 0x000fe200078e0002 */
[----:B------:R-:W-:Y:S01]  /*0260*/  LOP3.LUT R2, R83, R6, RZ, 0x3c, !PT ;  /* 0x0000000653027212 */ /* 0x000fe200078e3cff */
[----:B------:R-:W3:Y:S03]  /*0270*/  LDC R5, c[0x0][0x41c] ;  /* 0x00010700ff057b82 */ /* 0x000ee60000000800 */
[----:B------:R-:W-:Y:S01]  /*0280*/  ISETP.GE.AND P1, PT, R2, RZ, PT ;  /* 0x000000ff0200720c */ /* 0x000fe20003f26270 */
[----:B------:R-:W-:-:S05]  /*0290*/  IMAD.HI.U32 R3, R3, R4, RZ ;  /* 0x0000000403037227 */ /* 0x000fca00078e00ff */
[----:B------:R-:W-:-:S05]  /*02a0*/  IADD3 R0, PT, PT, -R3, RZ, RZ ;  /* 0x000000ff03007210 */ /* 0x000fca0007ffe1ff */
[----:B------:R-:W-:-:S05]  /*02b0*/  IMAD R0, R7, R0, R4 ;  /* 0x0000000007007224 */ /* 0x000fca00078e0204 */
[----:B------:R-:W-:Y:S01]  /*02c0*/  ISETP.GT.U32.AND P3, PT, R7, R0, PT ;  /* 0x000000000700720c */ /* 0x000fe20003f64070 */
[----:B---3--:R-:W-:-:S05]  /*02d0*/  IMAD R5, R5, UR5, R82 ;  /* 0x0000000505057c24 */ /* 0x008fca000f8e0252 */
[----:B-1----:R-:W-:Y:S02]  /*02e0*/  ISETP.GE.U32.AND P4, PT, R5, UR12, PT ;  /* 0x0000000c05007c0c */ /* 0x002fe4000bf86070 */
[----:B------:R-:W-:-:S05]  /*02f0*/  SHF.R.S32.HI R11, RZ, 0x1f, R5 ;  /* 0x0000001fff0b7819 */ /* 0x000fca0000011405 */
[-C--:B------:R-:W-:Y:S02]  /*0300*/  @!P3 IADD3 R0, PT, PT, R0, -R7.reuse, RZ ;  /* 0x800000070000b210 */ /* 0x080fe40007ffe0ff */
[----:B------:R-:W-:Y:S02]  /*0310*/  ISETP.GE.AND.EX P4, PT, R11, UR13, PT, P4 ;  /* 0x0000000d0b007c0c */ /* 0x000fe4000bf86340 */
[CC--:B------:R-:W-:Y:S02]  /*0320*/  ISETP.GE.U32.AND P0, PT, R0.reuse, R7.reuse, PT ;  /* 0x000000070000720c */ /* 0x0c0fe40003f06070 */
[----:B------:R-:W-:Y:S02]  /*0330*/  ISETP.GT.U32.AND P5, PT, R7, R0, PT ;  /* 0x000000000700720c */ /* 0x000fe40003fa4070 */
[----:B------:R-:W-:Y:S02]  /*0340*/  IADD3 R7, PT, PT, R0, -R7, RZ ;  /* 0x8000000700077210 */ /* 0x000fe40007ffe0ff */
[----:B------:R-:W-:-:S02]  /*0350*/  @!P3 IADD3 R3, PT, PT, R3, 0x1, RZ ;  /* 0x000000010303b810 */ /* 0x000fc40007ffe0ff */
[----:B------:R-:W-:Y:S02]  /*0360*/  SEL R0, R7, R0, !P5 ;  /* 0x0000000007007207 */ /* 0x000fe40006800000 */
[----:B------:R-:W-:Y:S01]  /*0370*/  IADD3 R9, PT, PT, R5, 0x40, RZ ;  /* 0x0000004005097810 */ /* 0x000fe20007ffe0ff */
[----:B------:R-:W0:Y:S01]  /*0380*/  @!P4 LDC.64 R14, c[0x0][0x3f8] ;  /* 0x0000fe00ff0ecb82 */ /* 0x000e220000000a00 */
[----:B------:R-:W-:Y:S02]  /*0390*/  ISETP.NE.AND P3, PT, R6, RZ, PT ;  /* 0x000000ff0600720c */ /* 0x000fe40003f65270 */
[----:B------:R-:W-:Y:S02]  /*03a0*/  LOP3.LUT R7, RZ, R6, RZ, 0x33, !PT ;  /* 0x00000006ff077212 */ /* 0x000fe400078e33ff */
[----:B------:R-:W-:Y:S02]  /*03b0*/  @!P2 IADD3 R0, PT, PT, -R0, RZ, RZ ;  /* 0x000000ff0000a210 */ /* 0x000fe40007ffe1ff */
[----:B------:R-:W-:Y:S01]  /*03c0*/  @P0 IADD3 R3, PT, PT, R3, 0x1, RZ ;  /* 0x0000000103030810 */ /* 0x000fe20007ffe0ff */
[----:B------:R-:W1:Y:S01]  /*03d0*/  @!P4 LDC.64 R20, c[0x0][0x3a0] ;  /* 0x0000e800ff14cb82 */ /* 0x000e620000000a00 */
[----:B------:R-:W-:-:S02]  /*03e0*/  ISETP.GE.U32.AND P0, PT, R9, UR12, PT ;  /* 0x0000000c09007c0c */ /* 0x000fc4000bf06070 */
[----:B------:R-:W-:Y:S02]  /*03f0*/  SHF.R.S32.HI R13, RZ, 0x1f, R9 ;  /* 0x0000001fff0d7819 */ /* 0x000fe40000011409 */
[----:B------:R-:W-:Y:S02]  /*0400*/  SEL R0, R7, R0, !P3 ;  /* 0x0000000007007207 */ /* 0x000fe40005800000 */
[----:B------:R-:W-:Y:S01]  /*0410*/  @!P1 IADD3 R3, PT, PT, -R3, RZ, RZ ;  /* 0x000000ff03039210 */ /* 0x000fe20007ffe1ff */
[----:B------:R-:W3:Y:S01]  /*0420*/  @!P4 LDC.64 R22, c[0x0][0x398] ;  /* 0x0000e600ff16cb82 */ /* 0x000ee20000000a00 */
[----:B------:R-:W-:Y:S01]  /*0430*/  ISETP.GE.AND.EX P0, PT, R13, UR13, PT, P0 ;  /* 0x0000000d0d007c0c */ /* 0x000fe2000bf06300 */
[----:B------:R-:W-:Y:S01]  /*0440*/  IMAD R2, R0, 0x14, RZ ;  /* 0x0000001400027824 */ /* 0x000fe200078e02ff */
[----:B------:R-:W-:Y:S02]  /*0450*/  SEL R3, R7, R3, !P3 ;  /* 0x0000000307037207 */ /* 0x000fe40005800000 */
[----:B------:R-:W-:-:S02]  /*0460*/  IADD3 R7, PT, PT, R5, 0x80, RZ ;  /* 0x0000008005077810 */ /* 0x000fc40007ffe0ff */
[C---:B------:R-:W-:Y:S02]  /*0470*/  IADD3 R86, P1, PT, R2.reuse, R79, RZ ;  /* 0x0000004f02567210 */ /* 0x040fe40007f3e0ff */
[----:B------:R-:W-:Y:S02]  /*0480*/  SHF.R.S32.HI R4, RZ, 0x1f, R3 ;  /* 0x0000001fff047819 */ /* 0x000fe40000011403 */
[----:B------:R-:W-:Y:S01]  /*0490*/  LEA.HI.X.SX32 R87, R2, RZ, 0x1, P1 ;  /* 0x000000ff02577211 */ /* 0x000fe200008f0eff */
[----:B0-----:R-:W-:Y:S01]  /*04a0*/  @!P4 IMAD R2, R11, R14, RZ ;  /* 0x0000000e0b02c224 */ /* 0x001fe200078e02ff */
[----:B------:R-:W-:Y:S01]  /*04b0*/  ISETP.GE.U32.AND P1, PT, R7, UR12, PT ;  /* 0x0000000c07007c0c */ /* 0x000fe2000bf26070 */
[----:B------:R-:W-:Y:S01]  /*04c0*/  IMAD R4, R4, UR14, RZ ;  /* 0x0000000e04047c24 */ /* 0x000fe2000f8e02ff */
[----:B------:R-:W-:Y:S01]  /*04d0*/  SHF.R.S32.HI R19, RZ, 0x1f, R7 ;  /* 0x0000001fff137819 */ /* 0x000fe20000011407 */
[----:B------:R-:W0:Y:S01]  /*04e0*/  @!P0 LDC.64 R24, c[0x0][0x3f8] ;  /* 0x0000fe00ff188b82 */ /* 0x000e220000000a00 */
[----:B------:R-:W-:Y:S01]  /*04f0*/  IMAD.WIDE.U32 R86, R3, UR14, R86 ;  /* 0x0000000e03567c25 */ /* 0x000fe2000f8e0056 */
[----:B--2---:R-:W-:-:S02]  /*0500*/  ISETP.NE.AND P3, PT, RZ, UR4, PT ;  /* 0x00000004ff007c0c */ /* 0x004fc4000bf65270 */
[----:B------:R-:W-:Y:S01]  /*0510*/  ISETP.GE.AND.EX P1, PT, R19, UR13, PT, P1 ;  /* 0x0000000d13007c0c */ /* 0x000fe2000bf26310 */
[----:B------:R-:W-:Y:S01]  /*0520*/  IMAD R89, R3, UR15, R4 ;  /* 0x0000000f03597c24 */ /* 0x000fe2000f8e0204 */
[----:B------:R-:W-:Y:S01]  /*0530*/  @!P4 MOV R88, R86 ;  /* 0x000000560058c202 */ /* 0x000fe20000000f00 */
[----:B------:R-:W-:Y:S01]  /*0540*/  @!P4 IMAD R11, R5, R15, R2 ;  /* 0x0000000f050bc224 */ /* 0x000fe200078e0202 */
[----:B------:R-:W2:Y:S01]  /*0550*/  @!P0 LDC.64 R26, c[0x0][0x3a0] ;  /* 0x0000e800ff1a8b82 */ /* 0x000ea20000000a00 */
[----:B------:R-:W-:Y:S02]  /*0560*/  LOP3.LUT R79, R81, 0xffff, RZ, 0xc0, !PT ;  /* 0x0000ffff514f7812 */ /* 0x000fe400078ec0ff */
[----:B------:R-:W-:-:S03]  /*0570*/  IADD3 R89, PT, PT, R87, R89, RZ ;  /* 0x0000005957597210 */ /* 0x000fc60007ffe0ff */
[----:B------:R-:W-:Y:S02]  /*0580*/  @!P4 IMAD.WIDE.U32 R2, R5, R14, R88 ;  /* 0x0000000e0502c225 */ /* 0x000fe400078e0058 */
[----:B------:R-:W4:Y:S03]  /*0590*/  @!P0 LDC.64 R30, c[0x0][0x398] ;  /* 0x0000e600ff1e8b82 */ /* 0x000f260000000a00 */
[----:B------:R-:W-:Y:S02]  /*05a0*/  @!P4 IADD3 R3, PT, PT, R3, R11, RZ ;  /* 0x0000000b0303c210 */ /* 0x000fe40007ffe0ff */
[C---:B------:R-:W-:Y:S01]  /*05b0*/  @!P4 SHF.L.U32 R17, R2.reuse, 0x2, RZ ;  /* 0x000000020211c819 */ /* 0x040fe200000006ff */
[----:B0-----:R-:W-:Y:S02]  /*05c0*/  @!P0 IMAD R6, R13, R24, RZ ;  /* 0x000000180d068224 */ /* 0x001fe400078e02ff */
[----:B------:R-:W0:Y:S01]  /*05d0*/  @!P1 LDC.64 R32, c[0x0][0x3f8] ;  /* 0x0000fe00ff209b82 */ /* 0x000e220000000a00 */
[----:B------:R-:W-:-:S02]  /*05e0*/  @!P4 SHF.L.U64.HI R4, R2, 0x2, R3 ;  /* 0x000000020204c819 */ /* 0x000fc40000010203 */
[----:B------:R-:W-:Y:S01]  /*05f0*/  @!P0 MOV R2, R86 ;  /* 0x0000005600028202 */ /* 0x000fe20000000f00 */
[----:B------:R-:W-:Y:S01]  /*0600*/  @!P0 IMAD R15, R9, R25, R6 ;  /* 0x00000019090f8224 */ /* 0x000fe200078e0206 */
[----:B------:R-:W-:Y:S01]  /*0610*/  @!P0 MOV R3, R89 ;  /* 0x0000005900038202 */ /* 0x000fe20000000f00 */
[----:B------:R-:W-:Y:S01]  /*0620*/  IMAD R6, R0, 0x14, R79 ;  /* 0x0000001400067824 */ /* 0x000fe200078e024f */
[C---:B-1----:R-:W-:Y:S01]  /*0630*/  @!P4 IADD3 R12, P2, PT, R17.reuse, R20, RZ ;  /* 0x00000014110cc210 */ /* 0x042fe20007f5e0ff */
[----:B------:R-:W1:Y:S01]  /*0640*/  @P3 LDC.64 R10, c[0x0][0x3b0] ;  /* 0x0000ec00ff0a3b82 */ /* 0x000e620000000a00 */
[----:B---3--:R-:W-:Y:S01]  /*0650*/  @!P4 IADD3 R16, P5, PT, R17, R22, RZ ;  /* 0x000000161110c210 */ /* 0x008fe20007fbe0ff */
[----:B------:R-:W-:Y:S01]  /*0660*/  @!P0 IMAD.WIDE.U32 R2, R9, R24, R2 ;  /* 0x0000001809028225 */ /* 0x000fe200078e0002 */
[----:B------:R-:W-:Y:S02]  /*0670*/  IADD3 R25, PT, PT, R5, 0xc0, RZ ;  /* 0x000000c005197810 */ /* 0x000fe40007ffe0ff */
[----:B------:R-:W-:-:S02]  /*0680*/  @!P4 IADD3.X R13, PT, PT, R4, R21, RZ, P2, !PT ;  /* 0x00000015040dc210 */ /* 0x000fc400017fe4ff */
[----:B------:R-:W-:Y:S01]  /*0690*/  @!P0 IADD3 R3, PT, PT, R3, R15, RZ ;  /* 0x0000000f03038210 */ /* 0x000fe20007ffe0ff */
[----:B------:R-:W3:Y:S01]  /*06a0*/  @!P1 LDC.64 R40, c[0x0][0x3a0] ;  /* 0x0000e800ff289b82 */ /* 0x000ee20000000a00 */
[----:B------:R-:W-:Y:S01]  /*06b0*/  @!P0 SHF.L.U32 R29, R2, 0x2, RZ ;  /* 0x00000002021d8819 */ /* 0x000fe200000006ff */
[----:B------:R1:W5:Y:S01]  /*06c0*/  @!P4 LDG.E.64 R74, desc[UR8][R12.64] ;  /* 0x000000080c4ac981 */ /* 0x000362000c1e1b00 */
[----:B------:R-:W-:Y:S02]  /*06d0*/  @!P4 IADD3.X R17, PT, PT, R4, R23, RZ, P5, !PT ;  /* 0x000000170411c210 */ /* 0x000fe40002ffe4ff */
[----:B------:R-:W-:Y:S02]  /*06e0*/  ISETP.GE.U32.AND P2, PT, R25, UR12, PT ;  /* 0x0000000c19007c0c */ /* 0x000fe4000bf46070 */
[----:B------:R-:W-:Y:S01]  /*06f0*/  SHF.R.S32.HI R23, RZ, 0x1f, R25 ;  /* 0x0000001fff177819 */ /* 0x000fe20000011419 */
[----:B0-----:R-:W-:Y:S01]  /*0700*/  @!P1 IMAD R4, R19, R32, RZ ;  /* 0x0000002013049224 */ /* 0x001fe200078e02ff */
[----:B------:R-:W-:Y:S01]  /*0710*/  @!P0 SHF.L.U64.HI R2, R2, 0x2, R3 ;  /* 0x0000000202028819 */ /* 0x000fe20000010203 */
[----:B------:R-:W0:Y:S01]  /*0720*/  @!P1 LDC.64 R18, c[0x0][0x398] ;  /* 0x0000e600ff129b82 */ /* 0x000e220000000a00 */
[----:B--2---:R-:W-:-:S02]  /*0730*/  @!P0 IADD3 R14, P6, PT, R29, R26, RZ ;  /* 0x0000001a1d0e8210 */ /* 0x004fc40007fde0ff */
[----:B----4-:R-:W-:Y:S02]  /*0740*/  @!P0 IADD3 R28, P5, PT, R29, R30, RZ ;  /* 0x0000001e1d1c8210 */ /* 0x010fe40007fbe0ff */
[----:B------:R-:W-:Y:S01]  /*0750*/  ISETP.GE.AND.EX P2, PT, R23, UR13, PT, P2 ;  /* 0x0000000d17007c0c */ /* 0x000fe2000bf46320 */
[----:B-1----:R-:W-:Y:S01]  /*0760*/  @P3 IMAD.WIDE R10, R6, 0x4, R10 ;  /* 0x00000004060a3825 */ /* 0x002fe200078e020a */
[C---:B------:R-:W-:Y:S02]  /*0770*/  @!P0 IADD3.X R15, PT, PT, R2.reuse, R27, RZ, P6, !PT ;  /* 0x0000001b020f8210 */ /* 0x040fe400037fe4ff */
[----:B------:R-:W-:Y:S02]  /*0780*/  @!P0 IADD3.X R29, PT, PT, R2, R31, RZ, P5, !PT ;  /* 0x0000001f021d8210 */ /* 0x000fe40002ffe4ff */
[----:B------:R-:W-:Y:S01]  /*0790*/  CS2R R2, SRZ ;  /* 0x0000000000027805 */ /* 0x000fe2000001ff00 */
[----:B------:R-:W-:Y:S01]  /*07a0*/  @!P1 IMAD R27, R7, R33, R4 ;  /* 0x00000021071b9224 */ /* 0x000fe200078e0204 */
[----:B------:R-:W-:-:S02]  /*07b0*/  IADD3 R33, PT, PT, R5, 0x100, RZ ;  /* 0x0000010005217810 */ /* 0x000fc40007ffe0ff */
[----:B------:R-:W-:Y:S02]  /*07c0*/  @!P1 MOV R20, R86 ;  /* 0x0000005600149202 */ /* 0x000fe40000000f00 */
[----:B------:R1:W5:Y:S01]  /*07d0*/  @P3 LDG.E.64 R2, desc[UR8][R10.64] ;  /* 0x000000080a023981 */ /* 0x000362000c1e1b00 */
[----:B------:R-:W-:Y:S01]  /*07e0*/  ISETP.GE.U32.AND P3, PT, R33, UR12, PT ;  /* 0x0000000c21007c0c */ /* 0x000fe2000bf66070 */
[----:B------:R-:W2:Y:S01]  /*07f0*/  @!P2 LDC.64 R38, c[0x0][0x3f8] ;  /* 0x0000fe00ff26ab82 */ /* 0x000ea20000000a00 */
[----:B------:R-:W-:Y:S02]  /*0800*/  SHF.R.S32.HI R35, RZ, 0x1f, R33 ;  /* 0x0000001fff237819 */ /* 0x000fe40000011421 */
[----:B------:R-:W-:Y:S02]  /*0810*/  @!P1 MOV R21, R89 ;  /* 0x0000005900159202 */ /* 0x000fe40000000f00 */
[----:B------:R-:W-:Y:S02]  /*0820*/  ISETP.GE.AND.EX P3, PT, R35, UR13, PT, P3 ;  /* 0x0000000d23007c0c */ /* 0x000fe4000bf66330 */
[----:B------:R-:W-:Y:S01]  /*0830*/  IADD3 R8, PT, PT, R5, 0x140, RZ ;  /* 0x0000014005087810 */ /* 0x000fe20007ffe0ff */
[----:B------:R-:W-:-:S03]  /*0840*/  @!P1 IMAD.WIDE.U32 R20, R7, R32, R20 ;  /* 0x0000002007149225 */ /* 0x000fc600078e0014 */
[----:B------:R-:W-:Y:S02]  /*0850*/  ISETP.GE.U32.AND P5, PT, R8, UR12, PT ;  /* 0x0000000c08007c0c */ /* 0x000fe4000bfa6070 */
[----:B------:R-:W-:-:S05]  /*0860*/  SHF.R.S32.HI R37, RZ, 0x1f, R8 ;  /* 0x0000001fff257819 */ /* 0x000fca0000011408 */
[----:B------:R-:W4:Y:S01]  /*0870*/  @!P3 LDC.64 R12, c[0x0][0x3f8] ;  /* 0x0000fe00ff0cbb82 */ /* 0x000f220000000a00 */
[----:B------:R-:W-:Y:S02]  /*0880*/  ISETP.GE.AND.EX P5, PT, R37, UR13, PT, P5 ;  /* 0x0000000d25007c0c */ /* 0x000fe4000bfa6350 */
[----:B-1----:R-:W-:Y:S02]  /*0890*/  @!P1 IADD3 R11, PT, PT, R21, R27, RZ ;  /* 0x0000001b150b9210 */ /* 0x002fe40007ffe0ff */
[C---:B------:R-:W-:Y:S02]  /*08a0*/  @!P1 SHF.L.U32 R27, R20.reuse, 0x2, RZ ;  /* 0x00000002141b9819 */ /* 0x040fe400000006ff */
[----:B------:R-:W-:Y:S02]  /*08b0*/  @!P1 SHF.L.U64.HI R32, R20, 0x2, R11 ;  /* 0x0000000214209819 */ /* 0x000fe4000001020b */
[----:B------:R-:W1:Y:S01]  /*08c0*/  @!P2 LDC.64 R20, c[0x0][0x3a0] ;  /* 0x0000e800ff14ab82 */ /* 0x000e620000000a00 */
[----:B--2---:R-:W-:Y:S01]  /*08d0*/  @!P2 IMAD R10, R23, R38, RZ ;  /* 0x00000026170aa224 */ /* 0x004fe200078e02ff */
[----:B------:R-:W-:-:S02]  /*08e0*/  CS2R R72, SRZ ;  /* 0x0000000000487805 */ /* 0x000fc4000001ff00 */
[----:B------:R-:W-:Y:S02]  /*08f0*/  CS2R R70, SRZ ;  /* 0x0000000000467805 */ /* 0x000fe4000001ff00 */
[----:B------:R-:W-:Y:S02]  /*0900*/  CS2R R68, SRZ ;  /* 0x0000000000447805 */ /* 0x000fe4000001ff00 */
[----:B------:R-:W-:Y:S01]  /*0910*/  IADD3 R7, PT, PT, R5, 0x180, RZ ;  /* 0x0000018005077810 */ /* 0x000fe20007ffe0ff */
[----:B------:R-:W-:Y:S01]  /*0920*/  @!P2 IMAD R39, R25, R39, R10 ;  /* 0x000000271927a224 */ /* 0x000fe200078e020a */
[----:B------:R-:W2:Y:S01]  /*0930*/  @!P2 LDC.64 R22, c[0x0][0x398] ;  /* 0x0000e600ff16ab82 */ /* 0x000ea20000000a00 */
[----:B------:R-:W-:Y:S01]  /*0940*/  @!P2 MOV R30, R86 ;  /* 0x00000056001ea202 */ /* 0x000fe20000000f00 */
[----:B------:R3:W5:Y:S01]  /*0950*/  @!P4 LDG.E.64 R72, desc[UR8][R16.64] ;  /* 0x000000081048c981 */ /* 0x000762000c1e1b00 */
[----:B------:R-:W-:Y:S02]  /*0960*/  @!P2 MOV R31, R89 ;  /* 0x00000059001fa202 */ /* 0x000fe40000000f00 */
[----:B------:R-:W-:Y:S01]  /*0970*/  ISETP.GE.U32.AND P6, PT, R7, UR12, PT ;  /* 0x0000000c07007c0c */ /* 0x000fe2000bfc6070 */
[----:B------:R4:W5:Y:S02]  /*0980*/  @!P0 LDG.E.64 R70, desc[UR8][R14.64] ;  /* 0x000000080e468981 */ /* 0x000964000c1e1b00 */
[----:B------:R-:W2:Y:S01]  /*0990*/  @!P5 LDC.64 R10, c[0x0][0x3f8] ;  /* 0x0000fe00ff0adb82 */ /* 0x000ea20000000a00 */
[----:B------:R-:W-:Y:S01]  /*09a0*/  SHF.R.S32.HI R9, RZ, 0x1f, R7 ;  /* 0x0000001fff097819 */ /* 0x000fe20000011407 */
[----:B------:R1:W5:Y:S01]  /*09b0*/  @!P0 LDG.E.64 R68, desc[UR8][R28.64] ;  /* 0x000000081c448981 */ /* 0x000362000c1e1b00 */
[----:B------:R-:W-:Y:S01]  /*09c0*/  @!P2 IMAD.WIDE.U32 R30, R25, R38, R30 ;  /* 0x00000026191ea225 */ /* 0x000fe200078e001e */
[----:B---3--:R-:W-:-:S02]  /*09d0*/  @!P1 IADD3 R16, P0, PT, R27, R40, RZ ;  /* 0x000000281b109210 */ /* 0x008fc40007f1e0ff */
[----:B------:R-:W-:Y:S02]  /*09e0*/  ISETP.GE.AND.EX P6, PT, R9, UR13, PT, P6 ;  /* 0x0000000d09007c0c */ /* 0x000fe4000bfc6360 */
[----:B------:R-:W3:Y:S01]  /*09f0*/  @!P3 LDC.64 R24, c[0x0][0x3a0] ;  /* 0x0000e800ff18bb82 */ /* 0x000ee20000000a00 */
[----:B----4-:R-:W-:Y:S01]  /*0a00*/  @!P3 IMAD R14, R35, R12, RZ ;  /* 0x0000000c230eb224 */ /* 0x010fe200078e02ff */
[----:B------:R-:W-:Y:S02]  /*0a10*/  IADD3 R4, PT, PT, R5, 0x1c0, RZ ;  /* 0x000001c005047810 */ /* 0x000fe40007ffe0ff */
[----:B------:R-:W-:Y:S02]  /*0a20*/  @!P1 IADD3.X R17, PT, PT, R32, R41, RZ, P0, !PT ;  /* 0x0000002920119210 */ /* 0x000fe400007fe4ff */
[----:B0-----:R-:W-:Y:S01]  /*0a30*/  @!P1 IADD3 R18, P0, PT, R27, R18, RZ ;  /* 0x000000121b129210 */ /* 0x001fe20007f1e0ff */
[----:B------:R-:W-:Y:S01]  /*0a40*/  @!P3 IMAD R35, R33, R13, R14 ;  /* 0x0000000d2123b224 */ /* 0x000fe200078e020e */
[----:B------:R-:W0:Y:S01]  /*0a50*/  @!P3 LDC.64 R26, c[0x0][0x398] ;  /* 0x0000e600ff1abb82 */ /* 0x000e220000000a00 */
[----:B------:R-:W-:-:S02]  /*0a60*/  @!P2 IADD3 R39, PT, PT, R31, R39, RZ ;  /* 0x000000271f27a210 */ /* 0x000fc40007ffe0ff */
[----:B------:R-:W-:Y:S02]  /*0a70*/  ISETP.GE.U32.AND P4, PT, R4, UR12, PT ;  /* 0x0000000c04007c0c */ /* 0x000fe4000bf86070 */
[----:B------:R-:W-:Y:S02]  /*0a80*/  SHF.R.S32.HI R5, RZ, 0x1f, R4 ;  /* 0x0000001fff057819 */ /* 0x000fe40000011404 */
[----:B------:R-:W-:Y:S01]  /*0a90*/  @!P2 SHF.L.U32 R31, R30, 0x2, RZ ;  /* 0x000000021e1fa819 */ /* 0x000fe200000006ff */
[----:B-1----:R-:W1:Y:S01]  /*0aa0*/  @!P5 LDC.64 R28, c[0x0][0x3a0] ;  /* 0x0000e800ff1cdb82 */ /* 0x002e620000000a00 */
[----:B------:R-:W-:Y:S02]  /*0ab0*/  @!P3 MOV R14, R86 ;  /* 0x00000056000eb202 */ /* 0x000fe40000000f00 */
[----:B------:R-:W-:Y:S02]  /*0ac0*/  @!P3 MOV R15, R89 ;  /* 0x00000059000fb202 */ /* 0x000fe40000000f00 */
[----:B------:R-:W-:-:S02]  /*0ad0*/  @!P1 IADD3.X R19, PT, PT, R32, R19, RZ, P0, !PT ;  /* 0x0000001320139210 */ /* 0x000fc400007fe4ff */
[----:B------:R-:W-:Y:S01]  /*0ae0*/  ISETP.GE.AND.EX P4, PT, R5, UR13, PT, P4 ;  /* 0x0000000d05007c0c */ /* 0x000fe2000bf86340 */
[----:B------:R-:W-:Y:S01]  /*0af0*/  @!P3 IMAD.WIDE.U32 R14, R33, R12, R14 ;  /* 0x0000000c210eb225 */ /* 0x000fe200078e000e */
[----:B------:R-:W-:Y:S01]  /*0b00*/  @!P2 SHF.L.U64.HI R32, R30, 0x2, R39 ;  /* 0x000000021e20a819 */ /* 0x000fe20000010227 */
[----:B------:R-:W4:Y:S01]  /*0b10*/  @!P6 LDC.64 R12, c[0x0][0x3f8] ;  /* 0x0000fe00ff0ceb82 */ /* 0x000f220000000a00 */
[----:B------:R-:W-:Y:S02]  /*0b20*/  @!P2 IADD3 R20, P0, PT, R31, R20, RZ ;  /* 0x000000141f14a210 */ /* 0x000fe40007f1e0ff */
[----:B------:R-:W-:Y:S02]  /*0b30*/  @!P3 IADD3 R33, PT, PT, R15, R35, RZ ;  /* 0x000000230f21b210 */ /* 0x000fe40007ffe0ff */
[----:B------:R-:W-:Y:S02]  /*0b40*/  @!P2 IADD3.X R21, PT, PT, R32, R21, RZ, P0, !PT ;  /* 0x000000152015a210 */ /* 0x000fe400007fe4ff */
[----:B--2---:R-:W-:-:S02]  /*0b50*/  @!P2 IADD3 R22, P0, PT, R31, R22, RZ ;  /* 0x000000161f16a210 */ /* 0x004fc40007f1e0ff */
[----:B------:R-:W2:Y:S01]  /*0b60*/  @!P5 LDC.64 R30, c[0x0][0x398] ;  /* 0x0000e600ff1edb82 */ /* 0x000ea20000000a00 */
[----:B------:R-:W-:Y:S01]  /*0b70*/  @!P5 MOV R34, R86 ;  /* 0x000000560022d202 */ /* 0x000fe20000000f00 */
[-C--:B------:R-:W-:Y:S01]  /*0b80*/  @!P5 IMAD R37, R37, R10.reuse, RZ ;  /* 0x0000000a2525d224 */ /* 0x080fe200078e02ff */
[----:B------:R-:W-:Y:S02]  /*0b90*/  @!P5 MOV R35, R89 ;  /* 0x000000590023d202 */ /* 0x000fe40000000f00 */
[----:B------:R-:W-:Y:S01]  /*0ba0*/  @!P3 SHF.L.U32 R15, R14, 0x2, RZ ;  /* 0x000000020e0fb819 */ /* 0x000fe200000006ff */
[----:B------:R-:W-:Y:S01]  /*0bb0*/  @!P5 IMAD R37, R8, R11, R37 ;  /* 0x0000000b0825d224 */ /* 0x000fe200078e0225 */
[----:B------:R-:W-:Y:S01]  /*0bc0*/  @!P2 IADD3.X R23, PT, PT, R32, R23, RZ, P0, !PT ;  /* 0x000000172017a210 */ /* 0x000fe200007fe4ff */
[----:B------:R-:W-:Y:S01]  /*0bd0*/  @!P5 IMAD.WIDE.U32 R34, R8, R10, R34 ;  /* 0x0000000a0822d225 */ /* 0x000fe200078e0022 */
[----:B------:R-:W-:Y:S01]  /*0be0*/  @!P3 SHF.L.U64.HI R36, R14, 0x2, R33 ;  /* 0x000000020e24b819 */ /* 0x000fe20000010221 */
[----:B------:R-:W2:Y:S01]  /*0bf0*/  @!P4 LDC.64 R10, c[0x0][0x3f8] ;  /* 0x0000fe00ff0acb82 */ /* 0x000ea20000000a00 */
[----:B---3--:R-:W-:-:S02]  /*0c00*/  @!P3 IADD3 R24, P0, PT, R15, R24, RZ ;  /* 0x000000180f18b210 */ /* 0x008fc40007f1e0ff */
[----:B------:R-:W-:Y:S02]  /*0c10*/  @!P5 IADD3 R35, PT, PT, R35, R37, RZ ;  /* 0x000000252323d210 */ /* 0x000fe40007ffe0ff */
[----:B------:R-:W-:Y:S02]  /*0c20*/  @!P3 IADD3.X R25, PT, PT, R36, R25, RZ, P0, !PT ;  /* 0x000000192419b210 */ /* 0x000fe400007fe4ff */
[----:B0-----:R-:W-:Y:S01]  /*0c30*/  @!P3 IADD3 R26, P0, PT, R15, R26, RZ ;  /* 0x0000001a0f1ab210 */ /* 0x001fe20007f1e0ff */
[----:B------:R-:W0:Y:S01]  /*0c40*/  @!P6 LDC.64 R32, c[0x0][0x3a0] ;  /* 0x0000e800ff20eb82 */ /* 0x000e220000000a00 */
[C---:B------:R-:W-:Y:S02]  /*0c50*/  @!P5 SHF.L.U32 R37, R34.reuse, 0x2, RZ ;  /* 0x000000022225d819 */ /* 0x040fe400000006ff */
[----:B------:R-:W-:-:S05]  /*0c60*/  @!P5 SHF.L.U64.HI R8, R34, 0x2, R35 ;  /* 0x000000022208d819 */ /* 0x000fca0000010223 */
[----:B------:R-:W3:Y:S01]  /*0c70*/  LDC.64 R14, c[0x0][0x3b8] ;  /* 0x0000ee00ff0e7b82 */ /* 0x000ee20000000a00 */
[----:B------:R-:W-:Y:S02]  /*0c80*/  @!P3 IADD3.X R27, PT, PT, R36, R27, RZ, P0, !PT ;  /* 0x0000001b241bb210 */ /* 0x000fe400007fe4ff */
[----:B-1----:R-:W-:Y:S01]  /*0c90*/  @!P5 IADD3 R28, P0, PT, R37, R28, RZ ;  /* 0x0000001c251cd210 */ /* 0x002fe20007f1e0ff */
[----:B----4-:R-:W-:Y:S01]  /*0ca0*/  @!P6 IMAD R36, R9, R12, RZ ;  /* 0x0000000c0924e224 */ /* 0x010fe200078e02ff */
[----:B------:R-:W-:-:S03]  /*0cb0*/  @!P6 MOV R38, R86 ;  /* 0x000000560026e202 */ /* 0x000fc60000000f00 */
[----:B------:R-:W1:Y:S01]  /*0cc0*/  @!P6 LDC.64 R34, c[0x0][0x398] ;  /* 0x0000e600ff22eb82 */ /* 0x000e620000000a00 */
[----:B------:R-:W-:Y:S02]  /*0cd0*/  @!P6 MOV R39, R89 ;  /* 0x000000590027e202 */ /* 0x000fe40000000f00 */
[C---:B------:R-:W-:Y:S02]  /*0ce0*/  @!P5 IADD3.X R29, PT, PT, R8.reuse, R29, RZ, P0, !PT ;  /* 0x0000001d081dd210 */ /* 0x040fe400007fe4ff */
[----:B--2---:R-:W-:Y:S01]  /*0cf0*/  @!P5 IADD3 R30, P0, PT, R37, R30, RZ ;  /* 0x0000001e251ed210 */ /* 0x004fe20007f1e0ff */
[C---:B------:R-:W-:Y:S02]  /*0d00*/  @!P6 IMAD R37, R7.reuse, R13, R36 ;  /* 0x0000000d0725e224 */ /* 0x040fe400078e0224 */
[----:B------:R-:W-:Y:S01]  /*0d10*/  @!P6 IMAD.WIDE.U32 R38, R7, R12, R38 ;  /* 0x0000000c0726e225 */ /* 0x000fe200078e0026 */
[----:B------:R-:W-:Y:S01]  /*0d20*/  @!P5 IADD3.X R31, PT, PT, R8, R31, RZ, P0, !PT ;  /* 0x0000001f081fd210 */ /* 0x000fe200007fe4ff */
[----:B------:R-:W2:Y:S03]  /*0d30*/  @!P4 LDC.64 R12, c[0x0][0x3a0] ;  /* 0x0000e800ff0ccb82 */ /* 0x000ea60000000a00 */
[----:B------:R-:W-:Y:S01]  /*0d40*/  @!P6 IADD3 R7, PT, PT, R39, R37, RZ ;  /* 0x000000252707e210 */ /* 0x000fe20007ffe0ff */
[----:B------:R-:W-:Y:S01]  /*0d50*/  @!P4 IMAD R39, R5, R10, RZ ;  /* 0x0000000a0527c224 */ /* 0x000fe200078e02ff */
[----:B------:R-:W-:-:S02]  /*0d60*/  @!P6 SHF.L.U32 R5, R38, 0x2, RZ ;  /* 0x000000022605e819 */ /* 0x000fc400000006ff */
[----:B------:R-:W-:Y:S01]  /*0d70*/  @!P6 SHF.L.U64.HI R40, R38, 0x2, R7 ;  /* 0x000000022628e819 */ /* 0x000fe20000010207 */
[----:B------:R-:W-:Y:S01]  /*0d80*/  @!P4 IMAD R7, R4, R11, R39 ;  /* 0x0000000b0407c224 */ /* 0x000fe200078e0227 */
[----:B0-----:R-:W-:Y:S01]  /*0d90*/  @!P6 IADD3 R32, P0, PT, R5, R32, RZ ;  /* 0x000000200520e210 */ /* 0x001fe20007f1e0ff */
[----:B---3--:R-:W-:Y:S01]  /*0da0*/  IMAD.WIDE R14, R83, 0x8, R14 ;  /* 0x00000008530e7825 */ /* 0x008fe200078e020e */
[----:B------:R-:W-:Y:S01]  /*0db0*/  @!P4 MOV R38, R86 ;  /* 0x000000560026c202 */ /* 0x000fe20000000f00 */
[----:B------:R-:W0:Y:S01]  /*0dc0*/  @!P4 LDC.64 R8, c[0x0][0x398] ;  /* 0x0000e600ff08cb82 */ /* 0x000e220000000a00 */
[----:B------:R-:W-:Y:S02]  /*0dd0*/  @!P4 MOV R39, R89 ;  /* 0x000000590027c202 */ /* 0x000fe40000000f00 */
[----:B------:R-:W-:Y:S02]  /*0de0*/  @!P6 IADD3.X R33, PT, PT, R40, R33, RZ, P0, !PT ;  /* 0x000000212821e210 */ /* 0x000fe400007fe4ff */
[----:B-1----:R-:W-:Y:S01]  /*0df0*/  @!P6 IADD3 R34, P0, PT, R5, R34, RZ ;  /* 0x000000220522e210 */ /* 0x002fe20007f1e0ff */
[----:B------:R-:W-:-:S02]  /*0e00*/  @!P4 IMAD.WIDE.U32 R10, R4, R10, R38 ;  /* 0x0000000a040ac225 */ /* 0x000fc400078e0026 */
[----:B------:R1:W3:Y:S01]  /*0e10*/  LDG.E.64 R4, desc[UR8][R14.64] ;  /* 0x000000080e047981 */ /* 0x0002e2000c1e1b00 */
[----:B------:R-:W4:Y:S02]  /*0e20*/  LDC.64 R36, c[0x0][0x3a8] ;  /* 0x0000ea00ff247b82 */ /* 0x000f240000000a00 */
[----:B------:R-:W-:Y:S02]  /*0e30*/  @!P4 IADD3 R7, PT, PT, R11, R7, RZ ;  /* 0x000000070b07c210 */ /* 0x000fe40007ffe0ff */
[----:B------:R-:W-:Y:S02]  /*0e40*/  @!P4 SHF.L.U32 R41, R10, 0x2, RZ ;  /* 0x000000020a29c819 */ /* 0x000fe400000006ff */
[----:B------:R-:W-:Y:S02]  /*0e50*/  @!P6 IADD3.X R35, PT, PT, R40, R35, RZ, P0, !PT ;  /* 0x000000232823e210 */ /* 0x000fe400007fe4ff */
[----:B------:R-:W-:Y:S02]  /*0e60*/  @!P4 SHF.L.U64.HI R10, R10, 0x2, R7 ;  /* 0x000000020a0ac819 */ /* 0x000fe40000010207 */
[----:B--2---:R-:W-:-:S04]  /*0e70*/  @!P4 IADD3 R38, P0, PT, R41, R12, RZ ;  /* 0x0000000c2926c210 */ /* 0x004fc80007f1e0ff */
[C---:B------:R-:W-:Y:S02]  /*0e80*/  @!P4 IADD3.X R39, PT, PT, R10.reuse, R13, RZ, P0, !PT ;  /* 0x0000000d0a27c210 */ /* 0x040fe400007fe4ff */
[----:B0-----:R-:W-:Y:S02]  /*0e90*/  @!P4 IADD3 R40, P0, PT, R41, R8, RZ ;  /* 0x000000082928c210 */ /* 0x001fe40007f1e0ff */
[----:B------:R-:W-:Y:S02]  /*0ea0*/  CS2R R12, SRZ ;  /* 0x00000000000c7805 */ /* 0x000fe4000001ff00 */
[----:B-1----:R-:W-:Y:S02]  /*0eb0*/  CS2R R14, SRZ ;  /* 0x00000000000e7805 */ /* 0x002fe4000001ff00 */
[----:B------:R-:W-:Y:S02]  /*0ec0*/  @!P4 IADD3.X R41, PT, PT, R10, R9, RZ, P0, !PT ;  /* 0x000000090a29c210 */ /* 0x000fe400007fe4ff */
[----:B------:R-:W-:-:S02]  /*0ed0*/  CS2R R8, SRZ ;  /* 0x0000000000087805 */ /* 0x000fc4000001ff00 */
[----:B------:R-:W-:Y:S01]  /*0ee0*/  CS2R R10, SRZ ;  /* 0x00000000000a7805 */ /* 0x000fe2000001ff00 */
[----:B------:R0:W5:Y:S01]  /*0ef0*/  @!P3 LDG.E.64 R12, desc[UR8][R24.64] ;  /* 0x00000008180cb981 */ /* 0x000162000c1e1b00 */
[----:B----4-:R-:W-:Y:S01]  /*0f00*/  IMAD.WIDE R36, R6, 0x4, R36 ;  /* 0x0000000406247825 */ /* 0x010fe200078e0224 */
[----:B------:R-:W-:Y:S02]  /*0f10*/  CS2R R6, SRZ ;  /* 0x0000000000067805 */ /* 0x000fe4000001ff00 */
[----:B------:R1:W5:Y:S04]  /*0f20*/  @!P2 LDG.E.64 R8, desc[UR8][R20.64] ;  /* 0x000000081408a981 */ /* 0x000368000c1e1b00 */
[----:B------:R2:W5:Y:S01]  /*0f30*/  @!P1 LDG.E.64 R6, desc[UR8][R18.64] ;  /* 0x0000000812069981 */ /* 0x000562000c1e1b00 */
[----:B0-----:R-:W-:-:S03]  /*0f40*/  CS2R R24, SRZ ;  /* 0x0000000000187805 */ /* 0x001fc6000001ff00 */
[----:B------:R0:W5:Y:S01]  /*0f50*/  @!P2 LDG.E.64 R10, desc[UR8][R22.64] ;  /* 0x00000008160aa981 */ /* 0x000162000c1e1b00 */
[----:B-1----:R-:W-:-:S03]  /*0f60*/  CS2R R20, SRZ ;  /* 0x0000000000147805 */ /* 0x002fc6000001ff00 */
[----:B------:R1:W5:Y:S01]  /*0f70*/  @!P3 LDG.E.64 R14, desc[UR8][R26.64] ;  /* 0x000000081a0eb981 */ /* 0x000362000c1e1b00 */
[----:B--2---:R-:W-:-:S03]  /*0f80*/  CS2R R18, SRZ ;  /* 0x0000000000127805 */ /* 0x004fc6000001ff00 */
[----:B------:R-:W5:Y:S01]  /*0f90*/  @!P6 LDG.E.64 R20, desc[UR8][R32.64] ;  /* 0x000000082014e981 */ /* 0x000f62000c1e1b00 */
[----:B0-----:R-:W-:-:S03]  /*0fa0*/  CS2R R22, SRZ ;  /* 0x0000000000167805 */ /* 0x001fc6000001ff00 */
[----:B------:R-:W5:Y:S01]  /*0fb0*/  @!P5 LDG.E.64 R18, desc[UR8][R30.64] ;  /* 0x000000081e12d981 */ /* 0x000f62000c1e1b00 */
[----:B-1----:R-:W-:-:S03]  /*0fc0*/  CS2R R26, SRZ ;  /* 0x00000000001a7805 */ /* 0x002fc6000001ff00 */
[----:B------:R-:W5:Y:S04]  /*0fd0*/  @!P6 LDG.E.64 R22, desc[UR8][R34.64] ;  /* 0x000000082216e981 */ /* 0x000f68000c1e1b00 */
[----:B------:R-:W5:Y:S04]  /*0fe0*/  @!P4 LDG.E.64 R24, desc[UR8][R38.64] ;  /* 0x000000082618c981 */ /* 0x000f68000c1e1b00 */
[----:B------:R-:W5:Y:S04]  /*0ff0*/  @!P4 LDG.E.64 R26, desc[UR8][R40.64] ;  /* 0x00000008281ac981 */ /* 0x000f68000c1e1b00 */
[----:B------:R-:W5:Y:S01]  /*1000*/  LDG.E.64 R64, desc[UR8][R36.64] ;  /* 0x0000000824407981 */ /* 0x000f62000c1e1b00 */
[----:B------:R-:W-:-:S06]  /*1010*/  CS2R R66, SRZ ;  /* 0x0000000000427805 */ /* 0x000fcc000001ff00 */
[----:B------:R0:W5:Y:S02]  /*1020*/  @!P1 LDG.E.64 R66, desc[UR8][R16.64] ;  /* 0x0000000810429981 */ /* 0x000164000c1e1b00 */
[----:B0-----:R-:W-:-:S06]  /*1030*/  CS2R R16, SRZ ;  /* 0x0000000000107805 */ /* 0x001fcc000001ff00 */
[----:B------:R3:W5:Y:S01]  /*1040*/  @!P5 LDG.E.64 R16, desc[UR8][R28.64] ;  /* 0x000000081c10d981 */ /* 0x000762000c1e1b00 */
[----:B------:R-:W-:Y:S01]  /*1050*/  MOV R84, 0x3f800000 ;  /* 0x3f80000000547802 */ /* 0x000fe20000000f00 */
[----:B------:R-:W-:Y:S01]  /*1060*/  UISETP.NE.AND UP0, UPT, UR4, URZ, UPT ;  /* 0x000000ff0400728c */ /* 0x000fe2000bf05270 */
[----:B---3--:R-:W-:-:S05]  /*1070*/  FFMA.FTZ R28, -R4, R4, R5 ;  /* 0x00000004041c7223 */ /* 0x008fca0000010105 */
[----:B------:R-:W-:-:S13]  /*1080*/  FSETP.GTU.FTZ.AND P0, PT, R28, RZ, PT ;  /* 0x000000ff1c00720b */ /* 0x000fda0003f1c000 */
[----:B------:R-:W0:Y:S02]  /*1090*/  @P0 LDC R5, c[0x0][0x3c0] ;  /* 0x0000f000ff050b82 */ /* 0x000e240000000800 */
[----:B0-----:R-:W-:-:S04]  /*10a0*/  @P0 FADD.FTZ R5, R28, R5 ;  /* 0x000000051c050221 */ /* 0x001fc80000010000 */
[----:B------:R0:W1:Y:S01]  /*10b0*/  @P0 MUFU.RSQ R84, R5 ;  /* 0x0000000500540308 */ /* 0x0000620000001400 */
[----:B------:R-:W-:Y:S05]  /*10c0*/  BRA.U UP0, `(.L_x_1082) ;  /* 0x0000000500c47547 */ /* 0x000fea000b800000 */
[C---:B0----5:R-:W-:Y:S01]  /*10d0*/  FADD.FTZ R5, -R4.reuse, R74 ;  /* 0x0000004a04057221 */ /* 0x061fe20000010100 */
[----:B------:R-:W-:Y:S01]  /*10e0*/  FADD.FTZ R29, -R4, R75 ;  /* 0x0000004b041d7221 */ /* 0x000fe20000010100 */
[----:B------:R-:W-:Y:S01]  /*10f0*/  FMUL.FTZ R30, R72, R64 ;  /* 0x00000040481e7220 */ /* 0x000fe20000410000 */
[----:B------:R-:W-:Y:S01]  /*1100*/  FADD.FTZ R33, -R4, R70 ;  /* 0x0000004604217221 */ /* 0x000fe20000010100 */
[-C--:B-1----:R-:W-:Y:S01]  /*1110*/  FMUL.FTZ R5, R5, R84.reuse ;  /* 0x0000005405057220 */ /* 0x082fe20000410000 */
[----:B------:R-:W-:Y:S01]  /*1120*/  FMUL.FTZ R28, R29, R84 ;  /* 0x000000541d1c7220 */ /* 0x000fe20000410000 */
[----:B------:R-:W-:Y:S01]  /*1130*/  FMUL.FTZ R31, R73, R65 ;  /* 0x00000041491f7220 */ /* 0x000fe20000410000 */
[----:B------:R-:W-:Y:S01]  /*1140*/  FADD.FTZ R32, RZ, R30 ;  /* 0x0000001eff207221 */ /* 0x000fe20000010000 */
[----:B------:R-:W-:Y:S01]  /*1150*/  FFMA.FTZ R29, R5, R30, RZ ;  /* 0x0000001e051d7223 */ /* 0x000fe200000100ff */
[----:B------:R-:W-:Y:S01]  /*1160*/  FMUL.FTZ R30, R33, R84 ;  /* 0x00000054211e7220 */ /* 0x000fe20000410000 */
[----:B------:R-:W-:Y:S01]  /*1170*/  FMUL.FTZ R35, R68, R64 ;  /* 0x0000004044237220 */ /* 0x000fe20000410000 */
[----:B------:R-:W-:Y:S01]  /*1180*/  FFMA.FTZ R33, R72, R5, RZ ;  /* 0x0000000548217223 */ /* 0x000fe200000100ff */
[----:B------:R-:W-:Y:S01]  /*1190*/  FFMA.FTZ R29, R28, R31, R29 ;  /* 0x0000001f1c1d7223 */ /* 0x000fe2000001001d */
[----:B------:R-:W-:Y:S01]  /*11a0*/  FADD.FTZ R5, -R4, R71 ;  /* 0x0000004704057221 */ /* 0x000fe20000010100 */
[----:B------:R-:W-:Y:S01]  /*11b0*/  FADD.FTZ R32, R31, R32 ;  /* 0x000000201f207221 */ /* 0x000fe20000010000 */
[----:B------:R-:W-:Y:S01]  /*11c0*/  FFMA.FTZ R33, R68, R30, R33 ;  /* 0x0000001e44217223 */ /* 0x000fe20000010021 */
[----:B------:R-:W-:Y:S01]  /*11d0*/  FFMA.FTZ R29, R30, R35, R29 ;  /* 0x000000231e1d7223 */ /* 0x000fe2000001001d */
[----:B------:R-:W-:Y:S01]  /*11e0*/  FADD.FTZ R31, -R4, R66 ;  /* 0x00000042041f7221 */ /* 0x000fe20000010100 */
[-C--:B------:R-:W-:Y:S01]  /*11f0*/  FMUL.FTZ R30, R5, R84.reuse ;  /* 0x00000054051e7220 */ /* 0x080fe20000410000 */
[----:B------:R-:W-:Y:S01]  /*1200*/  FADD.FTZ R32, R32, R35 ;  /* 0x0000002320207221 */ /* 0x000fe20000010000 */
[----:B------:R-:W-:Y:S01]  /*1210*/  FMUL.FTZ R5, R69, R65 ;  /* 0x0000004145057220 */ /* 0x000fe20000410000 */
[----:B------:R-:W-:Y:S01]  /*1220*/  FMUL.FTZ R34, R31, R84 ;  /* 0x000000541f227220 */ /* 0x000fe20000410000 */
[----:B------:R-:W-:Y:S01]  /*1230*/  FFMA.FTZ R28, R73, R28, RZ ;  /* 0x0000001c491c7223 */ /* 0x000fe200000100ff */
[----:B------:R-:W-:Y:S01]  /*1240*/  FMUL.FTZ R35, R6, R64 ;  /* 0x0000004006237220 */ /* 0x000fe20000410000 */
[----:B------:R-:W-:Y:S01]  /*1250*/  FADD.FTZ R32, R5, R32 ;  /* 0x0000002005207221 */ /* 0x000fe20000010000 */
[----:B------:R-:W-:Y:S01]  /*1260*/  FFMA.FTZ R29, R30, R5, R29 ;  /* 0x000000051e1d7223 */ /* 0x000fe2000001001d */
[----:B------:R-:W-:Y:S01]  /*1270*/  FADD.FTZ R5, -R4, R67 ;  /* 0x0000004304057221 */ /* 0x000fe20000010100 */
[----:B------:R-:W-:Y:S01]  /*1280*/  FFMA.FTZ R33, R6, R34, R33 ;  /* 0x0000002206217223 */ /* 0x000fe20000010021 */
[----:B------:R-:W-:Y:S01]  /*1290*/  FFMA.FTZ R28, R69, R30, R28 ;  /* 0x0000001e451c7223 */ /* 0x000fe2000001001c */
[----:B------:R-:W-:Y:S01]  /*12a0*/  FFMA.FTZ R34, R34, R35, R29 ;  /* 0x0000002322227223 */ /* 0x000fe2000001001d */
[----:B------:R-:W-:Y:S01]  /*12b0*/  FADD.FTZ R29, -R4, R8 ;  /* 0x00000008041d7221 */ /* 0x000fe20000010100 */
[----:B------:R-:W-:Y:S01]  /*12c0*/  FMUL.FTZ R5, R5, R84 ;  /* 0x0000005405057220 */ /* 0x000fe20000410000 */
[----:B------:R-:W-:Y:S01]  /*12d0*/  FMUL.FTZ R30, R7, R65 ;  /* 0x00000041071e7220 */ /* 0x000fe20000410000 */
[----:B------:R-:W-:Y:S01]  /*12e0*/  FADD.FTZ R31, R32, R35 ;  /* 0x00000023201f7221 */ /* 0x000fe20000010000 */
[----:B------:R-:W-:Y:S01]  /*12f0*/  FMUL.FTZ R32, R10, R64 ;  /* 0x000000400a207220 */ /* 0x000fe20000410000 */
[----:B------:R-:W-:Y:S01]  /*1300*/  FMUL.FTZ R29, R29, R84 ;  /* 0x000000541d1d7220 */ /* 0x000fe20000410000 */
[----:B------:R-:W-:Y:S01]  /*1310*/  FFMA.FTZ R28, R7, R5, R28 ;  /* 0x00000005071c7223 */ /* 0x000fe2000001001c */
[----:B------:R-:W-:Y:S01]  /*1320*/  FFMA.FTZ R34, R5, R30, R34 ;  /* 0x0000001e05227223 */ /* 0x000fe20000010022 */
[----:B------:R-:W-:Y:S01]  /*1330*/  FADD.FTZ R5, -R4, R9 ;  /* 0x0000000904057221 */ /* 0x000fe20000010100 */
[----:B------:R-:W-:Y:S01]  /*1340*/  FADD.FTZ R31, R30, R31 ;  /* 0x0000001f1e1f7221 */ /* 0x000fe20000010000 */
        /* <DEDUP_REMOVED lines=10> */
[----:B------:R-:W-:Y:S01]  /*13f0*/  FADD.FTZ R31, R30, R31 ;  /* 0x0000001f1e1f7221 */ /* 0x000fe20000010000 */
[----:B------:R-:W-:Y:S01]  /*1400*/  FADD.FTZ R5, -R4, R13 ;  /* 0x0000000d04057221 */ /* 0x000fe20000010100 */
[----:B------:R-:W-:Y:S01]  /*1410*/  FFMA.FTZ R33, R14, R29, R33 ;  /* 0x0000001d0e217223 */ /* 0x000fe20000010021 */
[----:B------:R-:W-:Y:S01]  /*1420*/  FFMA.FTZ R34, R29, R32, R34 ;  /* 0x000000201d227223 */ /* 0x000fe20000010022 */
[----:B------:R-:W-:Y:S01]  /*1430*/  FADD.FTZ R31, R31, R32 ;  /* 0x000000201f1f7221 */ /* 0x000fe20000010000 */
[----:B------:R-:W-:Y:S01]  /*1440*/  FADD.FTZ R29, -R4, R16 ;  /* 0x00000010041d7221 */ /* 0x000fe20000010100 */
[----:B------:R-:W-:Y:S01]  /*1450*/  FMUL.FTZ R5, R5, R84 ;  /* 0x0000005405057220 */ /* 0x000fe20000410000 */
[----:B------:R-:W-:Y:S01]  /*1460*/  FMUL.FTZ R30, R15, R65 ;  /* 0x000000410f1e7220 */ /* 0x000fe20000410000 */
[----:B------:R-:W-:Y:S01]  /*1470*/  FMUL.FTZ R32, R18, R64 ;  /* 0x0000004012207220 */ /* 0x000fe20000410000 */
[----:B------:R-:W-:Y:S01]  /*1480*/  FMUL.FTZ R29, R29, R84 ;  /* 0x000000541d1d7220 */ /* 0x000fe20000410000 */
[----:B------:R-:W-:Y:S01]  /*1490*/  FFMA.FTZ R28, R15, R5, R28 ;  /* 0x000000050f1c7223 */ /* 0x000fe2000001001c */
[----:B------:R-:W-:Y:S01]  /*14a0*/  FADD.FTZ R31, R30, R31 ;  /* 0x0000001f1e1f7221 */ /* 0x000fe20000010000 */
[----:B------:R-:W-:Y:S01]  /*14b0*/  FFMA.FTZ R34, R5, R30, R34 ;  /* 0x0000001e05227223 */ /* 0x000fe20000010022 */
[----:B------:R-:W-:Y:S01]  /*14c0*/  FADD.FTZ R5, -R4, R17 ;  /* 0x0000001104057221 */ /* 0x000fe20000010100 */
[----:B------:R-:W-:Y:S01]  /*14d0*/  FFMA.FTZ R33, R18, R29, R33 ;  /* 0x0000001d12217223 */ /* 0x000fe20000010021 */
[----:B------:R-:W-:Y:S01]  /*14e0*/  FADD.FTZ R31, R31, R32 ;  /* 0x000000201f1f7221 */ /* 0x000fe20000010000 */
[----:B------:R-:W-:Y:S01]  /*14f0*/  FFMA.FTZ R34, R29, R32, R34 ;  /* 0x000000201d227223 */ /* 0x000fe20000010022 */
[----:B------:R-:W-:Y:S01]  /*1500*/  FMUL.FTZ R5, R5, R84 ;  /* 0x0000005405057220 */ /* 0x000fe20000410000 */
[C---:B------:R-:W-:Y:S01]  /*1510*/  FMUL.FTZ R32, R19.reuse, R65 ;  /* 0x0000004113207220 */ /* 0x040fe20000410000 */
[----:B------:R-:W-:Y:S01]  /*1520*/  FADD.FTZ R29, -R4, R20 ;  /* 0x00000014041d7221 */ /* 0x000fe20000010100 */
[----:B------:R-:W-:Y:S01]  /*1530*/  FMUL.FTZ R36, R22, R64 ;  /* 0x0000004016247220 */ /* 0x000fe20000410000 */
[----:B------:R-:W-:Y:S01]  /*1540*/  FFMA.FTZ R30, R19, R5, R28 ;  /* 0x00000005131e7223 */ /* 0x000fe2000001001c */
[----:B------:R-:W-:Y:S01]  /*1550*/  FFMA.FTZ R34, R5, R32, R34 ;  /* 0x0000002005227223 */ /* 0x000fe20000010022 */
[----:B------:R-:W-:Y:S01]  /*1560*/  FADD.FTZ R5, RZ, R72 ;  /* 0x00000048ff057221 */ /* 0x000fe20000010000 */
[----:B------:R-:W-:Y:S01]  /*1570*/  FADD.FTZ R28, RZ, R73 ;  /* 0x00000049ff1c7221 */ /* 0x000fe20000010000 */
[----:B------:R-:W-:Y:S01]  /*1580*/  FMUL.FTZ R35, R29, R84 ;  /* 0x000000541d237220 */ /* 0x000fe20000410000 */
[----:B------:R-:W-:Y:S01]  /*1590*/  FADD.FTZ R29, -R4, R21 ;  /* 0x00000015041d7221 */ /* 0x000fe20000010100 */
[----:B------:R-:W-:Y:S01]  /*15a0*/  FADD.FTZ R5, R68, R5 ;  /* 0x0000000544057221 */ /* 0x000fe20000010000 */
[----:B------:R-:W-:Y:S01]  /*15b0*/  FADD.FTZ R28, R69, R28 ;  /* 0x0000001c451c7221 */ /* 0x000fe20000010000 */
[----:B------:R-:W-:Y:S01]  /*15c0*/  FADD.FTZ R31, R32, R31 ;  /* 0x0000001f201f7221 */ /* 0x000fe20000010000 */
[----:B------:R-:W-:Y:S01]  /*15d0*/  FFMA.FTZ R34, R35, R36, R34 ;  /* 0x0000002423227223 */ /* 0x000fe20000010022 */
[----:B------:R-:W-:Y:S01]  /*15e0*/  FADD.FTZ R5, R6, R5 ;  /* 0x0000000506057221 */ /* 0x000fe20000010000 */
[----:B------:R-:W-:Y:S01]  /*15f0*/  FADD.FTZ R28, R7, R28 ;  /* 0x0000001c071c7221 */ /* 0x000fe20000010000 */
[----:B------:R-:W-:Y:S01]  /*1600*/  FMUL.FTZ R29, R29, R84 ;  /* 0x000000541d1d7220 */ /* 0x000fe20000410000 */
[----:B------:R-:W-:Y:S01]  /*1610*/  FMUL.FTZ R32, R23, R65 ;  /* 0x0000004117207220 */ /* 0x000fe20000410000 */
[----:B------:R-:W-:Y:S01]  /*1620*/  FADD.FTZ R5, R10, R5 ;  /* 0x000000050a057221 */ /* 0x000fe20000010000 */
[----:B------:R-:W-:Y:S01]  /*1630*/  FADD.FTZ R28, R11, R28 ;  /* 0x0000001c0b1c7221 */ /* 0x000fe20000010000 */
[----:B------:R-:W-:Y:S01]  /*1640*/  FADD.FTZ R31, R31, R36 ;  /* 0x000000241f1f7221 */ /* 0x000fe20000010000 */
[----:B------:R-:W-:Y:S01]  /*1650*/  FFMA.FTZ R30, R23, R29, R30 ;  /* 0x0000001d171e7223 */ /* 0x000fe2000001001e */
[----:B------:R-:W-:Y:S01]  /*1660*/  FFMA.FTZ R34, R29, R32, R34 ;  /* 0x000000201d227223 */ /* 0x000fe20000010022 */
[----:B------:R-:W-:Y:S01]  /*1670*/  FADD.FTZ R29, -R4, R24 ;  /* 0x00000018041d7221 */ /* 0x000fe20000010100 */
[----:B------:R-:W-:Y:S01]  /*1680*/  FADD.FTZ R5, R14, R5 ;  /* 0x000000050e057221 */ /* 0x000fe20000010000 */
[----:B------:R-:W-:Y:S01]  /*1690*/  FADD.FTZ R28, R15, R28 ;  /* 0x0000001c0f1c7221 */ /* 0x000fe20000010000 */
[----:B------:R-:W-:Y:S01]  /*16a0*/  FFMA.FTZ R33, R22, R35, R33 ;  /* 0x0000002316217223 */ /* 0x000fe20000010021 */
[----:B------:R-:W-:Y:S01]  /*16b0*/  FADD.FTZ R31, R32, R31 ;  /* 0x0000001f201f7221 */ /* 0x000fe20000010000 */
[----:B------:R-:W-:Y:S01]  /*16c0*/  FMUL.FTZ R32, R26, R64 ;  /* 0x000000401a207220 */ /* 0x000fe20000410000 */
[----:B------:R-:W-:Y:S01]  /*16d0*/  FMUL.FTZ R35, R29, R84 ;  /* 0x000000541d237220 */ /* 0x000fe20000410000 */
[----:B------:R-:W-:Y:S01]  /*16e0*/  FADD.FTZ R29, -R4, R25 ;  /* 0x00000019041d7221 */ /* 0x000fe20000010100 */
[----:B------:R-:W-:Y:S01]  /*16f0*/  FADD.FTZ R5, R18, R5 ;  /* 0x0000000512057221 */ /* 0x000fe20000010000 */
[----:B------:R-:W-:Y:S01]  /*1700*/  FADD.FTZ R28, R19, R28 ;  /* 0x0000001c131c7221 */ /* 0x000fe20000010000 */
[----:B------:R-:W-:Y:S01]  /*1710*/  FADD.FTZ R31, R31, R32 ;  /* 0x000000201f1f7221 */ /* 0x000fe20000010000 */
[----:B------:R-:W-:Y:S01]  /*1720*/  FFMA.FTZ R34, R35, R32, R34 ;  /* 0x0000002023227223 */ /* 0x000fe20000010022 */
[----:B------:R-:W-:Y:S01]  /*1730*/  FMUL.FTZ R32, R27, R65 ;  /* 0x000000411b207220 */ /* 0x000fe20000410000 */
[----:B------:R-:W-:Y:S01]  /*1740*/  FMUL.FTZ R29, R29, R84 ;  /* 0x000000541d1d7220 */ /* 0x000fe20000410000 */
[----:B------:R-:W-:Y:S01]  /*1750*/  FADD.FTZ R5, R22, R5 ;  /* 0x0000000516057221 */ /* 0x000fe20000010000 */
[----:B------:R-:W-:Y:S01]  /*1760*/  FADD.FTZ R28, R23, R28 ;  /* 0x0000001c171c7221 */ /* 0x000fe20000010000 */
[----:B------:R-:W-:Y:S01]  /*1770*/  FADD.FTZ R31, R32, R31 ;  /* 0x0000001f201f7221 */ /* 0x000fe20000010000 */
[----:B------:R-:W-:Y:S01]  /*1780*/  FFMA.FTZ R32, R29, R32, R34 ;  /* 0x000000201d207223 */ /* 0x000fe20000010022 */
[C---:B------:R-:W-:Y:S01]  /*1790*/  FFMA.FTZ R60, R26.reuse, R35, R33 ;  /* 0x000000231a3c7223 */ /* 0x040fe20000010021 */
[C---:B------:R-:W-:Y:S01]  /*17a0*/  FFMA.FTZ R61, R27.reuse, R29, R30 ;  /* 0x0000001d1b3d7223 */ /* 0x040fe2000001001e */
[----:B------:R-:W-:Y:S01]  /*17b0*/  FADD.FTZ R62, R26, R5 ;  /* 0x000000051a3e7221 */ /* 0x000fe20000010000 */
[----:B------:R-:W-:Y:S01]  /*17c0*/  FADD.FTZ R63, R27, R28 ;  /* 0x0000001c1b3f7221 */ /* 0x000fe20000010000 */
[----:B------:R-:W-:Y:S06]  /*17d0*/  BRA `(.L_x_1083) ;  /* 0x0000001000007947 */ /* 0x000fec0003800000 */
.L_x_1082:
[C---:B0----5:R-:W-:Y:S01]  /*17e0*/  FADD.FTZ R5, -R4.reuse, R74 ;  /* 0x0000004a04057221 */ /* 0x061fe20000010100 */
[C---:B------:R-:W-:Y:S01]  /*17f0*/  FADD.FTZ R29, -R4.reuse, R75 ;  /* 0x0000004b041d7221 */ /* 0x040fe20000010100 */
[C---:B------:R-:W-:Y:S01]  /*1800*/  FADD.FTZ R35, -R4.reuse, R66 ;  /* 0x0000004204237221 */ /* 0x040fe20000010100 */
[----:B------:R-:W-:Y:S01]  /*1810*/  FADD.FTZ R31, -R4, R70 ;  /* 0x00000046041f7221 */ /* 0x000fe20000010100 */
[-C--:B-1----:R-:W-:Y:S01]  /*1820*/  FMUL.FTZ R5, R5, R84.reuse ;  /* 0x0000005405057220 */ /* 0x082fe20000410000 */
[-C--:B------:R-:W-:Y:S01]  /*1830*/  FMUL.FTZ R28, R29, R84.reuse ;  /* 0x000000541d1c7220 */ /* 0x080fe20000410000 */
[-C--:B------:R-:W-:Y:S01]  /*1840*/  FMUL.FTZ R35, R35, R84.reuse ;  /* 0x0000005423237220 */ /* 0x080fe20000410000 */
[----:B------:R-:W-:Y:S01]  /*1850*/  FMUL.FTZ R31, R31, R84 ;  /* 0x000000541f1f7220 */ /* 0x000fe20000410000 */
[--C-:B------:R-:W-:Y:S01]  /*1860*/  FFMA.FTZ R49, R64, R5, R2.reuse ;  /* 0x0000000540317223 */ /* 0x100fe20000010002 */
[----:B------:R-:W-:Y:S01]  /*1870*/  FADD.FTZ R33, -R4, R71 ;  /* 0x0000004704217221 */ /* 0x000fe20000010100 */
[--C-:B------:R-:W-:Y:S01]  /*1880*/  FFMA.FTZ R42, R65, R28, R3.reuse ;  /* 0x0000001c412a7223 */ /* 0x100fe20000010003 */
[----:B------:R-:W-:Y:S01]  /*1890*/  FFMA.FTZ R44, R64, R31, R2 ;  /* 0x0000001f402c7223 */ /* 0x000fe20000010002 */
[----:B------:R-:W-:Y:S01]  /*18a0*/  FMUL.FTZ R29, R49, -1.4426950216293334961 ;  /* 0xbfb8aa3b311d7820 */ /* 0x000fe20000410000 */
[----:B------:R-:W-:Y:S01]  /*18b0*/  FMUL.FTZ R30, R33, R84 ;  /* 0x00000054211e7220 */ /* 0x000fe20000410000 */
[----:B------:R-:W-:Y:S01]  /*18c0*/  FMUL.FTZ R32, R42, -1.4426950216293334961 ;  /* 0xbfb8aa3b2a207820 */ /* 0x000fe20000410000 */
[----:B------:R-:W-:Y:S01]  /*18d0*/  FMUL.FTZ R33, R44, -1.4426950216293334961 ;  /* 0xbfb8aa3b2c217820 */ /* 0x000fe20000410000 */
[----:B------:R0:W1:Y:S01]  /*18e0*/  MUFU.EX2 R38, R29 ;  /* 0x0000001d00267308 */ /* 0x0000620000000800 */
[----:B------:R-:W-:Y:S01]  /*18f0*/  FFMA.FTZ R43, R65, R30, R3 ;  /* 0x0000001e412b7223 */ /* 0x000fe20000010003 */
[C---:B------:R-:W-:Y:S01]  /*1900*/  FADD.FTZ R37, -R4.reuse, R67 ;  /* 0x0000004304257221 */ /* 0x040fe20000010100 */
[----:B------:R-:W-:-:S02]  /*1910*/  FADD.FTZ R85, -R4, R17 ;  /* 0x0000001104557221 */ /* 0x000fc40000010100 */
[----:B------:R-:W-:-:S03]  /*1920*/  FMUL.FTZ R34, R43, -1.4426950216293334961 ;  /* 0xbfb8aa3b2b227820 */ /* 0x000fc60000410000 */
[----:B------:R-:W2:Y:S01]  /*1930*/  MUFU.EX2 R40, R33 ;  /* 0x0000002100287308 */ /* 0x000ea20000000800 */
[----:B0-----:R-:W-:-:S04]  /*1940*/  FFMA.FTZ R29, R64, R35, R2 ;  /* 0x00000023401d7223 */ /* 0x001fc80000010002 */
[----:B------:R-:W-:-:S03]  /*1950*/  FMUL.FTZ R36, R29, -1.4426950216293334961 ;  /* 0xbfb8aa3b1d247820 */ /* 0x000fc60000410000 */
[----:B------:R0:W3:Y:S01]  /*1960*/  MUFU.EX2 R39, R32 ;  /* 0x0000002000277308 */ /* 0x0000e20000000800 */
[----:B-1----:R-:W-:-:S07]  /*1970*/  FADD.FTZ R47, R38, 1 ;  /* 0x3f800000262f7421 */ /* 0x002fce0000010000 */
[----:B------:R-:W1:Y:S01]  /*1980*/  MUFU.EX2 R51, R36 ;  /* 0x0000002400337308 */ /* 0x000e620000000800 */
[----:B0-----:R-:W-:Y:S01]  /*1990*/  FMUL.FTZ R32, R37, R84 ;  /* 0x0000005425207220 */ /* 0x001fe20000410000 */
[----:B------:R-:W-:Y:S01]  /*19a0*/  FADD.FTZ R37, -R4, R8 ;  /* 0x0000000804257221 */ /* 0x000fe20000010100 */
[----:B--2---:R-:W-:Y:S02]  /*19b0*/  FADD.FTZ R40, R40, 1 ;  /* 0x3f80000028287421 */ /* 0x004fe40000010000 */
[----:B------:R-:W-:Y:S01]  /*19c0*/  FFMA.FTZ R54, R65, R32, R3 ;  /* 0x0000002041367223 */ /* 0x000fe20000010003 */
[----:B------:R-:W-:Y:S01]  /*19d0*/  FMUL.FTZ R33, R37, R84 ;  /* 0x0000005425217220 */ /* 0x000fe20000410000 */
[----:B------:R-:W-:Y:S01]  /*19e0*/  FADD.FTZ R37, -R4, R9 ;  /* 0x0000000904257221 */ /* 0x000fe20000010100 */
[----:B------:R0:W2:Y:S01]  /*19f0*/  MUFU.EX2 R41, R34 ;  /* 0x0000002200297308 */ /* 0x0000a20000000800 */
[----:B------:R-:W-:Y:S01]  /*1a00*/  FMUL.FTZ R53, R54, -1.4426950216293334961 ;  /* 0xbfb8aa3b36357820 */ /* 0x000fe20000410000 */
[----:B------:R-:W-:Y:S01]  /*1a10*/  FFMA.FTZ R60, R64, R33, R2 ;  /* 0x00000021403c7223 */ /* 0x000fe20000010002 */
[----:B---3--:R-:W-:Y:S01]  /*1a20*/  FADD.FTZ R46, R39, 1 ;  /* 0x3f800000272e7421 */ /* 0x008fe20000010000 */
[----:B------:R-:W-:-:S02]  /*1a30*/  FADD.FTZ R39, -R4, R13 ;  /* 0x0000000d04277221 */ /* 0x000fc40000010100 */
[----:B------:R-:W-:Y:S02]  /*1a40*/  FMUL.FTZ R50, R60, -1.4426950216293334961 ;  /* 0xbfb8aa3b3c327820 */ /* 0x000fe40000410000 */
[----:B------:R-:W3:Y:S01]  /*1a50*/  MUFU.RCP R47, R47 ;  /* 0x0000002f002f7308 */ /* 0x000ee20000001000 */
[----:B-1----:R-:W-:Y:S01]  /*1a60*/  FADD.FTZ R51, R51, 1 ;  /* 0x3f80000033337421 */ /* 0x002fe20000010000 */
[-C--:B0-----:R-:W-:Y:S01]  /*1a70*/  FMUL.FTZ R34, R37, R84.reuse ;  /* 0x0000005425227220 */ /* 0x081fe20000410000 */
[----:B------:R-:W-:Y:S01]  /*1a80*/  FADD.FTZ R37, -R4, R12 ;  /* 0x0000000c04257221 */ /* 0x000fe20000010100 */
[----:B------:R-:W-:Y:S02]  /*1a90*/  FMUL.FTZ R38, R39, R84 ;  /* 0x0000005427267220 */ /* 0x000fe40000410000 */
[--C-:B------:R-:W-:Y:S01]  /*1aa0*/  FFMA.FTZ R48, R65, R34, R3.reuse ;  /* 0x0000002241307223 */ /* 0x100fe20000010003 */
[----:B------:R-:W-:Y:S01]  /*1ab0*/  FMUL.FTZ R37, R37, R84 ;  /* 0x0000005425257220 */ /* 0x000fe20000410000 */
[----:B------:R-:W0:Y:S01]  /*1ac0*/  MUFU.RCP R51, R51 ;  /* 0x0000003300337308 */ /* 0x000e220000001000 */
[----:B--2---:R-:W-:Y:S01]  /*1ad0*/  FADD.FTZ R52, R41, 1 ;  /* 0x3f80000029347421 */ /* 0x004fe20000010000 */
[----:B------:R-:W-:Y:S01]  /*1ae0*/  FMUL.FTZ R59, R48, -1.4426950216293334961 ;  /* 0xbfb8aa3b303b7820 */ /* 0x000fe20000410000 */
[----:B------:R-:W-:Y:S01]  /*1af0*/  FADD.FTZ R41, -R4, R16 ;  /* 0x0000001004297221 */ /* 0x000fe20000010100 */
[----:B------:R-:W-:Y:S01]  /*1b00*/  FFMA.FTZ R39, R65, R38, R3 ;  /* 0x0000002641277223 */ /* 0x000fe20000010003 */
[----:B------:R-:W-:-:S02]  /*1b10*/  FFMA.FTZ R36, R64, R37, R2 ;  /* 0x0000002540247223 */ /* 0x000fc40000010002 */
[----:B------:R-:W-:Y:S01]  /*1b20*/  FMUL.FTZ R41, R41, R84 ;  /* 0x0000005429297220 */ /* 0x000fe20000410000 */
[----:B------:R1:W2:Y:S01]  /*1b30*/  MUFU.RCP R45, R40 ;  /* 0x00000028002d7308 */ /* 0x0002a20000001000 */
[----:B---3--:R-:W-:Y:S01]  /*1b40*/  FADD.FTZ R56, -R47, 1 ;  /* 0x3f8000002f387421 */ /* 0x008fe20000010100 */
[----:B------:R-:W-:Y:S01]  /*1b50*/  FMUL.FTZ R62, R72, R47 ;  /* 0x0000002f483e7220 */ /* 0x000fe20000410000 */
[----:B------:R-:W-:Y:S01]  /*1b60*/  FMUL.FTZ R63, R39, -1.4426950216293334961 ;  /* 0xbfb8aa3b273f7820 */ /* 0x000fe20000410000 */
[----:B------:R-:W-:Y:S01]  /*1b70*/  FMUL.FTZ R58, R36, -1.4426950216293334961 ;  /* 0xbfb8aa3b243a7820 */ /* 0x000fe20000410000 */
[----:B------:R-:W-:-:S03]  /*1b80*/  FFMA.FTZ R49, R49, R56, 1 ;  /* 0x3f80000031317423 */ /* 0x000fc60000010038 */
[----:B------:R-:W3:Y:S01]  /*1b90*/  MUFU.EX2 R53, R53 ;  /* 0x0000003500357308 */ /* 0x000ee20000000800 */
[----:B0-----:R-:W-:Y:S01]  /*1ba0*/  FADD.FTZ R90, -R51, 1 ;  /* 0x3f800000335a7421 */ /* 0x001fe20000010100 */
[----:B-1----:R-:W-:-:S04]  /*1bb0*/  FFMA.FTZ R40, R64, R41, R2 ;  /* 0x0000002940287223 */ /* 0x002fc80000010002 */
[----:B------:R-:W-:Y:S02]  /*1bc0*/  FMUL.FTZ R77, R40, -1.4426950216293334961 ;  /* 0xbfb8aa3b284d7820 */ /* 0x000fe40000410000 */
[----:B------:R-:W0:Y:S01]  /*1bd0*/  MUFU.EX2 R50, R50 ;  /* 0x0000003200327308 */ /* 0x000e220000000800 */
[----:B--2---:R-:W-:-:S04]  /*1be0*/  FADD.FTZ R61, -R45, 1 ;  /* 0x3f8000002d3d7421 */ /* 0x004fc80000010100 */
[----:B------:R-:W-:Y:S01]  /*1bf0*/  FFMA.FTZ R61, R44, R61, 1 ;  /* 0x3f8000002c3d7423 */ /* 0x000fe2000001003d */
[----:B------:R-:W-:Y:S01]  /*1c00*/  FMUL.FTZ R44, R85, R84 ;  /* 0x00000054552c7220 */ /* 0x000fe20000410000 */
[----:B------:R-:W-:Y:S01]  /*1c10*/  FADD.FTZ R85, -R4, R21 ;  /* 0x0000001504557221 */ /* 0x000fe20000010100 */
[----:B------:R-:W1:Y:S01]  /*1c20*/  MUFU.RCP R52, R52 ;  /* 0x0000003400347308 */ /* 0x000e620000001000 */
[----:B---3--:R-:W-:Y:S01]  /*1c30*/  FADD.FTZ R76, R53, 1 ;  /* 0x3f800000354c7421 */ /* 0x008fe20000010000 */
[----:B------:R-:W-:Y:S01]  /*1c40*/  FFMA.FTZ R53, R29, R90, 1 ;  /* 0x3f8000001d357423 */ /* 0x000fe2000001005a */
[----:B------:R-:W-:Y:S01]  /*1c50*/  FMUL.FTZ R29, R62, R49 ;  /* 0x000000313e1d7220 */ /* 0x000fe20000410000 */
[----:B------:R-:W-:Y:S01]  /*1c60*/  FMUL.FTZ R62, R68, R45 ;  /* 0x0000002d443e7220 */ /* 0x000fe20000410000 */
[----:B------:R-:W-:-:S03]  /*1c70*/  FADD.FTZ R49, -R4, R20 ;  /* 0x0000001404317221 */ /* 0x000fc60000010100 */
[----:B------:R-:W-:Y:S01]  /*1c80*/  MUFU.EX2 R59, R59 ;  /* 0x0000003b003b7308 */ /* 0x000fe20000000800 */
[----:B------:R-:W-:Y:S01]  /*1c90*/  FMUL.FTZ R47, R62, R61 ;  /* 0x0000003d3e2f7220 */ /* 0x000fe20000410000 */
[----:B0-----:R-:W-:Y:S01]  /*1ca0*/  FADD.FTZ R61, R50, 1 ;  /* 0x3f800000323d7421 */ /* 0x001fe20000010000 */
[----:B------:R-:W-:Y:S01]  /*1cb0*/  FMUL.FTZ R49, R49, R84 ;  /* 0x0000005431317220 */ /* 0x000fe20000410000 */
[----:B------:R-:W-:-:S03]  /*1cc0*/  FMUL.FTZ R62, R6, R51 ;  /* 0x00000033063e7220 */ /* 0x000fc60000410000 */
[----:B------:R-:W-:Y:S01]  /*1cd0*/  FFMA.FTZ R50, R64, R49, R2 ;  /* 0x0000003140327223 */ /* 0x000fe20000010002 */
[----:B------:R-:W0:Y:S01]  /*1ce0*/  MUFU.RCP R46, R46 ;  /* 0x0000002e002e7308 */ /* 0x000e220000001000 */
[----:B-1----:R-:W-:Y:S01]  /*1cf0*/  FADD.FTZ R56, -R52, 1 ;  /* 0x3f80000034387421 */ /* 0x002fe20000010100 */
[----:B------:R-:W-:Y:S01]  /*1d00*/  FMUL.FTZ R52, R69, R52 ;  /* 0x0000003445347220 */ /* 0x000fe20000410000 */
[----:B------:R-:W-:Y:S02]  /*1d10*/  FMUL.FTZ R53, R62, R53 ;  /* 0x000000353e357220 */ /* 0x000fe40000410000 */
[----:B------:R-:W-:Y:S01]  /*1d20*/  FFMA.FTZ R55, R43, R56, 1 ;  /* 0x3f8000002b377423 */ /* 0x000fe20000010038 */
[----:B------:R-:W-:Y:S02]  /*1d30*/  FFMA.FTZ R43, R65, R44, R3 ;  /* 0x0000002c412b7223 */ /* 0x000fe40000010003 */
[----:B------:R-:W-:Y:S01]  /*1d40*/  MUFU.RCP R61, R61 ;  /* 0x0000003d003d7308 */ /* 0x000fe20000001000 */
[----:B------:R-:W-:Y:S01]  /*1d50*/  FMUL.FTZ R51, R52, R55 ;  /* 0x0000003734337220 */ /* 0x000fe20000410000 */
[----:B------:R-:W-:-:S06]  /*1d60*/  FMUL.FTZ R52, R85, R84 ;  /* 0x0000005455347220 */ /* 0x000fcc0000410000 */
[----:B------:R1:W2:Y:S01]  /*1d70*/  MUFU.RCP R56, R76 ;  /* 0x0000004c00387308 */ /* 0x0002a20000001000 */
[----:B0-----:R-:W-:Y:S01]  /*1d80*/  FADD.FTZ R57, -R46, 1 ;  /* 0x3f8000002e397421 */ /* 0x001fe20000010100 */
[----:B------:R-:W-:-:S03]  /*1d90*/  FMUL.FTZ R46, R73, R46 ;  /* 0x0000002e492e7220 */ /* 0x000fc60000410000 */
[----:B------:R-:W-:-:S03]  /*1da0*/  FFMA.FTZ R57, R42, R57, 1 ;  /* 0x3f8000002a397423 */ /* 0x000fc60000010039 */
[----:B------:R-:W-:Y:S01]  /*1db0*/  MUFU.EX2 R63, R63 ;  /* 0x0000003f003f7308 */ /* 0x000fe20000000800 */
[----:B-1----:R-:W-:Y:S01]  /*1dc0*/  FADD.FTZ R76, R59, 1 ;  /* 0x3f8000003b4c7421 */ /* 0x002fe20000010000 */
[----:B------:R-:W-:Y:S01]  /*1dd0*/  FMUL.FTZ R45, R46, R57 ;  /* 0x000000392e2d7220 */ /* 0x000fe20000410000 */
[----:B------:R-:W-:Y:S01]  /*1de0*/  FMUL.FTZ R57, R50, -1.4426950216293334961 ;  /* 0xbfb8aa3b32397820 */ /* 0x000fe20000410000 */
[----:B------:R-:W-:-:S04]  /*1df0*/  FADD.FTZ R59, -R4, R24 ;  /* 0x00000018043b7221 */ /* 0x000fc80000010100 */
[----:B------:R-:W-:Y:S01]  /*1e00*/  MUFU.RCP R76, R76 ;  /* 0x0000004c004c7308 */ /* 0x000fe20000001000 */
[----:B--2---:R-:W-:Y:S01]  /*1e10*/  FADD.FTZ R55, -R56, 1 ;  /* 0x3f80000038377421 */ /* 0x004fe20000010100 */
[----:B------:R-:W-:-:S03]  /*1e20*/  FMUL.FTZ R59, R59, R84 ;  /* 0x000000543b3b7220 */ /* 0x000fc60000410000 */
[----:B------:R-:W-:Y:S01]  /*1e30*/  FFMA.FTZ R55, R54, R55, 1 ;  /* 0x3f80000036377423 */ /* 0x000fe20000010037 */
[----:B------:R-:W-:Y:S01]  /*1e40*/  FMUL.FTZ R54, R7, R56 ;  /* 0x0000003807367220 */ /* 0x000fe20000410000 */
[----:B------:R-:W-:Y:S01]  /*1e50*/  FFMA.FTZ R56, R65, R52, R3 ;  /* 0x0000003441387223 */ /* 0x000fe20000010003 */
[----:B------:R0:W-:Y:S02]  /*1e60*/  MUFU.EX2 R42, R77 ;  /* 0x0000004d002a7308 */ /* 0x0001e40000000800 */
[----:B------:R-:W-:Y:S01]  /*1e70*/  FMUL.FTZ R54, R54, R55 ;  /* 0x0000003736367220 */ /* 0x000fe20000410000 */
[----:B------:R-:W-:-:S05]  /*1e80*/  FMUL.FTZ R55, R56, -1.4426950216293334961 ;  /* 0xbfb8aa3b38377820 */ /* 0x000fca0000410000 */
[----:B------:R-:W1:Y:S01]  /*1e90*/  MUFU.EX2 R58, R58 ;  /* 0x0000003a003a7308 */ /* 0x000e620000000800 */
[----:B0-----:R-:W-:-:S07]  /*1ea0*/  FMUL.FTZ R77, R43, -1.4426950216293334961 ;  /* 0xbfb8aa3b2b4d7820 */ /* 0x001fce0000410000 */
[----:B------:R0:W-:Y:S08]  /*1eb0*/  MUFU.EX2 R46, R77 ;  /* 0x0000004d002e7308 */ /* 0x0001f00000000800 */
[----:B------:R-:W2:Y:S01]  /*1ec0*/  MUFU.EX2 R57, R57 ;  /* 0x0000003900397308 */ /* 0x000ea20000000800 */
[----:B0-----:R-:W-:Y:S01]  /*1ed0*/  FADD.FTZ R77, -R61, 1 ;  /* 0x3f8000003d4d7421 */ /* 0x001fe20000010100 */
[----:B------:R-:W-:Y:S01]  /*1ee0*/  FMUL.FTZ R61, R10, R61 ;  /* 0x0000003d0a3d7220 */ /* 0x000fe20000410000 */
[----:B-1----:R-:W-:-:S02]  /*1ef0*/  FADD.FTZ R85, R58, 1 ;  /* 0x3f8000003a557421 */ /* 0x002fc40000010000 */
[----:B------:R-:W-:Y:S01]  /*1f00*/  FFMA.FTZ R90, R60, R77, 1 ;  /* 0x3f8000003c5a7423 */ /* 0x000fe2000001004d */
[----:B------:R-:W-:Y:S01]  /*1f10*/  FADD.FTZ R77, -R4, R25 ;  /* 0x00000019044d7221 */ /* 0x000fe20000010100 */
[----:B------:R-:W-:Y:S01]  /*1f20*/  FFMA.FTZ R60, R64, R59, R2 ;  /* 0x0000003b403c7223 */ /* 0x000fe20000010002 */
[----:B------:R-:W-:Y:S01]  /*1f30*/  MUFU.EX2 R55, R55 ;  /* 0x0000003700377308 */ /* 0x000fe20000000800 */
[----:B------:R-:W-:Y:S01]  /*1f40*/  FMUL.FTZ R61, R61, R90 ;  /* 0x0000005a3d3d7220 */ /* 0x000fe20000410000 */
[----:B------:R-:W-:Y:S01]  /*1f50*/  FADD.FTZ R90, R63, 1 ;  /* 0x3f8000003f5a7421 */ /* 0x000fe20000010000 */
[----:B------:R-:W-:Y:S01]  /*1f60*/  FADD.FTZ R63, -R76, 1 ;  /* 0x3f8000004c3f7421 */ /* 0x000fe20000010100 */
[----:B------:R-:W-:Y:S01]  /*1f70*/  FMUL.FTZ R58, R77, R84 ;  /* 0x000000544d3a7220 */ /* 0x000fe20000410000 */
[----:B------:R-:W-:Y:S02]  /*1f80*/  FMUL.FTZ R62, R60, -1.4426950216293334961 ;  /* 0xbfb8aa3b3c3e7820 */ /* 0x000fe40000410000 */
[----:B------:R-:W-:Y:S01]  /*1f90*/  FFMA.FTZ R77, R48, R63, 1 ;  /* 0x3f800000304d7423 */ /* 0x000fe2000001003f */
[----:B------:R-:W0:Y:S01]  /*1fa0*/  MUFU.RCP R90, R90 ;  /* 0x0000005a005a7308 */ /* 0x000e220000001000 */
[----:B------:R-:W-:Y:S01]  /*1fb0*/  FMUL.FTZ R48, R11, R76 ;  /* 0x0000004c0b307220 */ /* 0x000fe20000410000 */
[----:B------:R-:W-:Y:S01]  /*1fc0*/  FFMA.FTZ R63, R65, R58, R3 ;  /* 0x0000003a413f7223 */ /* 0x000fe20000010003 */
[----:B--2---:R-:W-:-:S02]  /*1fd0*/  FADD.FTZ R57, R57, 1 ;  /* 0x3f80000039397421 */ /* 0x004fc40000010000 */
[----:B------:R-:W-:Y:S01]  /*1fe0*/  FMUL.FTZ R48, R48, R77 ;  /* 0x0000004d30307220 */ /* 0x000fe20000410000 */
[----:B------:R-:W-:Y:S01]  /*1ff0*/  FADD.FTZ R77, R42, 1 ;  /* 0x3f8000002a4d7421 */ /* 0x000fe20000010000 */
[----:B------:R-:W-:Y:S01]  /*2000*/  FADD.FTZ R42, R46, 1 ;  /* 0x3f8000002e2a7421 */ /* 0x000fe20000010000 */
[----:B------:R-:W1:Y:S01]  /*2010*/  MUFU.RCP R85, R85 ;  /* 0x0000005500557308 */ /* 0x000e620000001000 */
[----:B------:R-:W-:-:S07]  /*2020*/  FMUL.FTZ R76, R63, -1.4426950216293334961 ;  /* 0xbfb8aa3b3f4c7820 */ /* 0x000fce0000410000 */
[----:B------:R-:W2:Y:S01]  /*2030*/  MUFU.RCP R77, R77 ;  /* 0x0000004d004d7308 */ /* 0x000ea20000001000 */
[----:B0-----:R-:W-:-:S04]  /*2040*/  FADD.FTZ R46, -R90, 1 ;  /* 0x3f8000005a2e7421 */ /* 0x001fc80000010100 */
[----:B------:R-:W-:Y:S01]  /*2050*/  FFMA.FTZ R46, R39, R46, 1 ;  /* 0x3f800000272e7423 */ /* 0x000fe2000001002e */
[----:B------:R-:W-:Y:S02]  /*2060*/  FMUL.FTZ R39, R15, R90 ;  /* 0x0000005a0f277220 */ /* 0x000fe40000410000 */
[----:B------:R-:W0:Y:S01]  /*2070*/  MUFU.EX2 R62, R62 ;  /* 0x0000003e003e7308 */ /* 0x000e220000000800 */
[----:B-1----:R-:W-:Y:S01]  /*2080*/  FADD.FTZ R91, -R85, 1 ;  /* 0x3f800000555b7421 */ /* 0x002fe20000010100 */
[----:B------:R-:W-:Y:S01]  /*2090*/  FMUL.FTZ R39, R39, R46 ;  /* 0x0000002e27277220 */ /* 0x000fe20000410000 */
[----:B------:R-:W-:Y:S02]  /*20a0*/  FADD.FTZ R46, R55, 1 ;  /* 0x3f800000372e7421 */ /* 0x000fe40000010000 */
[----:B------:R-:W-:Y:S01]  /*20b0*/  FFMA.FTZ R91, R36, R91, 1 ;  /* 0x3f800000245b7423 */ /* 0x000fe2000001005b */
[----:B------:R-:W-:Y:S02]  /*20c0*/  FMUL.FTZ R36, R14, R85 ;  /* 0x000000550e247220 */ /* 0x000fe40000410000 */
[----:B------:R-:W1:Y:S01]  /*20d0*/  MUFU.RCP R42, R42 ;  /* 0x0000002a002a7308 */ /* 0x000e620000001000 */
[----:B--2---:R-:W-:Y:S01]  /*20e0*/  FADD.FTZ R55, -R77, 1 ;  /* 0x3f8000004d377421 */ /* 0x004fe20000010100 */
[----:B------:R-:W-:-:S03]  /*20f0*/  FMUL.FTZ R36, R36, R91 ;  /* 0x0000005b24247220 */ /* 0x000fc60000410000 */
[----:B------:R-:W-:Y:S01]  /*2100*/  FFMA.FTZ R55, R40, R55, 1 ;  /* 0x3f80000028377423 */ /* 0x000fe20000010037 */
[----:B------:R-:W-:Y:S02]  /*2110*/  FMUL.FTZ R40, R18, R77 ;  /* 0x0000004d12287220 */ /* 0x000fe40000410000 */
[----:B------:R-:W2:Y:S01]  /*2120*/  MUFU.EX2 R76, R76 ;  /* 0x0000004c004c7308 */ /* 0x000ea20000000800 */
[----:B0-----:R-:W-:Y:S01]  /*2130*/  FADD.FTZ R85, R62, 1 ;  /* 0x3f8000003e557421 */ /* 0x001fe20000010000 */
[----:B------:R-:W-:-:S06]  /*2140*/  FMUL.FTZ R40, R40, R55 ;  /* 0x0000003728287220 */ /* 0x000fcc0000410000 */
[----:B------:R-:W0:Y:S01]  /*2150*/  MUFU.RCP R57, R57 ;  /* 0x0000003900397308 */ /* 0x000e220000001000 */
[----:B-1----:R-:W-:-:S07]  /*2160*/  FADD.FTZ R62, -R42, 1 ;  /* 0x3f8000002a3e7421 */ /* 0x002fce0000010100 */
[----:B------:R-:W1:Y:S01]  /*2170*/  MUFU.RCP R46, R46 ;  /* 0x0000002e002e7308 */ /* 0x000e620000001000 */
[----:B--2---:R-:W-:Y:S01]  /*2180*/  FADD.FTZ R90, R76, 1 ;  /* 0x3f8000004c5a7421 */ /* 0x004fe20000010000 */
[----:B------:R-:W-:-:S06]  /*2190*/  FFMA.FTZ R76, R43, R62, 1 ;  /* 0x3f8000002b4c7423 */ /* 0x000fcc000001003e */
[----:B------:R-:W2:Y:S01]  /*21a0*/  MUFU.RCP R55, R85 ;  /* 0x0000005500377308 */ /* 0x000ea20000001000 */
[----:B0-----:R-:W-:-:S04]  /*21b0*/  FADD.FTZ R43, -R57, 1 ;  /* 0x3f800000392b7421 */ /* 0x001fc80000010100 */
[----:B------:R-:W-:Y:S01]  /*21c0*/  FFMA.FTZ R77, R50, R43, 1 ;  /* 0x3f800000324d7423 */ /* 0x000fe2000001002b */
[----:B------:R-:W-:Y:S01]  /*21d0*/  FMUL.FTZ R43, R19, R42 ;  /* 0x0000002a132b7220 */ /* 0x000fe20000410000 */
[----:B------:R-:W-:Y:S01]  /*21e0*/  FMUL.FTZ R42, R22, R57 ;  /* 0x00000039162a7220 */ /* 0x000fe20000410000 */
[----:B------:R-:W0:Y:S01]  /*21f0*/  MUFU.RCP R62, R90 ;  /* 0x0000005a003e7308 */ /* 0x000e220000001000 */
[----:B-1----:R-:W-:Y:S01]  /*2200*/  FADD.FTZ R57, -R46, 1 ;  /* 0x3f8000002e397421 */ /* 0x002fe20000010100 */
[----:B------:R-:W-:Y:S01]  /*2210*/  FMUL.FTZ R46, R23, R46 ;  /* 0x0000002e172e7220 */ /* 0x000fe20000410000 */
[----:B------:R-:W-:Y:S01]  /*2220*/  FMUL.FTZ R42, R42, R77 ;  /* 0x0000004d2a2a7220 */ /* 0x000fe20000410000 */
[----:B------:R-:W-:Y:S01]  /*2230*/  FMUL.FTZ R43, R43, R76 ;  /* 0x0000004c2b2b7220 */ /* 0x000fe20000410000 */
[----:B------:R-:W-:Y:S01]  /*2240*/  FFMA.FTZ R57, R56, R57, 1 ;  /* 0x3f80000038397423 */ /* 0x000fe20000010039 */
[----:B--2---:R-:W-:Y:S01]  /*2250*/  FADD.FTZ R77, -R55, 1 ;  /* 0x3f800000374d7421 */ /* 0x004fe20000010100 */
[----:B------:R-:W-:-:S02]  /*2260*/  FMUL.FTZ R55, R26, R55 ;  /* 0x000000371a377220 */ /* 0x000fc40000410000 */
[----:B------:R-:W-:Y:S01]  /*2270*/  FMUL.FTZ R46, R46, R57 ;  /* 0x000000392e2e7220 */ /* 0x000fe20000410000 */
[----:B------:R-:W-:Y:S01]  /*2280*/  FFMA.FTZ R50, R60, R77, 1 ;  /* 0x3f8000003c327423 */ /* 0x000fe2000001004d */
[----:B------:R-:W-:Y:S01]  /*2290*/  FMUL.FTZ R60, R64, R29 ;  /* 0x0000001d403c7220 */ /* 0x000fe20000410000 */
[----:B0-----:R-:W-:-:S03]  /*22a0*/  FADD.FTZ R56, -R62, 1 ;  /* 0x3f8000003e387421 */ /* 0x001fc60000010100 */
[----:B------:R-:W-:Y:S01]  /*22b0*/  FFMA.FTZ R57, R5, R60, RZ ;  /* 0x0000003c05397223 */ /* 0x000fe200000100ff */
[----:B------:R-:W-:Y:S01]  /*22c0*/  FADD.FTZ R76, RZ, R60 ;  /* 0x0000003cff4c7221 */ /* 0x000fe20000010000 */
[----:B------:R-:W-:Y:S01]  /*22d0*/  FFMA.FTZ R56, R63, R56, 1 ;  /* 0x3f8000003f387423 */ /* 0x000fe20000010038 */
[----:B------:R-:W-:Y:S01]  /*22e0*/  FMUL.FTZ R63, R27, R62 ;  /* 0x0000003e1b3f7220 */ /* 0x000fe20000410000 */
[----:B------:R-:W-:Y:S01]  /*22f0*/  FMUL.FTZ R62, R55, R50 ;  /* 0x00000032373e7220 */ /* 0x000fe20000410000 */
[----:B------:R-:W-:Y:S01]  /*2300*/  FMUL.FTZ R55, R65, R45 ;  /* 0x0000002d41377220 */ /* 0x000fe20000410000 */
[----:B------:R-:W-:Y:S01]  /*2310*/  FADD.FTZ R50, RZ, R29 ;  /* 0x0000001dff327221 */ /* 0x000fe20000010000 */
[----:B------:R-:W-:Y:S01]  /*2320*/  FMUL.FTZ R63, R63, R56 ;  /* 0x000000383f3f7220 */ /* 0x000fe20000410000 */
[----:B------:R-:W-:Y:S01]  /*2330*/  FFMA.FTZ R56, R5, R29, RZ ;  /* 0x0000001d05387223 */ /* 0x000fe200000100ff */
[----:B------:R-:W-:Y:S01]  /*2340*/  FFMA.FTZ R60, R28, R55, R57 ;  /* 0x000000371c3c7223 */ /* 0x000fe20000010039 */
[-C--:B------:R-:W-:Y:S01]  /*2350*/  FMUL.FTZ R29, R64, R47.reuse ;  /* 0x0000002f401d7220 */ /* 0x080fe20000410000 */
[----:B------:R-:W-:Y:S01]  /*2360*/  FADD.FTZ R76, R55, R76 ;  /* 0x0000004c374c7221 */ /* 0x000fe20000010000 */
[C---:B------:R-:W-:Y:S01]  /*2370*/  FFMA.FTZ R56, R31.reuse, R47, R56 ;  /* 0x0000002f1f387223 */ /* 0x040fe20000010038 */
[----:B------:R-:W-:Y:S01]  /*2380*/  FFMA.FTZ R5, R28, R45, RZ ;  /* 0x0000002d1c057223 */ /* 0x000fe200000100ff */
[----:B------:R-:W-:Y:S01]  /*2390*/  FFMA.FTZ R60, R31, R29, R60 ;  /* 0x0000001d1f3c7223 */ /* 0x000fe2000001003c */
[----:B------:R-:W-:Y:S01]  /*23a0*/  FMUL.FTZ R31, R65, R51 ;  /* 0x00000033411f7220 */ /* 0x000fe20000410000 */
[----:B------:R-:W-:Y:S01]  /*23b0*/  FADD.FTZ R76, R76, R29 ;  /* 0x0000001d4c4c7221 */ /* 0x000fe20000010000 */
[-C--:B------:R-:W-:Y:S01]  /*23c0*/  FMUL.FTZ R29, R64, R53.reuse ;  /* 0x00000035401d7220 */ /* 0x080fe20000410000 */
[----:B------:R-:W-:Y:S01]  /*23d0*/  FFMA.FTZ R56, R35, R53, R56 ;  /* 0x0000003523387223 */ /* 0x000fe20000010038 */
[----:B------:R-:W-:Y:S01]  /*23e0*/  FFMA.FTZ R60, R30, R31, R60 ;  /* 0x0000001f1e3c7223 */ /* 0x000fe2000001003c */
[----:B------:R-:W-:Y:S01]  /*23f0*/  FADD.FTZ R76, R31, R76 ;  /* 0x0000004c1f4c7221 */ /* 0x000fe20000010000 */
[----:B------:R-:W-:Y:S01]  /*2400*/  FMUL.FTZ R31, R65, R54 ;  /* 0x00000036411f7220 */ /* 0x000fe20000410000 */
[----:B------:R-:W-:Y:S01]  /*2410*/  FADD.FTZ R28, RZ, R45 ;  /* 0x0000002dff1c7221 */ /* 0x000fe20000010000 */
[----:B------:R-:W-:Y:S01]  /*2420*/  FFMA.FTZ R60, R35, R29, R60 ;  /* 0x0000001d233c7223 */ /* 0x000fe2000001003c */
[----:B------:R-:W-:Y:S01]  /*2430*/  FADD.FTZ R76, R76, R29 ;  /* 0x0000001d4c4c7221 */ /* 0x000fe20000010000 */
[----:B------:R-:W-:Y:S01]  /*2440*/  FMUL.FTZ R29, R64, R61 ;  /* 0x0000003d401d7220 */ /* 0x000fe20000410000 */
[----:B------:R-:W-:Y:S01]  /*2450*/  FADD.FTZ R50, R50, R47 ;  /* 0x0000002f32327221 */ /* 0x000fe20000010000 */
[----:B------:R-:W-:Y:S01]  /*2460*/  FFMA.FTZ R60, R32, R31, R60 ;  /* 0x0000001f203c7223 */ /* 0x000fe2000001003c */
[----:B------:R-:W-:Y:S01]  /*2470*/  FADD.FTZ R76, R31, R76 ;  /* 0x0000004c1f4c7221 */ /* 0x000fe20000010000 */
[----:B------:R-:W-:Y:S01]  /*2480*/  FMUL.FTZ R31, R65, R48 ;  /* 0x00000030411f7220 */ /* 0x000fe20000410000 */
[C---:B------:R-:W-:Y:S01]  /*2490*/  FFMA.FTZ R56, R33.reuse, R61, R56 ;  /* 0x0000003d21387223 */ /* 0x040fe20000010038 */
[----:B------:R-:W-:Y:S01]  /*24a0*/  FFMA.FTZ R60, R33, R29, R60 ;  /* 0x0000001d213c7223 */ /* 0x000fe2000001003c */
[----:B------:R-:W-:Y:S01]  /*24b0*/  FADD.FTZ R76, R76, R29 ;  /* 0x0000001d4c4c7221 */ /* 0x000fe20000010000 */
[----:B------:R-:W-:Y:S01]  /*24c0*/  FMUL.FTZ R29, R64, R36 ;  /* 0x00000024401d7220 */ /* 0x000fe20000410000 */
[----:B------:R-:W-:Y:S01]  /*24d0*/  FFMA.FTZ R5, R30, R51, R5 ;  /* 0x000000331e057223 */ /* 0x000fe20000010005 */
[----:B------:R-:W-:Y:S01]  /*24e0*/  FFMA.FTZ R60, R34, R31, R60 ;  /* 0x0000001f223c7223 */ /* 0x000fe2000001003c */
[----:B------:R-:W-:Y:S01]  /*24f0*/  FADD.FTZ R76, R31, R76 ;  /* 0x0000004c1f4c7221 */ /* 0x000fe20000010000 */
[----:B------:R-:W-:Y:S01]  /*2500*/  FMUL.FTZ R31, R65, R39 ;  /* 0x00000027411f7220 */ /* 0x000fe20000410000 */
[----:B------:R-:W-:Y:S01]  /*2510*/  FMUL.FTZ R33, R64, R40 ;  /* 0x0000002840217220 */ /* 0x000fe20000410000 */
[----:B------:R-:W-:Y:S01]  /*2520*/  FFMA.FTZ R60, R37, R29, R60 ;  /* 0x0000001d253c7223 */ /* 0x000fe2000001003c */
[----:B------:R-:W-:Y:S01]  /*2530*/  FADD.FTZ R76, R76, R29 ;  /* 0x0000001d4c4c7221 */ /* 0x000fe20000010000 */
[----:B------:R-:W-:Y:S01]  /*2540*/  FADD.FTZ R51, R28, R51 ;  /* 0x000000331c337221 */ /* 0x000fe20000010000 */
[----:B------:R-:W-:Y:S01]  /*2550*/  FADD.FTZ R50, R50, R53 ;  /* 0x0000003532327221 */ /* 0x000fe20000010000 */
[----:B------:R-:W-:Y:S01]  /*2560*/  FFMA.FTZ R60, R38, R31, R60 ;  /* 0x0000001f263c7223 */ /* 0x000fe2000001003c */
[----:B------:R-:W-:Y:S01]  /*2570*/  FADD.FTZ R76, R31, R76 ;  /* 0x0000004c1f4c7221 */ /* 0x000fe20000010000 */
[----:B------:R-:W-:Y:S01]  /*2580*/  FFMA.FTZ R5, R32, R54, R5 ;  /* 0x0000003620057223 */ /* 0x000fe20000010005 */
[----:B------:R-:W-:Y:S01]  /*2590*/  FMUL.FTZ R31, R65, R43 ;  /* 0x0000002b411f7220 */ /* 0x000fe20000410000 */
[----:B------:R-:W-:Y:S01]  /*25a0*/  FFMA.FTZ R60, R41, R33, R60 ;  /* 0x00000021293c7223 */ /* 0x000fe2000001003c */
[----:B------:R-:W-:Y:S01]  /*25b0*/  FADD.FTZ R51, R51, R54 ;  /* 0x0000003633337221 */ /* 0x000fe20000010000 */
[----:B------:R-:W-:Y:S01]  /*25c0*/  FADD.FTZ R76, R76, R33 ;  /* 0x000000214c4c7221 */ /* 0x000fe20000010000 */
[----:B------:R-:W-:Y:S01]  /*25d0*/  FADD.FTZ R61, R50, R61 ;  /* 0x0000003d323d7221 */ /* 0x000fe20000010000 */
[----:B------:R-:W-:Y:S01]  /*25e0*/  FFMA.FTZ R56, R37, R36, R56 ;  /* 0x0000002425387223 */ /* 0x000fe20000010038 */
[----:B------:R-:W-:Y:S01]  /*25f0*/  FFMA.FTZ R5, R34, R48, R5 ;  /* 0x0000003022057223 */ /* 0x000fe20000010005 */
[----:B------:R-:W-:Y:S01]  /*2600*/  FFMA.FTZ R60, R44, R31, R60 ;  /* 0x0000001f2c3c7223 */ /* 0x000fe2000001003c */
[----:B------:R-:W-:Y:S01]  /*2610*/  FMUL.FTZ R33, R64, R42 ;  /* 0x0000002a40217220 */ /* 0x000fe20000410000 */
[----:B------:R-:W-:Y:S01]  /*2620*/  FADD.FTZ R48, R51, R48 ;  /* 0x0000003033307221 */ /* 0x000fe20000010000 */
[----:B------:R-:W-:Y:S01]  /*2630*/  FADD.FTZ R76, R31, R76 ;  /* 0x0000004c1f4c7221 */ /* 0x000fe20000010000 */
[----:B------:R-:W-:Y:S01]  /*2640*/  FADD.FTZ R61, R61, R36 ;  /* 0x000000243d3d7221 */ /* 0x000fe20000010000 */
[----:B------:R-:W-:Y:S01]  /*2650*/  FFMA.FTZ R29, R41, R40, R56 ;  /* 0x00000028291d7223 */ /* 0x000fe20000010038 */
        /* <DEDUP_REMOVED lines=13> */
[----:B------:R-:W-:Y:S01]  /*2730*/  FMUL.FTZ R31, R65, R63 ;  /* 0x0000003f411f7220 */ /* 0x000fe20000410000 */
[----:B------:R-:W-:Y:S01]  /*2740*/  FFMA.FTZ R33, R59, R29, R28 ;  /* 0x0000001d3b217223 */ /* 0x000fe2000001001c */
[----:B------:R-:W-:Y:S01]  /*2750*/  FFMA.FTZ R5, R52, R46, R5 ;  /* 0x0000002e34057223 */ /* 0x000fe20000010005 */
[----:B------:R-:W-:Y:S01]  /*2760*/  FADD.FTZ R76, R76, R29 ;  /* 0x0000001d4c4c7221 */ /* 0x000fe20000010000 */
[----:B------:R-:W-:Y:S01]  /*2770*/  FADD.FTZ R46, R43, R46 ;  /* 0x0000002e2b2e7221 */ /* 0x000fe20000010000 */
[----:B------:R-:W-:Y:S01]  /*2780*/  FFMA.FTZ R60, R59, R62, R60 ;  /* 0x0000003e3b3c7223 */ /* 0x000fe2000001003c */
[----:B------:R-:W-:Y:S01]  /*2790*/  FADD.FTZ R62, R61, R62 ;  /* 0x0000003e3d3e7221 */ /* 0x000fe20000010000 */
[C---:B------:R-:W-:Y:S01]  /*27a0*/  FFMA.FTZ R32, R58.reuse, R31, R33 ;  /* 0x0000001f3a207223 */ /* 0x040fe20000010021 */
[----:B------:R-:W-:Y:S01]  /*27b0*/  FFMA.FTZ R61, R58, R63, R5 ;  /* 0x0000003f3a3d7223 */ /* 0x000fe20000010005 */
[----:B------:R-:W-:Y:S01]  /*27c0*/  FADD.FTZ R31, R31, R76 ;  /* 0x0000004c1f1f7221 */ /* 0x000fe20000010000 */
[----:B------:R-:W-:-:S07]  /*27d0*/  FADD.FTZ R63, R46, R63 ;  /* 0x0000003f2e3f7221 */ /* 0x000fce0000010000 */
.L_x_1083:
        /* <DEDUP_REMOVED lines=44> */
.L_x_1085:
[----:B------:R-:W-:Y:S05]  /*2aa0*/  BSYNC.RECONVERGENT B0 ;  /* 0x0000000000007941 */ /* 0x000fea0003800200 */
.L_x_1084:
[----:B------:R-:W-:Y:S06]  /*2ab0*/  BAR.SYNC.DEFER_BLOCKING 0x0 ;  /* 0x0000000000007b1d */ /* 0x000fec0000010000 */
[----:B------:R-:W-:Y:S04]  /*2ac0*/  BSSY.RECONVERGENT B0, `(.L_x_1086) ;  /* 0x0000033000007945 */ /* 0x000fe80003800200 */
[----:B------:R-:W-:Y:S05]  /*2ad0*/  @P0 BRA `(.L_x_1087) ;  /* 0x0000000000c40947 */ /* 0x000fea0003800000 */
[----:B------:R-:W-:-:S09]  /*2ae0*/  ULEA UR4, UR7, UR6, 0x18 ;  /* 0x0000000607047291 */ /* 0x000fd2000f8ec0ff */
[----:B------:R-:W4:Y:S04]  /*2af0*/  LDS.128 R40, [UR4+0x20] ;  /* 0x00002004ff287984 */ /* 0x000f280008000c00 */
[----:B------:R-:W5:Y:S04]  /*2b00*/  LDS.128 R48, [UR4+0x30] ;  /* 0x00003004ff307984 */ /* 0x000f680008000c00 */
[----:B-1-3--:R-:W1:Y:S04]  /*2b10*/  LDS.128 R28, [UR4+0x40] ;  /* 0x00004004ff1c7984 */ /* 0x00ae680008000c00 */
[----:B------:R-:W3:Y:S04]  /*2b20*/  LDS.128 R36, [UR4+0x50] ;  /* 0x00005004ff247984 */ /* 0x000ee80008000c00 */
[----:B0-----:R-:W0:Y:S04]  /*2b30*/  LDS.128 R32, [UR4+0x60] ;  /* 0x00006004ff207984 */ /* 0x001e280008000c00 */
[----:B------:R-:W0:Y:S01]  /*2b40*/  LDS.128 R44, [UR4+0x70] ;  /* 0x00007004ff2c7984 */ /* 0x000e220008000c00 */
[----:B----4-:R-:W-:Y:S01]  /*2b50*/  FADD.FTZ R53, R76, R40 ;  /* 0x000000284c357221 */ /* 0x010fe20000010000 */
[----:B------:R-:W-:-:S02]  /*2b60*/  FADD.FTZ R40, R77, R41 ;  /* 0x000000294d287221 */ /* 0x000fc40000010000 */
[----:B--2---:R-:W-:Y:S01]  /*2b70*/  LDS.64 R76, [UR4+0xb0] ;  /* 0x0000b004ff4c7984 */ /* 0x004fe20008000a00 */
[----:B------:R-:W-:Y:S01]  /*2b80*/  FADD.FTZ R53, R53, R42 ;  /* 0x0000002a35357221 */ /* 0x000fe20000010000 */
[----:B------:R-:W-:Y:S02]  /*2b90*/  FADD.FTZ R52, R40, R43 ;  /* 0x0000002b28347221 */ /* 0x000fe40000010000 */
[----:B------:R-:W2:Y:S01]  /*2ba0*/  LDS.128 R40, [UR4+0x80] ;  /* 0x00008004ff287984 */ /* 0x000ea20008000c00 */
[----:B-----5:R-:W-:Y:S01]  /*2bb0*/  FADD.FTZ R53, R53, R48 ;  /* 0x0000003035357221 */ /* 0x020fe20000010000 */
[----:B------:R-:W-:-:S03]  /*2bc0*/  FADD.FTZ R52, R52, R49 ;  /* 0x0000003134347221 */ /* 0x000fc60000010000 */
[----:B------:R-:W-:Y:S01]  /*2bd0*/  FADD.FTZ R53, R53, R50 ;  /* 0x0000003235357221 */ /* 0x000fe20000010000 */
[----:B------:R-:W-:Y:S02]  /*2be0*/  FADD.FTZ R52, R52, R51 ;  /* 0x0000003334347221 */ /* 0x000fe40000010000 */
[----:B------:R-:W4:Y:S01]  /*2bf0*/  LDS.128 R48, [UR4+0x90] ;  /* 0x00009004ff307984 */ /* 0x000f220008000c00 */
        /* <DEDUP_REMOVED lines=18> */
[----:B------:R-:W-:-:S03]  /*2d20*/  FADD.FTZ R52, R52, R41 ;  /* 0x0000002934347221 */ /* 0x000fc60000010000 */
[----:B------:R-:W-:Y:S01]  /*2d30*/  FADD.FTZ R53, R53, R42 ;  /* 0x0000002a35357221 */ /* 0x000fe20000010000 */
[----:B------:R-:W-:-:S03]  /*2d40*/  FADD.FTZ R52, R52, R43 ;  /* 0x0000002b34347221 */ /* 0x000fc60000010000 */
[----:B----4-:R-:W-:Y:S01]  /*2d50*/  FADD.FTZ R53, R53, R48 ;  /* 0x0000003035357221 */ /* 0x010fe20000010000 */
        /* <DEDUP_REMOVED lines=8> */
[----:B------:R-:W-:-:S07]  /*2de0*/  FADD.FTZ R77, R52, R77 ;  /* 0x0000004d344d7221 */ /* 0x000fce0000010000 */
.L_x_1087:
[----:B------:R-:W-:Y:S05]  /*2df0*/  BSYNC.RECONVERGENT B0 ;  /* 0x0000000000007941 */ /* 0x000fea0003800200 */
.L_x_1086:
[----:B------:R-:W-:Y:S06]  /*2e00*/  BAR.SYNC.DEFER_BLOCKING 0x0 ;  /* 0x0000000000007b1d */ /* 0x000fec0000010000 */
[----:B------:R-:W-:Y:S04]  /*2e10*/  BSSY.RECONVERGENT B0, `(.L_x_1088) ;  /* 0x000013d000007945 */ /* 0x000fe80003800200 */
[----:B------:R-:W-:Y:S05]  /*2e20*/  @P3 BRA `(.L_x_1089) ;  /* 0x0000001000ec3947 */ /* 0x000fea0003800000 */
[----:B------:R-:W4:Y:S04]  /*2e30*/  LDS.128 R36, [R85+0xa0] ;  /* 0x0000a00055247984 */ /* 0x000f280000000c00 */
[----:B------:R-:W2:Y:S04]  /*2e40*/  LDS.128 R52, [R85+0x140] ;  /* 0x0001400055347984 */ /* 0x000ea80000000c00 */
[----:B------:R-:W5:Y:S04]  /*2e50*/  LDS.128 R44, [R85+0x1e0] ;  /* 0x0001e000552c7984 */ /* 0x000f680000000c00 */
[----:B-1-3--:R-:W1:Y:S04]  /*2e60*/  LDS.128 R28, [R85+0x280] ;  /* 0x00028000551c7984 */ /* 0x00ae680000000c00 */
[----:B0-----:R-:W0:Y:S04]  /*2e70*/  LDS.128 R32, [R85+0x320] ;  /* 0x0003200055207984 */ /* 0x001e280000000c00 */
[----:B------:R-:W3:Y:S04]  /*2e80*/  LDS.128 R40, [R85+0x3c0] ;  /* 0x0003c00055287984 */ /* 0x000ee80000000c00 */
[----:B------:R-:W3:Y:S01]  /*2e90*/  LDS.128 R48, [R85+0x460] ;  /* 0x0004600055307984 */ /* 0x000ee20000000c00 */
[----:B----4-:R-:W-:Y:S01]  /*2ea0*/  FADD.FTZ R57, R60, R36 ;  /* 0x000000243c397221 */ /* 0x010fe20000010000 */
[----:B------:R-:W-:Y:S01]  /*2eb0*/  FADD.FTZ R56, R61, R37 ;  /* 0x000000253d387221 */ /* 0x000fe20000010000 */
[----:B------:R-:W-:Y:S01]  /*2ec0*/  FADD.FTZ R59, R62, R38 ;  /* 0x000000263e3b7221 */ /* 0x000fe20000010000 */
[----:B------:R-:W-:Y:S01]  /*2ed0*/  FADD.FTZ R58, R63, R39 ;  /* 0x000000273f3a7221 */ /* 0x000fe20000010000 */
[----:B--2---:R-:W-:Y:S01]  /*2ee0*/  FADD.FTZ R61, R57, R52 ;  /* 0x00000034393d7221 */ /* 0x004fe20000010000 */
[----:B------:R-:W2:Y:S01]  /*2ef0*/  LDS.128 R36, [R85+0x500] ;  /* 0x0005000055247984 */ /* 0x000ea20000000c00 */
[----:B------:R-:W-:Y:S01]  /*2f00*/  FADD.FTZ R52, R56, R53 ;  /* 0x0000003538347221 */ /* 0x000fe20000010000 */
[----:B------:R-:W-:Y:S01]  /*2f10*/  FADD.FTZ R53, R59, R54 ;  /* 0x000000363b357221 */ /* 0x000fe20000010000 */
[----:B------:R-:W-:Y:S01]  /*2f20*/  FADD.FTZ R54, R58, R55 ;  /* 0x000000373a367221 */ /* 0x000fe20000010000 */
[----:B-----5:R-:W-:Y:S01]  /*2f30*/  FADD.FTZ R61, R61, R44 ;  /* 0x0000002c3d3d7221 */ /* 0x020fe20000010000 */
[----:B------:R-:W4:Y:S01]  /*2f40*/  LDS.128 R56, [R85+0x5a0] ;  /* 0x0005a00055387984 */ /* 0x000f220000000c00 */
        /* <DEDUP_REMOVED lines=28> */
[----:B------:R-:W2:Y:S01]  /*3110*/  LDS.128 R48, [R85+0x960] ;  /* 0x0009600055307984 */ /* 0x000ea20000000c00 */
[----:B----4-:R-:W-:Y:S01]  /*3120*/  FADD.FTZ R61, R61, R56 ;  /* 0x000000383d3d7221 */ /* 0x010fe20000010000 */
[----:B------:R-:W-:Y:S01]  /*3130*/  FADD.FTZ R56, R36, R57 ;  /* 0x0000003924387221 */ /* 0x000fe20000010000 */
[----:B------:R-:W-:Y:S01]  /*3140*/  FADD.FTZ R57, R37, R58 ;  /* 0x0000003a25397221 */ /* 0x000fe20000010000 */
[----:B------:R-:W-:Y:S01]  /*3150*/  FADD.FTZ R60, R60, R59 ;  /* 0x0000003b3c3c7221 */ /* 0x000fe20000010000 */
[----:B------:R-:W4:Y:S01]  /*3160*/  LDS.128 R36, [R85+0xa00] ;  /* 0x000a000055247984 */ /* 0x000f220000000c00 */
[----:B-1----:R-:W-:Y:S01]  /*3170*/  FADD.FTZ R61, R61, R44 ;  /* 0x0000002c3d3d7221 */ /* 0x002fe20000010000 */
[----:B------:R-:W-:Y:S01]  /*3180*/  FADD.FTZ R56, R56, R45 ;  /* 0x0000002d38387221 */ /* 0x000fe20000010000 */
[----:B------:R-:W-:Y:S01]  /*3190*/  FADD.FTZ R57, R57, R46 ;  /* 0x0000002e39397221 */ /* 0x000fe20000010000 */
[----:B------:R-:W-:-:S02]  /*31a0*/  FADD.FTZ R60, R60, R47 ;  /* 0x0000002f3c3c7221 */ /* 0x000fc40000010000 */
[----:B------:R-:W1:Y:S01]  /*31b0*/  LDS.128 R44, [R85+0xaa0] ;  /* 0x000aa000552c7984 */ /* 0x000e620000000c00 */
[----:B0-----:R-:W-:Y:S01]  /*31c0*/  FADD.FTZ R61, R61, R28 ;  /* 0x0000001c3d3d7221 */ /* 0x001fe20000010000 */
[----:B------:R-:W-:Y:S01]  /*31d0*/  FADD.FTZ R56, R56, R29 ;  /* 0x0000001d38387221 */ /* 0x000fe20000010000 */
[----:B------:R-:W-:Y:S01]  /*31e0*/  FADD.FTZ R57, R57, R30 ;  /* 0x0000001e39397221 */ /* 0x000fe20000010000 */
[----:B------:R-:W-:Y:S01]  /*31f0*/  FADD.FTZ R60, R60, R31 ;  /* 0x0000001f3c3c7221 */ /* 0x000fe20000010000 */
[----:B---3--:R-:W-:Y:S01]  /*3200*/  FADD.FTZ R61, R61, R32 ;  /* 0x000000203d3d7221 */ /* 0x008fe20000010000 */
[----:B------:R-:W0:Y:S01]  /*3210*/  LDS.128 R28, [R85+0xb40] ;  /* 0x000b4000551c7984 */ /* 0x000e220000000c00 */
[----:B------:R-:W-:Y:S01]  /*3220*/  FADD.FTZ R56, R56, R33 ;  /* 0x0000002138387221 */ /* 0x000fe20000010000 */
[----:B------:R-:W-:Y:S01]  /*3230*/  FADD.FTZ R57, R57, R34 ;  /* 0x0000002239397221 */ /* 0x000fe20000010000 */
[----:B------:R-:W-:Y:S01]  /*3240*/  FADD.FTZ R60, R60, R35 ;  /* 0x000000233c3c7221 */ /* 0x000fe20000010000 */
[----:B-----5:R-:W-:Y:S01]  /*3250*/  FADD.FTZ R61, R61, R40 ;  /* 0x000000283d3d7221 */ /* 0x020fe20000010000 */
        /* <DEDUP_REMOVED lines=15> */
[----:B----4-:R-:W-:Y:S01]  /*3350*/  FADD.FTZ R61, R61, R36 ;  /* 0x000000243d3d7221 */ /* 0x010fe20000010000 */
[----:B------:R-:W-:Y:S01]  /*3360*/  FADD.FTZ R56, R56, R37 ;  /* 0x0000002538387221 */ /* 0x000fe20000010000 */
[----:B------:R-:W-:Y:S01]  /*3370*/  FADD.FTZ R57, R57, R38 ;  /* 0x0000002639397221 */ /* 0x000fe20000010000 */
[----:B------:R-:W-:-:S02]  /*3380*/  FADD.FTZ R60, R60, R39 ;  /* 0x000000273c3c7221 */ /* 0x000fc40000010000 */
[----:B------:R-:W4:Y:S01]  /*3390*/  LDS.128 R36, [R85+0xe60] ;  /* 0x000e600055247984 */ /* 0x000f220000000c00 */
[----:B-1----:R-:W-:Y:S01]  /*33a0*/  FADD.FTZ R61, R61, R44 ;  /* 0x0000002c3d3d7221 */ /* 0x002fe20000010000 */
[----:B------:R-:W-:Y:S01]  /*33b0*/  FADD.FTZ R56, R56, R45 ;  /* 0x0000002d38387221 */ /* 0x000fe20000010000 */
[----:B------:R-:W-:Y:S01]  /*33c0*/  FADD.FTZ R57, R57, R46 ;  /* 0x0000002e39397221 */ /* 0x000fe20000010000 */
[----:B------:R-:W-:Y:S02]  /*33d0*/  FADD.FTZ R60, R60, R47 ;  /* 0x0000002f3c3c7221 */ /* 0x000fe40000010000 */
        /* <DEDUP_REMOVED lines=39> */
[----:B------:R-:W-:-:S02]  /*3650*/  FADD.FTZ R60, R60, R31 ;  /* 0x0000001f3c3c7221 */ /* 0x000fc40000010000 */
[----:B------:R-:W0:Y:S01]  /*3660*/  LDS.128 R28, [R85+0x1400] ;  /* 0x00140000551c7984 */ /* 0x000e220000000c00 */
[----:B---3--:R-:W-:Y:S01]  /*3670*/  FADD.FTZ R61, R61, R32 ;  /* 0x000000203d3d7221 */ /* 0x008fe20000010000 */
        /* <DEDUP_REMOVED lines=37> */
[----:B------:R-:W-:Y:S02]  /*38d0*/  FADD.FTZ R60, R60, R35 ;  /* 0x000000233c3c7221 */ /* 0x000fe40000010000 */
[----:B------:R-:W3:Y:S01]  /*38e0*/  LDS.128 R32, [R85+0x1900] ;  /* 0x0019000055207984 */ /* 0x000ee20000000c00 */
        /* <DEDUP_REMOVED lines=8> */
[----:B------:R-:W-:Y:S01]  /*3970*/  FADD.FTZ R60, R60, R55 ;  /* 0x000000373c3c7221 */ /* 0x000fe20000010000 */
        /* <DEDUP_REMOVED lines=34> */
[----:B------:R-:W-:Y:S01]  /*3ba0*/  FADD.FTZ R60, R60, R59 ;  /* 0x0000003b3c3c7221 */ /* 0x000fe20000010000 */
[----:B--2---:R-:W-:Y:S01]  /*3bb0*/  FADD.FTZ R61, R61, R52 ;  /* 0x000000343d3d7221 */ /* 0x004fe20000010000 */
[----:B------:R-:W-:Y:S01]  /*3bc0*/  FADD.FTZ R52, R40, R53 ;  /* 0x0000003528347221 */ /* 0x000fe20000010000 */
[----:B------:R-:W-:Y:S01]  /*3bd0*/  FADD.FTZ R53, R57, R54 ;  /* 0x0000003639357221 */ /* 0x000fe20000010000 */
[----:B------:R-:W2:Y:S01]  /*3be0*/  LDS.128 R40, [R85+0x1ea0] ;  /* 0x001ea00055287984 */ /* 0x000ea20000000c00 */
[----:B------:R-:W-:-:S03]  /*3bf0*/  FADD.FTZ R60, R60, R55 ;  /* 0x000000373c3c7221 */ /* 0x000fc60000010000 */
[----:B------:R-:W2:Y:S01]  /*3c00*/  LDS.128 R56, [R85+0x1f40] ;  /* 0x001f400055387984 */ /* 0x000ea20000000c00 */
[----:B----4-:R-:W-:Y:S01]  /*3c10*/  FADD.FTZ R61, R61, R36 ;  /* 0x000000243d3d7221 */ /* 0x010fe20000010000 */
[----:B------:R-:W-:Y:S01]  /*3c20*/  FADD.FTZ R52, R52, R37 ;  /* 0x0000002534347221 */ /* 0x000fe20000010000 */
[----:B------:R-:W-:Y:S01]  /*3c30*/  FADD.FTZ R53, R53, R38 ;  /* 0x0000002635357221 */ /* 0x000fe20000010000 */
[----:B------:R-:W-:Y:S02]  /*3c40*/  FADD.FTZ R60, R60, R39 ;  /* 0x000000273c3c7221 */ /* 0x000fe40000010000 */
[----:B------:R-:W4:Y:S01]  /*3c50*/  LDS.128 R36, [R85+0x1fe0] ;  /* 0x001fe00055247984 */ /* 0x000f220000000c00 */
        /* <DEDUP_REMOVED lines=9> */
[----:B------:R-:W1:Y:S01]  /*3cf0*/  LDS.128 R48, [R85+0x2120] ;  /* 0x0021200055307984 */ /* 0x000e620000000c00 */
        /* <DEDUP_REMOVED lines=8> */
[----:B------:R-:W5:Y:S01]  /*3d80*/  LDS.128 R28, [R85+0x2260] ;  /* 0x00226000551c7984 */ /* 0x000f620000000c00 */
[----:B------:R-:W-:Y:S01]  /*3d90*/  FADD.FTZ R60, R60, R35 ;  /* 0x000000233c3c7221 */ /* 0x000fe20000010000 */
[----:B--2---:R-:W-:Y:S01]  /*3da0*/  FADD.FTZ R61, R61, R40 ;  /* 0x000000283d3d7221 */ /* 0x004fe20000010000 */
[----:B------:R-:W-:Y:S01]  /*3db0*/  FADD.FTZ R32, R32, R41 ;  /* 0x0000002920207221 */ /* 0x000fe20000010000 */
[----:B------:R-:W-:Y:S01]  /*3dc0*/  FADD.FTZ R63, R63, R42 ;  /* 0x0000002a3f3f7221 */ /* 0x000fe20000010000 */
[----:B------:R-:W-:Y:S01]  /*3dd0*/  FADD.FTZ R60, R60, R43 ;  /* 0x0000002b3c3c7221 */ /* 0x000fe20000010000 */
[----:B------:R-:W-:Y:S01]  /*3de0*/  FADD.FTZ R61, R61, R56 ;  /* 0x000000383d3d7221 */ /* 0x000fe20000010000 */
        /* <DEDUP_REMOVED lines=9> */
[----:B0-----:R-:W-:Y:S01]  /*3e80*/  FADD.FTZ R61, R61, R44 ;  /* 0x0000002c3d3d7221 */ /* 0x001fe20000010000 */
[----:B------:R-:W-:Y:S01]  /*3e90*/  FADD.FTZ R44, R40, R45 ;  /* 0x0000002d282c7221 */ /* 0x000fe20000010000 */
[----:B------:R-:W-:Y:S01]  /*3ea0*/  FADD.FTZ R63, R63, R46 ;  /* 0x0000002e3f3f7221 */ /* 0x000fe20000010000 */
[----:B------:R-:W0:Y:S01]  /*3eb0*/  LDS.128 R40, [R85+0x2440] ;  /* 0x0024400055287984 */ /* 0x000e220000000c00 */
[----:B------:R-:W-:Y:S01]  /*3ec0*/  FADD.FTZ R60, R60, R47 ;  /* 0x0000002f3c3c7221 */ /* 0x000fe20000010000 */
[----:B-1----:R-:W-:Y:S01]  /*3ed0*/  FADD.FTZ R56, R44, R49 ;  /* 0x000000312c387221 */ /* 0x002fe20000010000 */
[----:B------:R-:W-:Y:S01]  /*3ee0*/  FADD.FTZ R61, R61, R48 ;  /* 0x000000303d3d7221 */ /* 0x000fe20000010000 */
[----:B------:R-:W1:Y:S01]  /*3ef0*/  LDS.128 R44, [R85+0x24e0] ;  /* 0x0024e000552c7984 */ /* 0x000e620000000c00 */
[----:B------:R-:W-:Y:S01]  /*3f00*/  FADD.FTZ R63, R63, R50 ;  /* 0x000000323f3f7221 */ /* 0x000fe20000010000 */
[----:B------:R-:W-:Y:S01]  /*3f10*/  FADD.FTZ R60, R60, R51 ;  /* 0x000000333c3c7221 */ /* 0x000fe20000010000 */
[----:B---3--:R-:W-:Y:S01]  /*3f20*/  FADD.FTZ R61, R61, R52 ;  /* 0x000000343d3d7221 */ /* 0x008fe20000010000 */
[----:B------:R-:W3:Y:S01]  /*3f30*/  LDS.128 R48, [R85+0x2580] ;  /* 0x0025800055307984 */ /* 0x000ee20000000c00 */
[----:B------:R-:W-:Y:S01]  /*3f40*/  FADD.FTZ R56, R56, R53 ;  /* 0x0000003538387221 */ /* 0x000fe20000010000 */
[----:B------:R-:W-:Y:S01]  /*3f50*/  FADD.FTZ R91, R63, R54 ;  /* 0x000000363f5b7221 */ /* 0x000fe20000010000 */
[----:B------:R-:W-:Y:S01]  /*3f60*/  FADD.FTZ R90, R60, R55 ;  /* 0x000000373c5a7221 */ /* 0x000fe20000010000 */
[----:B-----5:R-:W-:Y:S01]  /*3f70*/  FADD.FTZ R93, R61, R28 ;  /* 0x0000001c3d5d7221 */ /* 0x020fe20000010000 */
[----:B------:R-:W5:Y:S01]  /*3f80*/  LDS.128 R52, [R85+0x2620] ;  /* 0x0026200055347984 */ /* 0x000f620000000c00 */
[----:B------:R-:W-:Y:S01]  /*3f90*/  FADD.FTZ R28, R56, R29 ;  /* 0x0000001d381c7221 */ /* 0x000fe20000010000 */
[----:B------:R-:W-:Y:S01]  /*3fa0*/  FADD.FTZ R91, R91, R30 ;  /* 0x0000001e5b5b7221 */ /* 0x000fe20000010000 */
[----:B------:R-:W-:Y:S01]  /*3fb0*/  FADD.FTZ R90, R90, R31 ;  /* 0x0000001f5a5a7221 */ /* 0x000fe20000010000 */
[----:B------:R-:W5:Y:S04]  /*3fc0*/  LDS.128 R56, [R85+0x26c0] ;  /* 0x0026c00055387984 */ /* 0x000f680000000c00 */
[----:B------:R-:W5:Y:S01]  /*3fd0*/  LDS.128 R60, [R85+0x2760] ;  /* 0x00276000553c7984 */ /* 0x000f620000000c00 */
        /* <DEDUP_REMOVED lines=16> */
[----:B---3--:R-:W-:Y:S01]  /*40e0*/  FADD.FTZ R29, R48, R29 ;  /* 0x0000001d301d7221 */ /* 0x008fe20000010000 */
        /* <DEDUP_REMOVED lines=15> */
.L_x_1089:
[----:B------:R-:W-:Y:S05]  /*41e0*/  BSYNC.RECONVERGENT B0 ;  /* 0x0000000000007941 */ /* 0x000fea0003800200 */
.L_x_1088:
[----:B------:R-:W-:Y:S04]  /*41f0*/  BSSY.RECONVERGENT B0, `(.L_x_1090) ;  /* 0x000001d000007945 */ /* 0x000fe80003800200 */
[----:B------:R-:W-:Y:S05]  /*4200*/  @P3 BRA `(.L_x_1091) ;  /* 0x00000000006c3947 */ /* 0x000fea0003800000 */
[----:B------:R-:W0:Y:S01]  /*4210*/  LDC.64 R30, c[0x0][0x3f8] ;  /* 0x0000fe00ff1e7b82 */ /* 0x000e220000000a00 */
[----:B------:R-:W-:-:S07]  /*4220*/  IMAD R35, R0, 0xa, R5 ;  /* 0x0000000a00237824 */ /* 0x000fce00078e0205 */
[----:B-1-3--:R-:W1:Y:S01]  /*4230*/  LDC.64 R28, c[0x0][0x3d8] ;  /* 0x0000f600ff1c7b82 */ /* 0x00ae620000000a00 */
[----:B0-----:R-:W-:Y:S01]  /*4240*/  IMAD.WIDE.U32 R32, R30, 0x3, RZ ;  /* 0x000000031e207825 */ /* 0x001fe200078e00ff */
[C---:B------:R-:W-:Y:S02]  /*4250*/  LEA R37, R31.reuse, R31, 0x1 ;  /* 0x0000001f1f257211 */ /* 0x040fe400078e08ff */
[----:B------:R-:W-:Y:S02]  /*4260*/  LEA.HI R39, P1, R31, R30, RZ, 0x1 ;  /* 0x0000001e1f277211 */ /* 0x000fe400078308ff */
[----:B------:R-:W-:Y:S02]  /*4270*/  IADD3 R37, PT, PT, R33, R37, RZ ;  /* 0x0000002521257210 */ /* 0x000fe40007ffe0ff */
[----:B------:R-:W-:Y:S01]  /*4280*/  IADD3.X R34, PT, PT, RZ, R31, RZ, P1, !PT ;  /* 0x0000001fff227210 */ /* 0x000fe20000ffe4ff */
[----:B-1----:R-:W-:Y:S01]  /*4290*/  IMAD.WIDE R28, R35, 0x4, R28 ;  /* 0x00000004231c7825 */ /* 0x002fe200078e021c */
[----:B------:R-:W-:-:S02]  /*42a0*/  LEA.HI R0, P1, R37, R32, RZ, 0x1 ;  /* 0x0000002025007211 */ /* 0x000fc400078308ff */
[C---:B------:R-:W-:Y:S02]  /*42b0*/  SHF.L.U32 R35, R39.reuse, 0x1, RZ ;  /* 0x0000000127237819 */ /* 0x040fe400000006ff */
[----:B------:R-:W-:Y:S01]  /*42c0*/  SHF.L.U32 R33, R0, 0x1, RZ ;  /* 0x0000000100217819 */ /* 0x000fe200000006ff */
[----:B------:R4:W-:Y:S01]  /*42d0*/  REDG.E.ADD.F32.FTZ.RN.STRONG.GPU desc[UR8][R28.64], R60 ;  /* 0x0000003c1c0079a6 */ /* 0x0009e2000c12f308 */
[----:B------:R-:W-:Y:S02]  /*42e0*/  SHF.L.U64.HI R39, R39, 0x1, R34 ;  /* 0x0000000127277819 */ /* 0x000fe40000010222 */
[----:B------:R-:W-:Y:S02]  /*42f0*/  LOP3.LUT R35, R35, 0xfffffffc, RZ, 0xc0, !PT ;  /* 0xfffffffc23237812 */ /* 0x000fe400078ec0ff */
[----:B------:R-:W-:Y:S02]  /*4300*/  LEA R34, P2, R30, R28, 0x2 ;  /* 0x0000001c1e227211 */ /* 0x000fe400078410ff */
[----:B------:R-:W-:-:S02]  /*4310*/  IADD3.X R37, PT, PT, RZ, R37, RZ, P1, !PT ;  /* 0x00000025ff257210 */ /* 0x000fc40000ffe4ff */
[----:B------:R-:W-:Y:S02]  /*4320*/  LOP3.LUT R33, R33, 0xfffffffc, RZ, 0xc0, !PT ;  /* 0xfffffffc21217812 */ /* 0x000fe400078ec0ff */
        /* <DEDUP_REMOVED lines=9> */
.L_x_1091:
[----:B------:R-:W-:Y:S05]  /*43c0*/  BSYNC.RECONVERGENT B0 ;  /* 0x0000000000007941 */ /* 0x000fea0003800200 */
.L_x_1090:
[----:B------:R-:W5:Y:S02]  /*43d0*/  LDCU UR4, c[0x0][0x370] ;  /* 0x00006e00ff0477ac */ /* 0x000f640008000800 */
[----:B-----5:R-:W-:-:S09]  /*43e0*/  UISETP.GE.U32.AND UP0, UPT, UR4, 0x2, UPT ;  /* 0x000000020400788c */ /* 0x020fd2000bf06070 */
[----:B------:R-:W-:Y:S05]  /*43f0*/  BRA.U !UP0, `(.L_x_1092) ;  /* 0x0000001508207547 */ /* 0x000fea000b800000 */
[----:B------:R-:W-:Y:S05]  /*4400*/  @P0 BRA `(.L_x_1093) ;  /* 0x00000000008c0947 */ /* 0x000fea0003800000 */
[----:B----4-:R-:W0:Y:S01]  /*4410*/  LDC R35, c[0x0][0x374] ;  /* 0x0000dd00ff237b82 */ /* 0x010e220000000800 */
[----:B------:R-:W4:Y:S01]  /*4420*/  S2R R41, SR_CTAID.Y ;  /* 0x0000000000297919 */ /* 0x000f220000002600 */
[C---:B------:R-:W-:Y:S02]  /*4430*/  LOP3.LUT R0, R80.reuse, 0x1, RZ, 0xc0, !PT ;  /* 0x0000000150007812 */ /* 0x040fe400078ec0ff */
[----:B------:R-:W-:-:S04]  /*4440*/  LOP3.LUT P0, R34, R80, 0x2, RZ, 0xc0, !PT ;  /* 0x0000000250227812 */ /* 0x000fc8000780c0ff */
[----:B------:R-:W5:Y:S01]  /*4450*/  LDC R39, c[0x0][0x370] ;  /* 0x0000dc00ff277b82 */ /* 0x000f620000000800 */
[----:B------:R-:W-:-:S07]  /*4460*/  IADD3 R37, PT, PT, -R34, 0x1, RZ ;  /* 0x0000000122257810 */ /* 0x000fce0007ffe1ff */
[----:B------:R-:W2:Y:S08]  /*4470*/  LDC.64 R30, c[0x0][0x3d0] ;  /* 0x0000f400ff1e7b82 */ /* 0x000eb00000000a00 */
[----:B-1-3--:R-:W1:Y:S01]  /*4480*/  LDC.64 R28, c[0x0][0x3c8] ;  /* 0x0000f200ff1c7b82 */ /* 0x00ae620000000a00 */
[----:B0-----:R-:W-:-:S04]  /*4490*/  IMAD R32, R0, R35, RZ ;  /* 0x0000002300207224 */ /* 0x001fc800078e02ff */
[----:B-----5:R-:W-:Y:S01]  /*44a0*/  IMAD R33, R32, R39, RZ ;  /* 0x0000002720217224 */ /* 0x020fe200078e02ff */
[----:B------:R-:W-:-:S04]  /*44b0*/  SEL R34, R39, RZ, !P0 ;  /* 0x000000ff27227207 */ /* 0x000fc80004000000 */
[----:B------:R-:W-:Y:S02]  /*44c0*/  SHF.L.U32 R33, R33, 0x1, RZ ;  /* 0x0000000121217819 */ /* 0x000fe400000006ff */
[----:B------:R-:W-:-:S03]  /*44d0*/  ISETP.NE.AND P0, PT, R34, -0x1, PT ;  /* 0xffffffff2200780c */ /* 0x000fc60003f05270 */
[----:B--2---:R-:W-:-:S04]  /*44e0*/  IMAD.WIDE R30, R33, 0x4, R30 ;  /* 0x00000004211e7825 */ /* 0x004fc800078e021e */
[----:B----4-:R-:W-:Y:S01]  /*44f0*/  IMAD R33, R35, UR5, R41 ;  /* 0x0000000523217c24 */ /* 0x010fe2000f8e0229 */
[----:B------:R-:W-:-:S03]  /*4500*/  IADD3 R35, PT, PT, R32, R41, RZ ;  /* 0x0000002920237210 */ /* 0x000fc60007ffe0ff */
[----:B------:R-:W-:-:S04]  /*4510*/  IMAD.WIDE.U32 R32, R33, 0x8, R30 ;  /* 0x0000000821207825 */ /* 0x000fc800078e001e */
[----:B-1----:R-:W-:Y:S01]  /*4520*/  IMAD.WIDE.U32 R30, R35, 0x4, R28 ;  /* 0x00000004231e7825 */ /* 0x002fe200078e001c */
[----:B------:R0:W-:Y:S01]  /*4530*/  STG.E.64 desc[UR8][R32.64], R76 ;  /* 0x0000004c20007986 */ /* 0x0001e2000c101b08 */
[----:B------:R-:W-:Y:S06]  /*4540*/  MEMBAR.ALL.GPU ;  /* 0x0000000000007992 */ /* 0x000fec000000a000 */
[----:B------:R-:W-:-:S00]  /*4550*/  ERRBAR ;  /* 0x00000000000079ab */ /* 0x000fc00000000000 */
[----:B------:R-:W-:Y:S06]  /*4560*/  CGAERRBAR ;  /* 0x00000000000075ab */ /* 0x000fec0000000000 */
[----:B------:R0:W-:Y:S01]  /*4570*/  REDG.E.ADD.S32.STRONG.GPU desc[UR8][R30.64], R37 ;  /* 0x000000251e00798e */ /* 0x0001e2000c12e308 */
[----:B------:R-:W-:Y:S05]  /*4580*/  @!P0 BRA `(.L_x_1093) ;  /* 0x00000000002c8947 */ /* 0x000fea0003800000 */
[----:B------:R-:W-:-:S13]  /*4590*/  LOP3.LUT P1, RZ, R80, 0x2, RZ, 0xc0, !PT ;  /* 0x0000000250ff7812 */ /* 0x000fda000782c0ff */
.L_x_1094:
[----:B------:R-:W-:Y:S05]  /*45a0*/  YIELD ;  /* 0x0000000000007946 */ /* 0x000fea0003800000 */
[----:B------:R-:W0:Y:S02]  /*45b0*/  LDCU UR4, c[0x0][0x374] ;  /* 0x00006e80ff0477ac */ /* 0x000e240008000800 */
[----:B0-----:R-:W-:-:S04]  /*45c0*/  IMAD R31, R0, UR4, R41 ;  /* 0x00000004001f7c24 */ /* 0x001fc8000f8e0229 */
[----:B------:R-:W-:-:S06]  /*45d0*/  IMAD.WIDE.U32 R30, R31, 0x4, R28 ;  /* 0x000000041f1e7825 */ /* 0x000fcc00078e001c */
[----:B------:R-:W2:Y:S04]  /*45e0*/  LDG.E.STRONG.GPU R30, desc[UR8][R30.64] ;  /* 0x000000081e1e7981 */ /* 0x000ea8000c1ef900 */
[----:B--2---:R-:W-:Y:S01]  /*45f0*/  CCTL.IVALL ;  /* 0x00000000ff00798f */ /* 0x004fe20002000000 */
[----:B------:R-:W0:Y:S02]  /*4600*/  LDC R33, c[0x0][0x370] ;  /* 0x0000dc00ff217b82 */ /* 0x000e240000000800 */
[----:B0-----:R-:W-:-:S04]  /*4610*/  SEL R33, R33, RZ, !P1 ;  /* 0x000000ff21217207 */ /* 0x001fc80004800000 */
[----:B------:R-:W-:-:S13]  /*4620*/  ISETP.NE.AND P0, PT, R30, R33, PT ;  /* 0x000000211e00720c */ /* 0x000fda0003f05270 */
[----:B------:R-:W-:Y:S05]  /*4630*/  @P0 BRA `(.L_x_1094) ;  /* 0xfffffffc00d80947 */ /* 0x000fea000383ffff */
.L_x_1093:
[----:B------:R-:W5:Y:S01]  /*4640*/  LDC R0, c[0x0][0x370] ;  /* 0x0000dc00ff007b82 */ /* 0x000f620000000800 */
[----:B------:R-:W-:Y:S05]  /*4650*/  WARPSYNC.ALL ;  /* 0x0000000000007948 */ /* 0x000fea0003800000 */
[----:B-----5:R-:W-:Y:S02]  /*4660*/  ISETP.GE.U32.AND P0, PT, R0, 0x8, PT ;  /* 0x000000080000780c */ /* 0x020fe40003f06070 */
[----:B------:R-:W-:Y:S01]  /*4670*/  BAR.SYNC.DEFER_BLOCKING 0x0 ;  /* 0x0000000000007b1d */ /* 0x000fe20000010000 */
[----:B------:R-:W-:-:S10]  /*4680*/  MOV R0, RZ ;  /* 0x000000ff00007202 */ /* 0x000fd40000000f00 */
[----:B------:R-:W-:Y:S05]  /*4690*/  @!P0 BRA `(.L_x_1095) ;  /* 0x00000008004c8947 */ /* 0x000fea0003800000 */
[----:B------:R-:W0:Y:S01]  /*46a0*/  S2R R0, SR_TID.X ;  /* 0x0000000000007919 */ /* 0x000e220000002100 */
[----:B------:R-:W0:Y:S01]  /*46b0*/  S2UR UR4, SR_CTAID.X ;  /* 0x00000000000479c3 */ /* 0x000e220000002500 */
[----:B------:R-:W-:-:S07]  /*46c0*/  HFMA2 R44, -RZ, RZ, 0, 0 ;  /* 0x00000000ff2c7431 */ /* 0x000fce00000001ff */
.L_x_1096:
[----:B------:R-:W-:-:S04]  /*46d0*/  ISETP.NE.AND P6, PT, R44, UR5, PT ;  /* 0x000000052c007c0c */ /* 0x000fc8000bfc5270 */
[----:B------:R-:W-:-:S13]  /*46e0*/  ISETP.NE.OR P6, PT, R5, RZ, !P6 ;  /* 0x000000ff0500720c */ /* 0x000fda00077c5670 */
[----:B0---4-:R-:W0:Y:S01]  /*46f0*/  @!P6 LDC R31, c[0x0][0x374] ;  /* 0x0000dd00ff1feb82 */ /* 0x011e220000000800 */
[----:B------:R-:W4:Y:S01]  /*4700*/  @!P6 S2R R32, SR_CTAID.Y ;  /* 0x000000000020e919 */ /* 0x000f220000002600 */
[----:B------:R-:W-:-:S06]  /*4710*/  @!P6 LOP3.LUT R34, R80, 0x1, RZ, 0xc0, !PT ;  /* 0x000000015022e812 */ /* 0x000fcc00078ec0ff */
[----:B------:R-:W5:Y:S08]  /*4720*/  @!P6 LDC R30, c[0x0][0x370] ;  /* 0x0000dc00ff1eeb82 */ /* 0x000f700000000800 */
[----:B-1-3--:R-:W1:Y:S01]  /*4730*/  @!P6 LDC.64 R28, c[0x0][0x3d0] ;  /* 0x0000f400ff1ceb82 */ /* 0x00ae620000000a00 */
[----:B0-----:R-:W-:-:S04]  /*4740*/  @!P6 IMAD R5, R34, R31, RZ ;  /* 0x0000001f2205e224 */ /* 0x001fc800078e02ff */
[----:B-----5:R-:W-:-:S05]  /*4750*/  @!P6 IMAD R5, R5, R30, RZ ;  /* 0x0000001e0505e224 */ /* 0x020fca00078e02ff */
[----:B------:R-:W-:-:S05]  /*4760*/  @!P6 SHF.L.U32 R5, R5, 0x1, RZ ;  /* 0x000000010505e819 */ /* 0x000fca00000006ff */
[----:B-1----:R-:W-:-:S04]  /*4770*/  @!P6 IMAD.WIDE R28, R5, 0x4, R28 ;  /* 0x00000004051ce825 */ /* 0x002fc800078e021c */
[----:B----4-:R-:W-:-:S04]  /*4780*/  @!P6 IMAD R5, R31, R44, R32 ;  /* 0x0000002c1f05e224 */ /* 0x010fc800078e0220 */
[----:B------:R-:W-:-:S06]  /*4790*/  @!P6 IMAD.WIDE.U32 R28, R5, 0x8, R28 ;  /* 0x00000008051ce825 */ /* 0x000fcc00078e001c */
[----:B------:R-:W3:Y:S01]  /*47a0*/  @!P6 LDG.E.64 R28, desc[UR8][R28.64] ;  /* 0x000000081c1ce981 */ /* 0x000ee2000c1e1b00 */
[C---:B------:R-:W-:Y:S01]  /*47b0*/  IADD3 R5, PT, PT, R44.reuse, 0x1, RZ ;  /* 0x000000012c057810 */ /* 0x040fe20007ffe0ff */
[----:B------:R-:W-:Y:S01]  /*47c0*/  UMOV UR5, UR4 ;  /* 0x0000000400057c82 */ /* 0x000fe20008000000 */
[----:B------:R-:W-:Y:S02]  /*47d0*/  IADD3 R57, PT, PT, R44, 0x2, RZ ;  /* 0x000000022c397810 */ /* 0x000fe40007ffe0ff */
[----:B------:R-:W-:Y:S02]  /*47e0*/  ISETP.NE.AND P5, PT, R5, UR5, PT ;  /* 0x0000000505007c0c */ /* 0x000fe4000bfa5270 */
[----:B------:R-:W-:Y:S02]  /*47f0*/  MOV R5, R0 ;  /* 0x0000000000057202 */ /* 0x000fe40000000f00 */
[----:B------:R-:W-:Y:S02]  /*4800*/  ISETP.NE.AND P4, PT, R57, UR5, PT ;  /* 0x0000000539007c0c */ /* 0x000fe4000bf85270 */
[----:B------:R-:W-:-:S02]  /*4810*/  ISETP.NE.OR P5, PT, R5, RZ, !P5 ;  /* 0x000000ff0500720c */ /* 0x000fc40006fa5670 */
[----:B------:R-:W-:Y:S02]  /*4820*/  ISETP.NE.OR P4, PT, R5, RZ, !P4 ;  /* 0x000000ff0500720c */ /* 0x000fe40006785670 */
[C---:B------:R-:W-:Y:S02]  /*4830*/  IADD3 R36, PT, PT, R44.reuse, 0x3, RZ ;  /* 0x000000032c247810 */ /* 0x040fe40007ffe0ff */
[----:B------:R-:W-:Y:S02]  /*4840*/  IADD3 R51, PT, PT, R44, 0x4, RZ ;  /* 0x000000042c337810 */ /* 0x000fe40007ffe0ff */
[----:B------:R-:W-:Y:S02]  /*4850*/  ISETP.NE.AND P3, PT, R36, UR5, PT ;  /* 0x0000000524007c0c */ /* 0x000fe4000bf65270 */
[----:B------:R-:W-:Y:S02]  /*4860*/  ISETP.NE.AND P2, PT, R51, UR5, PT ;  /* 0x0000000533007c0c */ /* 0x000fe4000bf45270 */
[C---:B------:R-:W-:Y:S01]  /*4870*/  ISETP.NE.OR P3, PT, R5.reuse, RZ, !P3 ;  /* 0x000000ff0500720c */ /* 0x040fe20005f65670 */
[----:B------:R-:W0:Y:S01]  /*4880*/  @!P5 S2R R30, SR_CTAID.Y ;  /* 0x00000000001ed919 */ /* 0x000e220000002600 */
[----:B------:R-:W1:Y:S01]  /*4890*/  @!P5 LDC R55, c[0x0][0x374] ;  /* 0x0000dd00ff37db82 */ /* 0x000e620000000800 */
[----:B------:R-:W-:-:S02]  /*48a0*/  ISETP.NE.OR P2, PT, R5, RZ, !P2 ;  /* 0x000000ff0500720c */ /* 0x000fc40005745670 */
[----:B------:R-:W-:Y:S01]  /*48b0*/  IADD3 R47, PT, PT, R44, 0x5, RZ ;  /* 0x000000052c2f7810 */ /* 0x000fe20007ffe0ff */
[----:B------:R-:W4:Y:S01]  /*48c0*/  @!P4 S2R R37, SR_CTAID.Y ;  /* 0x000000000025c919 */ /* 0x000f220000002600 */
[----:B------:R-:W-:Y:S02]  /*48d0*/  @!P5 LOP3.LUT R34, R80, 0x1, RZ, 0xc0, !PT ;  /* 0x000000015022d812 */ /* 0x000fe400078ec0ff */
[----:B------:R-:W-:Y:S01]  /*48e0*/  ISETP.NE.AND P1, PT, R47, UR5, PT ;  /* 0x000000052f007c0c */ /* 0x000fe2000bf25270 */
[----:B------:R-:W5:Y:S01]  /*48f0*/  @!P5 LDC R35, c[0x0][0x370] ;  /* 0x0000dc00ff23db82 */ /* 0x000f620000000800 */
[----:B------:R-:W-:Y:S02]  /*4900*/  IADD3 R48, PT, PT, R44, 0x6, RZ ;  /* 0x000000062c307810 */ /* 0x000fe40007ffe0ff */
[----:B------:R-:W-:Y:S01]  /*4910*/  ISETP.NE.OR P1, PT, R5, RZ, !P1 ;  /* 0x000000ff0500720c */ /* 0x000fe20004f25670 */
[----:B------:R-:W2:Y:S01]  /*4920*/  @!P3 S2R R53, SR_CTAID.Y ;  /* 0x000000000035b919 */ /* 0x000ea20000002600 */
[----:B------:R-:W-:-:S02]  /*4930*/  ISETP.NE.AND P0, PT, R48, UR5, PT ;  /* 0x0000000530007c0c */ /* 0x000fc4000bf05270 */
[----:B------:R-:W-:Y:S01]  /*4940*/  @!P4 LOP3.LUT R39, R80, 0x1, RZ, 0xc0, !PT ;  /* 0x000000015027c812 */ /* 0x000fe200078ec0ff */
[----:B------:R-:W4:Y:S01]  /*4950*/  @!P4 LDC R38, c[0x0][0x374] ;  /* 0x0000dd00ff26cb82 */ /* 0x000f220000000800 */
[----:B------:R-:W5:Y:S01]  /*4960*/  @!P2 S2R R32, SR_CTAID.Y ;  /* 0x000000000020a919 */ /* 0x000f620000002600 */
[----:B------:R-:W-:Y:S02]  /*4970*/  ISETP.NE.OR P0, PT, R5, RZ, !P0 ;  /* 0x000000ff0500720c */ /* 0x000fe40004705670 */
[----:B------:R-:W-:Y:S02]  /*4980*/  IADD3 R45, PT, PT, R44, 0x7, RZ ;  /* 0x000000072c2d7810 */ /* 0x000fe40007ffe0ff */
[----:B------:R-:W-:Y:S02]  /*4990*/  @!P2 LOP3.LUT R58, R80, 0x1, RZ, 0xc0, !PT ;  /* 0x00000001503aa812 */ /* 0x000fe400078ec0ff */
[----:B------:R-:W3:Y:S01]  /*49a0*/  @!P4 LDC R40, c[0x0][0x370] ;  /* 0x0000dc00ff28cb82 */ /* 0x000ee20000000800 */
[----:B-1----:R-:W-:-:S02]  /*49b0*/  @!P5 IMAD R34, R34, R55, RZ ;  /* 0x000000372222d224 */ /* 0x002fc400078e02ff */
[----:B------:R-:W-:-:S05]  /*49c0*/  @!P5 IMAD R55, R55, R44, R55 ;  /* 0x0000002c3737d224 */ /* 0x000fca00078e0237 */
[----:B------:R-:W2:Y:S01]  /*49d0*/  @!P3 LDC R41, c[0x0][0x374] ;  /* 0x0000dd00ff29bb82 */ /* 0x000ea20000000800 */
[----:B0-----:R-:W-:Y:S02]  /*49e0*/  @!P5 IADD3 R55, PT, PT, R55, R30, RZ ;  /* 0x0000001e3737d210 */ /* 0x001fe40007ffe0ff */
[----:B------:R-:W0:Y:S05]  /*49f0*/  @!P1 S2R R30, SR_CTAID.Y ;  /* 0x00000000001e9919 */ /* 0x000e2a0000002600 */
[----:B------:R-:W1:Y:S01]  /*4a00*/  @!P3 LDC R56, c[0x0][0x370] ;  /* 0x0000dc00ff38bb82 */ /* 0x000e620000000800 */
[----:B----4-:R-:W-:-:S07]  /*4a10*/  @!P4 IMAD R57, R57, R38, R37 ;  /* 0x000000263939c224 */ /* 0x010fce00078e0225 */
[----:B------:R-:W5:Y:S08]  /*4a20*/  @!P2 LDC R33, c[0x0][0x374] ;  /* 0x0000dd00ff21ab82 */ /* 0x000f700000000800 */
[----:B------:R-:W4:Y:S01]  /*4a30*/  @!P2 LDC R43, c[0x0][0x370] ;  /* 0x0000dc00ff2bab82 */ /* 0x000f220000000800 */
[----:B--2---:R-:W-:-:S07]  /*4a40*/  @!P3 IMAD R53, R36, R41, R53 ;  /* 0x000000292435b224 */ /* 0x004fce00078e0235 */
[----:B------:R-:W2:Y:S08]  /*4a50*/  @!P1 LDC R31, c[0x0][0x374] ;  /* 0x0000dd00ff1f9b82 */ /* 0x000eb00000000800 */
[----:B------:R-:W1:Y:S01]  /*4a60*/  @!P1 LDC R52, c[0x0][0x370] ;  /* 0x0000dc00ff349b82 */ /* 0x000e620000000800 */
[-C--:B-----5:R-:W-:Y:S01]  /*4a70*/  @!P2 IMAD R51, R51, R33.reuse, R32 ;  /* 0x000000213333a224 */ /* 0x0a0fe200078e0220 */
[----:B------:R-:W-:Y:S01]  /*4a80*/  @!P1 LOP3.LUT R32, R80, 0x1, RZ, 0xc0, !PT ;  /* 0x0000000150209812 */ /* 0x000fe200078ec0ff */
[----:B------:R-:W-:-:S05]  /*4a90*/  @!P2 IMAD R58, R58, R33, RZ ;  /* 0x000000213a3aa224 */ /* 0x000fca00078e02ff */
[----:B------:R-:W5:Y:S01]  /*4aa0*/  @!P0 LDC R49, c[0x0][0x374] ;  /* 0x0000dd00ff318b82 */ /* 0x000f620000000800 */
[----:B----4-:R-:W-:Y:S02]  /*4ab0*/  @!P2 IMAD R58, R58, R43, RZ ;  /* 0x0000002b3a3aa224 */ /* 0x010fe400078e02ff */
[----:B------:R-:W4:Y:S05]  /*4ac0*/  @!P0 S2R R43, SR_CTAID.Y ;  /* 0x00000000002b8919 */ /* 0x000f2a0000002600 */
[----:B------:R-:W4:Y:S01]  /*4ad0*/  @!P0 LDC R54, c[0x0][0x370] ;  /* 0x0000dc00ff368b82 */ /* 0x000f220000000800 */
[-C--:B--2---:R-:W-:Y:S02]  /*4ae0*/  @!P1 IMAD R61, R32, R31.reuse, RZ ;  /* 0x0000001f203d9224 */ /* 0x084fe400078e02ff */
[----:B0-----:R-:W-:Y:S01]  /*4af0*/  @!P1 IMAD R47, R47, R31, R30 ;  /* 0x0000001f2f2f9224 */ /* 0x001fe200078e021e */
[----:B------:R-:W-:-:S04]  /*4b00*/  @!P0 LOP3.LUT R30, R80, 0x1, RZ, 0xc0, !PT ;  /* 0x00000001501e8812 */ /* 0x000fc800078ec0ff */
[----:B------:R-:W0:Y:S01]  /*4b10*/  @!P1 LDC.64 R32, c[0x0][0x3d0] ;  /* 0x0000f400ff209b82 */ /* 0x000e220000000a00 */
[----:B-1----:R-:W-:Y:S02]  /*4b20*/  @!P1 IMAD R52, R61, R52, RZ ;  /* 0x000000343d349224 */ /* 0x002fe400078e02ff */
[----:B-----5:R-:W-:-:S04]  /*4b30*/  @!P0 IMAD R61, R30, R49, RZ ;  /* 0x000000311e3d8224 */ /* 0x020fc800078e02ff */
[----:B----4-:R-:W-:Y:S01]  /*4b40*/  @!P0 IMAD R54, R61, R54, RZ ;  /* 0x000000363d368224 */ /* 0x010fe200078e02ff */
[----:B------:R-:W-:Y:S01]  /*4b50*/  @!P2 SHF.L.U32 R61, R58, 0x1, RZ ;  /* 0x000000013a3da819 */ /* 0x000fe200000006ff */
[----:B------:R-:W-:Y:S02]  /*4b60*/  @!P0 IMAD R43, R48, R49, R43 ;  /* 0x00000031302b8224 */ /* 0x000fe400078e022b */
[----:B---3--:R-:W-:Y:S01]  /*4b70*/  @!P6 FADD.FTZ R77, R77, R29 ;  /* 0x0000001d4d4de221 */ /* 0x008fe20000010000 */
[----:B------:R-:W-:Y:S02]  /*4b80*/  @!P4 IMAD R29, R39, R38, RZ ;  /* 0x00000026271dc224 */ /* 0x000fe400078e02ff */
[----:B------:R-:W-:Y:S01]  /*4b90*/  @!P6 FADD.FTZ R76, R76, R28 ;  /* 0x0000001c4c4ce221 */ /* 0x000fe20000010000 */
[----:B------:R-:W1:Y:S01]  /*4ba0*/  @!P5 LDC.64 R38, c[0x0][0x3d0] ;  /* 0x0000f400ff26db82 */ /* 0x000e620000000a00 */
[----:B------:R-:W-:Y:S01]  /*4bb0*/  ISETP.NE.AND P6, PT, R45, UR5, PT ;  /* 0x000000052d007c0c */ /* 0x000fe2000bfc5270 */
[----:B------:R-:W-:Y:S01]  /*4bc0*/  @!P4 IMAD R29, R29, R40, RZ ;  /* 0x000000281d1dc224 */ /* 0x000fe200078e02ff */
[----:B------:R-:W-:Y:S01]  /*4bd0*/  @!P3 LOP3.LUT R40, R80, 0x1, RZ, 0xc0, !PT ;  /* 0x000000015028b812 */ /* 0x000fe200078ec0ff */
[----:B------:R-:W-:Y:S01]  /*4be0*/  @!P5 IMAD R28, R34, R35, RZ ;  /* 0x00000023221cd224 */ /* 0x000fe200078e02ff */
[----:B------:R-:W-:-:S02]  /*4bf0*/  ISETP.NE.OR P6, PT, R5, RZ, !P6 ;  /* 0x000000ff0500720c */ /* 0x000fc400077c5670 */
[----:B------:R-:W-:Y:S01]  /*4c00*/  @!P4 SHF.L.U32 R59, R29, 0x1, RZ ;  /* 0x000000011d3bc819 */ /* 0x000fe200000006ff */
[----:B------:R-:W2:Y:S01]  /*4c10*/  @!P4 LDC.64 R34, c[0x0][0x3d0] ;  /* 0x0000f400ff22cb82 */ /* 0x000ea20000000a00 */
[----:B------:R-:W-:Y:S01]  /*4c20*/  @!P3 IMAD R37, R40, R41, RZ ;  /* 0x000000292825b224 */ /* 0x000fe200078e02ff */
[----:B------:R-:W-:-:S03]  /*4c30*/  @!P5 SHF.L.U32 R31, R28, 0x1, RZ ;  /* 0x000000011c1fd819 */ /* 0x000fc600000006ff */
[----:B------:R-:W-:-:S03]  /*4c40*/  @!P3 IMAD R56, R37, R56, RZ ;  /* 0x000000382538b224 */ /* 0x000fc600078e02ff */
[----:B------:R-:W3:Y:S02]  /*4c50*/  @!P3 LDC.64 R40, c[0x0][0x3d0] ;  /* 0x0000f400ff28bb82 */ /* 0x000ee40000000a00 */
[----:B------:R-:W4:Y:S01]  /*4c60*/  @!P6 S2R R42, SR_CTAID.Y ;  /* 0x00000000002ae919 */ /* 0x000f220000002600 */
[----:B------:R-:W-:-:S05]  /*4c70*/  @!P6 LOP3.LUT R63, R80, 0x1, RZ, 0xc0, !PT ;  /* 0x00000001503fe812 */ /* 0x000fca00078ec0ff */
[----:B------:R-:W5:Y:S01]  /*4c80*/  @!P2 LDC.64 R36, c[0x0][0x3d0] ;  /* 0x0000f400ff24ab82 */ /* 0x000f620000000a00 */
[----:B-1----:R-:W-:-:S04]  /*4c90*/  @!P5 IMAD.WIDE R38, R31, 0x4, R38 ;  /* 0x000000041f26d825 */ /* 0x002fc800078e0226 */
[----:B------:R-:W-:-:S03]  /*4ca0*/  @!P5 IMAD.WIDE.U32 R38, R55, 0x8, R38 ;  /* 0x000000083726d825 */ /* 0x000fc600078e0026 */
[----:B------:R-:W1:Y:S01]  /*4cb0*/  @!P6 LDC R46, c[0x0][0x374] ;  /* 0x0000dd00ff2eeb82 */ /* 0x000e620000000800 */
[----:B--2---:R-:W-:Y:S01]  /*4cc0*/  @!P4 IMAD.WIDE R34, R59, 0x4, R34 ;  /* 0x000000043b22c825 */ /* 0x004fe200078e0222 */
[----:B------:R-:W-:Y:S01]  /*4cd0*/  @!P3 SHF.L.U32 R59, R56, 0x1, RZ ;  /* 0x00000001383bb819 */ /* 0x000fe200000006ff */
[----:B------:R-:W2:Y:S05]  /*4ce0*/  @!P5 LDG.E.64 R38, desc[UR8][R38.64] ;  /* 0x000000082626d981 */ /* 0x000eaa000c1e1b00 */
[----:B------:R-:W4:Y:S01]  /*4cf0*/  @!P6 LDC R50, c[0x0][0x370] ;  /* 0x0000dc00ff32eb82 */ /* 0x000f220000000800 */
[----:B---3--:R-:W-:-:S07]  /*4d00*/  @!P3 IMAD.WIDE R40, R59, 0x4, R40 ;  /* 0x000000043b28b825 */ /* 0x008fce00078e0228 */
[----:B------:R-:W3:Y:S01]  /*4d10*/  @!P0 LDC.64 R28, c[0x0][0x3d0] ;  /* 0x0000f400ff1c8b82 */ /* 0x000ee20000000a00 */
[----:B------:R-:W-:Y:S01]  /*4d20*/  @!P4 IMAD.WIDE.U32 R34, R57, 0x8, R34 ;  /* 0x000000083922c825 */ /* 0x000fe200078e0022 */
[----:B------:R-:W-:-:S03]  /*4d30*/  @!P1 SHF.L.U32 R55, R52, 0x1, RZ ;  /* 0x0000000134379819 */ /* 0x000fc600000006ff */
[----:B-----5:R-:W-:Y:S02]  /*4d40*/  @!P2 IMAD.WIDE R36, R61, 0x4, R36 ;  /* 0x000000043d24a825 */ /* 0x020fe400078e0224 */
[----:B------:R-:W5:Y:S01]  /*4d50*/  @!P4 LDG.E.64 R34, desc[UR8][R34.64] ;  /* 0x000000082222c981 */ /* 0x000f62000c1e1b00 */
[----:B------:R-:W3:Y:S01]  /*4d60*/  @!P6 LDC.64 R30, c[0x0][0x3d0] ;  /* 0x0000f400ff1eeb82 */ /* 0x000ee20000000a00 */
[----:B------:R-:W-:-:S04]  /*4d70*/  @!P3 IMAD.WIDE.U32 R40, R53, 0x8, R40 ;  /* 0x000000083528b825 */ /* 0x000fc800078e0028 */
[----:B0-----:R-:W-:Y:S02]  /*4d80*/  @!P1 IMAD.WIDE R32, R55, 0x4, R32 ;  /* 0x0000000437209825 */ /* 0x001fe400078e0220 */
[----:B------:R-:W5:Y:S02]  /*4d90*/  @!P3 LDG.E.64 R40, desc[UR8][R40.64] ;  /* 0x000000082828b981 */ /* 0x000f64000c1e1b00 */
[----:B-1----:R-:W-:Y:S02]  /*4da0*/  @!P6 IMAD R57, R63, R46, RZ ;  /* 0x0000002e3f39e224 */ /* 0x002fe400078e02ff */
[----:B------:R-:W-:Y:S01]  /*4db0*/  @!P2 IMAD.WIDE.U32 R36, R51, 0x8, R36 ;  /* 0x000000083324a825 */ /* 0x000fe200078e0024 */
[----:B------:R-:W-:-:S03]  /*4dc0*/  @!P0 SHF.L.U32 R53, R54, 0x1, RZ ;  /* 0x0000000136358819 */ /* 0x000fc600000006ff */
[----:B----4-:R-:W-:Y:S02]  /*4dd0*/  @!P6 IMAD R50, R57, R50, RZ ;  /* 0x000000323932e224 */ /* 0x010fe400078e02ff */
[----:B------:R-:W-:Y:S01]  /*4de0*/  @!P1 IMAD.WIDE.U32 R32, R47, 0x8, R32 ;  /* 0x000000082f209825 */ /* 0x000fe200078e0020 */
[----:B------:R-:W4:Y:S02]  /*4df0*/  @!P2 LDG.E.64 R36, desc[UR8][R36.64] ;  /* 0x000000082424a981 */ /* 0x000f24000c1e1b00 */
[----:B------:R-:W-:Y:S01]  /*4e00*/  @!P6 SHF.L.U32 R51, R50, 0x1, RZ ;  /* 0x000000013233e819 */ /* 0x000fe200000006ff */
[----:B---3--:R-:W-:Y:S02]  /*4e10*/  @!P0 IMAD.WIDE R28, R53, 0x4, R28 ;  /* 0x00000004351c8825 */ /* 0x008fe400078e021c */
[----:B------:R-:W3:Y:S02]  /*4e20*/  @!P1 LDG.E.64 R32, desc[UR8][R32.64] ;  /* 0x0000000820209981 */ /* 0x000ee4000c1e1b00 */
[----:B------:R-:W-:-:S04]  /*4e30*/  @!P6 IMAD.WIDE R30, R51, 0x4, R30 ;  /* 0x00000004331ee825 */ /* 0x000fc800078e021e */
[----:B------:R-:W-:Y:S02]  /*4e40*/  @!P6 IMAD R45, R45, R46, R42 ;  /* 0x0000002e2d2de224 */ /* 0x000fe400078e022a */
[----:B------:R-:W-:-:S04]  /*4e50*/  @!P0 IMAD.WIDE.U32 R28, R43, 0x8, R28 ;  /* 0x000000082b1c8825 */ /* 0x000fc800078e001c */
[----:B------:R-:W-:Y:S02]  /*4e60*/  @!P6 IMAD.WIDE.U32 R30, R45, 0x8, R30 ;  /* 0x000000082d1ee825 */ /* 0x000fe400078e001e */
[----:B------:R-:W3:Y:S04]  /*4e70*/  @!P0 LDG.E.64 R28, desc[UR8][R28.64] ;  /* 0x000000081c1c8981 */ /* 0x000ee8000c1e1b00 */
[----:B------:R-:W3:Y:S01]  /*4e80*/  @!P6 LDG.E.64 R30, desc[UR8][R30.64] ;  /* 0x000000081e1ee981 */ /* 0x000ee2000c1e1b00 */
[----:B------:R-:W0:Y:S01]  /*4e90*/  LDC R42, c[0x0][0x370] ;  /* 0x0000dc00ff2a7b82 */ /* 0x000e220000000800 */
[----:B------:R-:W-:Y:S01]  /*4ea0*/  IADD3 R44, PT, PT, R44, 0x8, RZ ;  /* 0x000000082c2c7810 */ /* 0x000fe20007ffe0ff */
[----:B--2---:R-:W-:Y:S01]  /*4eb0*/  @!P5 FADD.FTZ R76, R76, R38 ;  /* 0x000000264c4cd221 */ /* 0x004fe20000010000 */
[----:B------:R-:W-:-:S03]  /*4ec0*/  @!P5 FADD.FTZ R77, R77, R39 ;  /* 0x000000274d4dd221 */ /* 0x000fc60000010000 */
[----:B-----5:R-:W-:Y:S01]  /*4ed0*/  @!P4 FADD.FTZ R76, R76, R34 ;  /* 0x000000224c4cc221 */ /* 0x020fe20000010000 */
[----:B------:R-:W-:Y:S01]  /*4ee0*/  @!P4 FADD.FTZ R77, R77, R35 ;  /* 0x000000234d4dc221 */ /* 0x000fe20000010000 */
[----:B0-----:R-:W-:Y:S02]  /*4ef0*/  LOP3.LUT R35, R42, 0x7ffffff8, RZ, 0xc0, !PT ;  /* 0x7ffffff82a237812 */ /* 0x001fe400078ec0ff */
[----:B------:R-:W-:Y:S01]  /*4f00*/  @!P3 FADD.FTZ R76, R76, R40 ;  /* 0x000000284c4cb221 */ /* 0x000fe20000010000 */
[----:B------:R-:W-:-:S03]  /*4f10*/  @!P3 FADD.FTZ R77, R77, R41 ;  /* 0x000000294d4db221 */ /* 0x000fc60000010000 */
[----:B----4-:R-:W-:Y:S01]  /*4f20*/  @!P2 FADD.FTZ R76, R76, R36 ;  /* 0x000000244c4ca221 */ /* 0x010fe20000010000 */
[----:B------:R-:W-:-:S03]  /*4f30*/  @!P2 FADD.FTZ R77, R77, R37 ;  /* 0x000000254d4da221 */ /* 0x000fc60000010000 */
[----:B---3--:R-:W-:Y:S01]  /*4f40*/  @!P1 FADD.FTZ R76, R76, R32 ;  /* 0x000000204c4c9221 */ /* 0x008fe20000010000 */
        /* <DEDUP_REMOVED lines=8> */
.L_x_1095:
[----:B------:R-:W5:Y:S02]  /*4fd0*/  LDCU UR4, c[0x0][0x370] ;  /* 0x00006e00ff0477ac */ /* 0x000f640008000800 */
[----:B-----5:R-:W-:-:S09]  /*4fe0*/  ULOP3.LUT UP0, URZ, UR4, 0x7, URZ, 0xc0, !UPT ;  /* 0x0000000704ff7892 */ /* 0x020fd2000f80c0ff */
[----:B------:R-:W-:Y:S05]  /*4ff0*/  BRA.U !UP0, `(.L_x_1092) ;  /* 0x0000000908207547 */ /* 0x000fea000b800000 */
[----:B------:R-:W5:Y:S02]  /*5000*/  LDCU UR4, c[0x0][0x370] ;  /* 0x00006e00ff0477ac */ /* 0x000f640008000800 */
[----:B-----5:R-:W-:-:S04]  /*5010*/  ULOP3.LUT UR4, UR4, 0x7, URZ, 0xc0, !UPT ;  /* 0x0000000704047892 */ /* 0x020fc8000f8ec0ff */
[----:B------:R-:W-:-:S04]  /*5020*/  UIADD3 UR4, UPT, UPT, UR4, -0x1, URZ ;  /* 0xffffffff04047890 */ /* 0x000fc8000fffe0ff */
[----:B------:R-:W-:-:S09]  /*5030*/  UISETP.GE.U32.AND UP0, UPT, UR4, 0x3, UPT ;  /* 0x000000030400788c */ /* 0x000fd2000bf06070 */
[----:B------:R-:W-:Y:S05]  /*5040*/  BRA.U !UP0, `(.L_x_1097) ;  /* 0x0000000508147547 */ /* 0x000fea000b800000 */
[C---:B------:R-:W-:Y:S02]  /*5050*/  ISETP.NE.AND P0, PT, R0.reuse, UR5, PT ;  /* 0x0000000500007c0c */ /* 0x040fe4000bf05270 */
[C---:B---34-:R-:W-:Y:S02]  /*5060*/  IADD3 R28, PT, PT, R0.reuse, 0x1, RZ ;  /* 0x00000001001c7810 */ /* 0x058fe40007ffe0ff */
[----:B------:R-:W-:Y:S02]  /*5070*/  ISETP.NE.OR P0, PT, R5, RZ, !P0 ;  /* 0x000000ff0500720c */ /* 0x000fe40004705670 */
[----:B------:R-:W-:Y:S02]  /*5080*/  IADD3 R39, PT, PT, R0, 0x2, RZ ;  /* 0x0000000200277810 */ /* 0x000fe40007ffe0ff */
[----:B------:R-:W-:Y:S02]  /*5090*/  ISETP.NE.AND P1, PT, R28, UR5, PT ;  /* 0x000000051c007c0c */ /* 0x000fe4000bf25270 */
[----:B------:R-:W-:-:S02]  /*50a0*/  ISETP.NE.AND P2, PT, R39, UR5, PT ;  /* 0x0000000527007c0c */ /* 0x000fc4000bf45270 */
[----:B0-----:R-:W-:Y:S02]  /*50b0*/  IADD3 R37, PT, PT, R0, 0x3, RZ ;  /* 0x0000000300257810 */ /* 0x001fe40007ffe0ff */
[C---:B------:R-:W-:Y:S02]  /*50c0*/  ISETP.NE.OR P1, PT, R5.reuse, RZ, !P1 ;  /* 0x000000ff0500720c */ /* 0x040fe40004f25670 */
[----:B------:R-:W-:Y:S01]  /*50d0*/  ISETP.NE.OR P2, PT, R5, RZ, !P2 ;  /* 0x000000ff0500720c */ /* 0x000fe20005745670 */
[----:B------:R-:W0:Y:S01]  /*50e0*/  @!P0 LDC R49, c[0x0][0x374] ;  /* 0x0000dd00ff318b82 */ /* 0x000e220000000800 */
[----:B------:R-:W-:Y:S01]  /*50f0*/  ISETP.NE.AND P3, PT, R37, UR5, PT ;  /* 0x0000000525007c0c */ /* 0x000fe2000bf65270 */
[----:B------:R-:W3:Y:S01]  /*5100*/  @!P0 S2R R50, SR_CTAID.Y ;  /* 0x0000000000328919 */ /* 0x000ee20000002600 */
[----:B------:R-:W-:Y:S02]  /*5110*/  @!P0 LOP3.LUT R28, R80, 0x1, RZ, 0xc0, !PT ;  /* 0x00000001501c8812 */ /* 0x000fe400078ec0ff */
[----:B------:R-:W-:-:S03]  /*5120*/  ISETP.NE.OR P3, PT, R5, RZ, !P3 ;  /* 0x000000ff0500720c */ /* 0x000fc60005f65670 */
[----:B------:R-:W4:Y:S02]  /*5130*/  @!P0 LDC R43, c[0x0][0x370] ;  /* 0x0000dc00ff2b8b82 */ /* 0x000f240000000800 */
[----:B------:R-:W5:Y:S01]  /*5140*/  @!P1 S2R R42, SR_CTAID.Y ;  /* 0x00000000002a9919 */ /* 0x000f620000002600 */
[C---:B------:R-:W-:Y:S02]  /*5150*/  @!P1 LOP3.LUT R44, R80.reuse, 0x1, RZ, 0xc0, !PT ;  /* 0x00000001502c9812 */ /* 0x040fe400078ec0ff */
[C---:B------:R-:W-:Y:S01]  /*5160*/  @!P2 LOP3.LUT R45, R80.reuse, 0x1, RZ, 0xc0, !PT ;  /* 0x00000001502da812 */ /* 0x040fe200078ec0ff */
[----:B------:R-:W1:Y:S02]  /*5170*/  @!P2 S2R R41, SR_CTAID.Y ;  /* 0x000000000029a919 */ /* 0x000e640000002600 */
[----:B------:R-:W2:Y:S02]  /*5180*/  @!P1 LDC R51, c[0x0][0x374] ;  /* 0x0000dd00ff339b82 */ /* 0x000ea40000000800 */
[----:B------:R-:W3:Y:S01]  /*5190*/  @!P3 S2R R36, SR_CTAID.Y ;  /* 0x000000000024b919 */ /* 0x000ee20000002600 */
[----:B------:R-:W-:-:S05]  /*51a0*/  @!P3 LOP3.LUT R55, R80, 0x1, RZ, 0xc0, !PT ;  /* 0x000000015037b812 */ /* 0x000fca00078ec0ff */
[----:B------:R-:W5:Y:S01]  /*51b0*/  @!P1 LDC R47, c[0x0][0x370] ;  /* 0x0000dc00ff2f9b82 */ /* 0x000f620000000800 */
[----:B0-----:R-:W-:-:S07]  /*51c0*/  @!P0 IMAD R28, R28, R49, RZ ;  /* 0x000000311c1c8224 */ /* 0x001fce00078e02ff */
[----:B------:R-:W0:Y:S01]  /*51d0*/  @!P2 LDC R40, c[0x0][0x374] ;  /* 0x0000dd00ff28ab82 */ /* 0x000e220000000800 */
[----:B----4-:R-:W-:-:S05]  /*51e0*/  @!P0 IMAD R43, R28, R43, RZ ;  /* 0x0000002b1c2b8224 */ /* 0x010fca00078e02ff */
[----:B------:R-:W-:Y:S02]  /*51f0*/  @!P0 SHF.L.U32 R43, R43, 0x1, RZ ;  /* 0x000000012b2b8819 */ /* 0x000fe400000006ff */
[----:B------:R-:W4:Y:S01]  /*5200*/  @!P2 LDC R46, c[0x0][0x370] ;  /* 0x0000dc00ff2eab82 */ /* 0x000f220000000800 */
[----:B--2---:R-:W-:-:S07]  /*5210*/  @!P1 IMAD R44, R44, R51, RZ ;  /* 0x000000332c2c9224 */ /* 0x004fce00078e02ff */
[----:B------:R-:W2:Y:S01]  /*5220*/  @!P3 LDC R38, c[0x0][0x374] ;  /* 0x0000dd00ff26bb82 */ /* 0x000ea20000000800 */
[----:B-----5:R-:W-:-:S05]  /*5230*/  @!P1 IMAD R44, R44, R47, RZ ;  /* 0x0000002f2c2c9224 */ /* 0x020fca00078e02ff */
[----:B------:R-:W-:Y:S02]  /*5240*/  @!P1 SHF.L.U32 R47, R44, 0x1, RZ ;  /* 0x000000012c2f9819 */ /* 0x000fe400000006ff */
[----:B------:R-:W5:Y:S01]  /*5250*/  @!P0 LDC.64 R34, c[0x0][0x3d0] ;  /* 0x0000f400ff228b82 */ /* 0x000f620000000a00 */
[-C--:B0-----:R-:W-:Y:S02]  /*5260*/  @!P2 IMAD R45, R45, R40.reuse, RZ ;  /* 0x000000282d2da224 */ /* 0x081fe400078e02ff */
[----:B-1----:R-:W-:-:S05]  /*5270*/  @!P2 IMAD R41, R39, R40, R41 ;  /* 0x000000282729a224 */ /* 0x002fca00078e0229 */
[----:B------:R-:W0:Y:S01]  /*5280*/  @!P3 LDC R53, c[0x0][0x370] ;  /* 0x0000dc00ff35bb82 */ /* 0x000e220000000800 */
[----:B----4-:R-:W-:Y:S02]  /*5290*/  @!P2 IMAD R46, R45, R46, RZ ;  /* 0x0000002e2d2ea224 */ /* 0x010fe400078e02ff */
[----:B------:R-:W-:-:S05]  /*52a0*/  @!P1 IMAD R45, R0, R51, R51 ;  /* 0x00000033002d9224 */ /* 0x000fca00078e0233 */
[----:B------:R-:W1:Y:S01]  /*52b0*/  @!P1 LDC.64 R32, c[0x0][0x3d0] ;  /* 0x0000f400ff209b82 */ /* 0x000e620000000a00 */
[----:B--2---:R-:W-:Y:S01]  /*52c0*/  @!P3 IMAD R48, R55, R38, RZ ;  /* 0x000000263730b224 */ /* 0x004fe200078e02ff */
[----:B------:R-:W-:-:S06]  /*52d0*/  @!P1 IADD3 R45, PT, PT, R45, R42, RZ ;  /* 0x0000002a2d2d9210 */ /* 0x000fcc0007ffe0ff */
[----:B------:R-:W2:Y:S01]  /*52e0*/  @!P2 LDC.64 R30, c[0x0][0x3d0] ;  /* 0x0000f400ff1eab82 */ /* 0x000ea20000000a00 */
[----:B-----5:R-:W-:-:S04]  /*52f0*/  @!P0 IMAD.WIDE R34, R43, 0x4, R34 ;  /* 0x000000042b228825 */ /* 0x020fc800078e0222 */
[----:B---3--:R-:W-:Y:S01]  /*5300*/  @!P0 IMAD R43, R0, R49, R50 ;  /* 0x00000031002b8224 */ /* 0x008fe200078e0232 */
[----:B------:R-:W-:Y:S02]  /*5310*/  @!P2 SHF.L.U32 R49, R46, 0x1, RZ ;  /* 0x000000012e31a819 */ /* 0x000fe400000006ff */
[----:B------:R-:W3:Y:S01]  /*5320*/  @!P3 LDC.64 R28, c[0x0][0x3d0] ;  /* 0x0000f400ff1cbb82 */ /* 0x000ee20000000a00 */
[----:B0-----:R-:W-:Y:S02]  /*5330*/  @!P3 IMAD R48, R48, R53, RZ ;  /* 0x000000353030b224 */ /* 0x001fe400078e02ff */
[----:B------:R-:W-:-:S03]  /*5340*/  @!P0 IMAD.WIDE.U32 R34, R43, 0x8, R34 ;  /* 0x000000082b228825 */ /* 0x000fc600078e0022 */
[----:B------:R-:W-:Y:S01]  /*5350*/  @!P3 SHF.L.U32 R43, R48, 0x1, RZ ;  /* 0x00000001302bb819 */ /* 0x000fe200000006ff */
[----:B-1----:R-:W-:Y:S02]  /*5360*/  @!P1 IMAD.WIDE R32, R47, 0x4, R32 ;  /* 0x000000042f209825 */ /* 0x002fe400078e0220 */
[----:B------:R-:W4:Y:S02]  /*5370*/  @!P0 LDG.E.64 R34, desc[UR8][R34.64] ;  /* 0x0000000822228981 */ /* 0x000f24000c1e1b00 */
[----:B------:R-:W-:-:S04]  /*5380*/  @!P1 IMAD.WIDE.U32 R32, R45, 0x8, R32 ;  /* 0x000000082d209825 */ /* 0x000fc800078e0020 */
[----:B--2---:R-:W-:Y:S02]  /*5390*/  @!P2 IMAD.WIDE R30, R49, 0x4, R30 ;  /* 0x00000004311ea825 */ /* 0x004fe400078e021e */
[----:B------:R-:W2:Y:S02]  /*53a0*/  @!P1 LDG.E.64 R32, desc[UR8][R32.64] ;  /* 0x0000000820209981 */ /* 0x000ea4000c1e1b00 */
[----:B------:R-:W-:Y:S02]  /*53b0*/  @!P3 IMAD R37, R37, R38, R36 ;  /* 0x000000262525b224 */ /* 0x000fe400078e0224 */
[----:B---3--:R-:W-:-:S04]  /*53c0*/  @!P3 IMAD.WIDE R28, R43, 0x4, R28 ;  /* 0x000000042b1cb825 */ /* 0x008fc800078e021c */
[----:B------:R-:W-:-:S04]  /*53d0*/  @!P2 IMAD.WIDE.U32 R30, R41, 0x8, R30 ;  /* 0x00000008291ea825 */ /* 0x000fc800078e001e */
[----:B------:R-:W-:Y:S02]  /*53e0*/  @!P3 IMAD.WIDE.U32 R28, R37, 0x8, R28 ;  /* 0x00000008251cb825 */ /* 0x000fe400078e001c */
[----:B------:R-:W3:Y:S04]  /*53f0*/  @!P2 LDG.E.64 R30, desc[UR8][R30.64] ;  /* 0x000000081e1ea981 */ /* 0x000ee8000c1e1b00 */
[----:B------:R-:W5:Y:S01]  /*5400*/  @!P3 LDG.E.64 R28, desc[UR8][R28.64] ;  /* 0x000000081c1cb981 */ /* 0x000f62000c1e1b00 */
[----:B------:R-:W-:Y:S01]  /*5410*/  IADD3 R0, PT, PT, R0, 0x4, RZ ;  /* 0x0000000400007810 */ /* 0x000fe20007ffe0ff */
[----:B----4-:R-:W-:Y:S01]  /*5420*/  @!P0 FADD.FTZ R76, R76, R34 ;  /* 0x000000224c4c8221 */ /* 0x010fe20000010000 */
[----:B------:R-:W-:-:S03]  /*5430*/  @!P0 FADD.FTZ R77, R77, R35 ;  /* 0x000000234d4d8221 */ /* 0x000fc60000010000 */
[----:B--2---:R-:W-:Y:S01]  /*5440*/  @!P1 FADD.FTZ R76, R76, R32 ;  /* 0x000000204c4c9221 */ /* 0x004fe20000010000 */
[----:B------:R-:W-:-:S03]  /*5450*/  @!P1 FADD.FTZ R77, R77, R33 ;  /* 0x000000214d4d9221 */ /* 0x000fc60000010000 */
[----:B---3--:R-:W-:Y:S01]  /*5460*/  @!P2 FADD.FTZ R76, R76, R30 ;  /* 0x0000001e4c4ca221 */ /* 0x008fe20000010000 */
[----:B------:R-:W-:-:S03]  /*5470*/  @!P2 FADD.FTZ R77, R77, R31 ;  /* 0x0000001f4d4da221 */ /* 0x000fc60000010000 */
[----:B-----5:R-:W-:Y:S01]  /*5480*/  @!P3 FADD.FTZ R76, R76, R28 ;  /* 0x0000001c4c4cb221 */ /* 0x020fe20000010000 */
[----:B------:R-:W-:-:S07]  /*5490*/  @!P3 FADD.FTZ R77, R77, R29 ;  /* 0x0000001d4d4db221 */ /* 0x000fce0000010000 */
.L_x_1097:
[----:B------:R-:W5:Y:S02]  /*54a0*/  LDCU UR4, c[0x0][0x370] ;  /* 0x00006e00ff0477ac */ /* 0x000f640008000800 */
[----:B-----5:R-:W-:-:S09]  /*54b0*/  ULOP3.LUT UP0, UR4, UR4, 0x3, URZ, 0xc0, !UPT ;  /* 0x0000000304047892 */ /* 0x020fd2000f80c0ff */
[----:B------:R-:W-:Y:S05]  /*54c0*/  BRA.U !UP0, `(.L_x_1092) ;  /* 0x0000000108ec7547 */ /* 0x000fea000b800000 */
[----:B------:R-:W-:-:S09]  /*54d0*/  UISETP.NE.AND UP0, UPT, UR4, 0x1, UPT ;  /* 0x000000010400788c */ /* 0x000fd2000bf05270 */
[----:B------:R-:W-:Y:S05]  /*54e0*/  BRA.U !UP0, `(.L_x_1098) ;  /* 0x00000001088c7547 */ /* 0x000fea000b800000 */
[C---:B------:R-:W-:Y:S02]  /*54f0*/  ISETP.NE.AND P0, PT, R0.reuse, UR5, PT ;  /* 0x0000000500007c0c */ /* 0x040fe4000bf05270 */
[----:B---34-:R-:W-:Y:S02]  /*5500*/  IADD3 R28, PT, PT, R0, 0x1, RZ ;  /* 0x00000001001c7810 */ /* 0x018fe40007ffe0ff */
[----:B------:R-:W-:Y:S02]  /*5510*/  ISETP.NE.OR P0, PT, R5, RZ, !P0 ;  /* 0x000000ff0500720c */ /* 0x000fe40004705670 */
[----:B------:R-:W-:-:S04]  /*5520*/  ISETP.NE.AND P1, PT, R28, UR5, PT ;  /* 0x000000051c007c0c */ /* 0x000fc8000bf25270 */
[----:B------:R-:W-:-:S07]  /*5530*/  ISETP.NE.OR P1, PT, R5, RZ, !P1 ;  /* 0x000000ff0500720c */ /* 0x000fce0004f25670 */
[----:B0-----:R-:W0:Y:S01]  /*5540*/  @!P0 LDC R37, c[0x0][0x374] ;  /* 0x0000dd00ff258b82 */ /* 0x001e220000000800 */
[----:B------:R-:W3:Y:S01]  /*5550*/  @!P0 S2R R36, SR_CTAID.Y ;  /* 0x0000000000248919 */ /* 0x000ee20000002600 */
[----:B------:R-:W-:-:S04]  /*5560*/  @!P0 LOP3.LUT R32, R80, 0x1, RZ, 0xc0, !PT ;  /* 0x0000000150208812 */ /* 0x000fc800078ec0ff */
[----:B------:R-:W4:Y:S01]  /*5570*/  @!P1 S2R R41, SR_CTAID.Y ;  /* 0x0000000000299919 */ /* 0x000f220000002600 */
[----:B------:R-:W-:Y:S01]  /*5580*/  @!P1 LOP3.LUT R34, R80, 0x1, RZ, 0xc0, !PT ;  /* 0x0000000150229812 */ /* 0x000fe200078ec0ff */
[----:B------:R-:W5:Y:S08]  /*5590*/  @!P0 LDC R33, c[0x0][0x370] ;  /* 0x0000dc00ff218b82 */ /* 0x000f700000000800 */
[----:B------:R-:W2:Y:S08]  /*55a0*/  @!P1 LDC R39, c[0x0][0x374] ;  /* 0x0000dd00ff279b82 */ /* 0x000eb00000000800 */
[----:B------:R-:W3:Y:S01]  /*55b0*/  @!P1 LDC R35, c[0x0][0x370] ;  /* 0x0000dc00ff239b82 */ /* 0x000ee20000000800 */
[----:B0-----:R-:W-:-:S07]  /*55c0*/  @!P0 IMAD R32, R32, R37, RZ ;  /* 0x0000002520208224 */ /* 0x001fce00078e02ff */
[----:B------:R-:W0:Y:S01]  /*55d0*/  @!P0 LDC.64 R30, c[0x0][0x3d0] ;  /* 0x0000f400ff1e8b82 */ /* 0x000e220000000a00 */
[----:B-----5:R-:W-:-:S05]  /*55e0*/  @!P0 IMAD R32, R32, R33, RZ ;  /* 0x0000002120208224 */ /* 0x020fca00078e02ff */
[----:B------:R-:W-:Y:S02]  /*55f0*/  @!P0 SHF.L.U32 R33, R32, 0x1, RZ ;  /* 0x0000000120218819 */ /* 0x000fe400000006ff */
[----:B-1----:R-:W1:Y:S01]  /*5600*/  @!P1 LDC.64 R28, c[0x0][0x3d0] ;  /* 0x0000f400ff1c9b82 */ /* 0x002e620000000a00 */
[-C--:B--2---:R-:W-:Y:S02]  /*5610*/  @!P1 IMAD R34, R34, R39.reuse, RZ ;  /* 0x0000002722229224 */ /* 0x084fe400078e02ff */
[----:B------:R-:W-:Y:S02]  /*5620*/  @!P1 IMAD R32, R0, R39, R39 ;  /* 0x0000002700209224 */ /* 0x000fe400078e0227 */
[----:B---3--:R-:W-:-:S05]  /*5630*/  @!P1 IMAD R34, R34, R35, RZ ;  /* 0x0000002322229224 */ /* 0x008fca00078e02ff */
[----:B------:R-:W-:Y:S01]  /*5640*/  @!P1 SHF.L.U32 R35, R34, 0x1, RZ ;  /* 0x0000000122239819 */ /* 0x000fe200000006ff */
[----:B0-----:R-:W-:-:S04]  /*5650*/  @!P0 IMAD.WIDE R30, R33, 0x4, R30 ;  /* 0x00000004211e8825 */ /* 0x001fc800078e021e */
[----:B------:R-:W-:Y:S02]  /*5660*/  @!P0 IMAD R33, R0, R37, R36 ;  /* 0x0000002500218224 */ /* 0x000fe400078e0224 */
[----:B-1----:R-:W-:Y:S01]  /*5670*/  @!P1 IMAD.WIDE R28, R35, 0x4, R28 ;  /* 0x00000004231c9825 */ /* 0x002fe200078e021c */
[----:B----4-:R-:W-:-:S03]  /*5680*/  @!P1 IADD3 R35, PT, PT, R32, R41, RZ ;  /* 0x0000002920239210 */ /* 0x010fc60007ffe0ff */
        /* <DEDUP_REMOVED lines=9> */
.L_x_1098:
[----:B---34-:R-:W3:Y:S01]  /*5720*/  LDC R28, c[0x0][0x370] ;  /* 0x0000dc00ff1c7b82 */ /* 0x018ee20000000800 */
[----:B------:R-:W-:Y:S01]  /*5730*/  ISETP.NE.AND P0, PT, R0, UR5, PT ;  /* 0x0000000500007c0c */ /* 0x000fe2000bf05270 */
[----:B------:R-:W-:Y:S03]  /*5740*/  BSSY.RECONVERGENT B0, `(.L_x_1092) ;  /* 0x0000013000007945 */ /* 0x000fe60003800200 */
[----:B------:R-:W-:Y:S02]  /*5750*/  ISETP.NE.OR P0, PT, R5, RZ, !P0 ;  /* 0x000000ff0500720c */ /* 0x000fe40004705670 */
[----:B---3--:R-:W-:-:S04]  /*5760*/  LOP3.LUT R28, R28, 0x1, RZ, 0xc0, !PT ;  /* 0x000000011c1c7812 */ /* 0x008fc800078ec0ff */
[----:B------:R-:W-:-:S13]  /*5770*/  ISETP.NE.U32.OR P0, PT, R28, 0x1, P0 ;  /* 0x000000011c00780c */ /* 0x000fda0000705470 */
[----:B------:R-:W-:Y:S05]  /*5780*/  @P0 BRA `(.L_x_1099) ;  /* 0x0000000000380947 */ /* 0x000fea0003800000 */
[----:B------:R-:W3:Y:S01]  /*5790*/  LDCU UR4, c[0x0][0x374] ;  /* 0x00006e80ff0477ac */ /* 0x000ee20008000800 */
[----:B0-----:R-:W0:Y:S01]  /*57a0*/  LDC R31, c[0x0][0x370] ;  /* 0x0000dc00ff1f7b82 */ /* 0x001e220000000800 */
[----:B------:R-:W4:Y:S01]  /*57b0*/  S2R R33, SR_CTAID.Y ;  /* 0x0000000000217919 */ /* 0x000f220000002600 */
[----:B------:R-:W-:-:S06]  /*57c0*/  LOP3.LUT R30, R80, 0x1, RZ, 0xc0, !PT ;  /* 0x00000001501e7812 */ /* 0x000fcc00078ec0ff */
[----:B-1----:R-:W1:Y:S01]  /*57d0*/  LDC.64 R28, c[0x0][0x3d0] ;  /* 0x0000f400ff1c7b82 */ /* 0x002e620000000a00 */
[----:B---3--:R-:W-:-:S04]  /*57e0*/  IMAD R30, R30, UR4, RZ ;  /* 0x000000041e1e7c24 */ /* 0x008fc8000f8e02ff */
[----:B0-----:R-:W-:-:S05]  /*57f0*/  IMAD R30, R30, R31, RZ ;  /* 0x0000001f1e1e7224 */ /* 0x001fca00078e02ff */
[----:B------:R-:W-:-:S05]  /*5800*/  SHF.L.U32 R31, R30, 0x1, RZ ;  /* 0x000000011e1f7819 */ /* 0x000fca00000006ff */
[----:B-1----:R-:W-:-:S04]  /*5810*/  IMAD.WIDE R28, R31, 0x4, R28 ;  /* 0x000000041f1c7825 */ /* 0x002fc800078e021c */
[----:B----4-:R-:W-:-:S04]  /*5820*/  IMAD R31, R0, UR4, R33 ;  /* 0x00000004001f7c24 */ /* 0x010fc8000f8e0221 */
[----:B------:R-:W-:-:S06]  /*5830*/  IMAD.WIDE.U32 R28, R31, 0x8, R28 ;  /* 0x000000081f1c7825 */ /* 0x000fcc00078e001c */
[----:B------:R-:W2:Y:S02]  /*5840*/  LDG.E.64 R28, desc[UR8][R28.64] ;  /* 0x000000081c1c7981 */ /* 0x000ea4000c1e1b00 */
[----:B--2---:R-:W-:Y:S01]  /*5850*/  FADD.FTZ R76, R76, R28 ;  /* 0x0000001c4c4c7221 */ /* 0x004fe20000010000 */
[----:B------:R-:W-:-:S07]  /*5860*/  FADD.FTZ R77, R77, R29 ;  /* 0x0000001d4d4d7221 */ /* 0x000fce0000010000 */
.L_x_1099:
[----:B------:R-:W-:Y:S05]  /*5870*/  BSYNC.RECONVERGENT B0 ;  /* 0x0000000000007941 */ /* 0x000fea0003800200 */
.L_x_1092:
[----:B------:R-:W5:Y:S01]  /*5880*/  S2UR UR6, SR_CgaCtaId ;  /* 0x00000000000679c3 */ /* 0x000f620000008800 */
[----:B------:R-:W-:Y:S01]  /*5890*/  ISETP.NE.AND P0, PT, R5, RZ, PT ;  /* 0x000000ff0500720c */ /* 0x000fe20003f05270 */
[----:B------:R-:W-:Y:S01]  /*58a0*/  UMOV UR4, 0x400 ;  /* 0x0000040000047882 */ /* 0x000fe20000000000 */
[----:B------:R-:W2:Y:S01]  /*58b0*/  LDCU.64 UR10, c[0x0][0x400] ;  /* 0x00008000ff0a77ac */ /* 0x000ea20008000a00 */
[C---:B------:R-:W-:Y:S01]  /*58c0*/  FADD.FTZ R47, -R4.reuse, R74 ;  /* 0x0000004a042f7221 */ /* 0x040fe20000010100 */
[C---:B------:R-:W-:Y:S01]  /*58d0*/  FADD.FTZ R75, -R4.reuse, R75 ;  /* 0x0000004b044b7221 */ /* 0x040fe20000010100 */
[C---:B----4-:R-:W-:Y:S01]  /*58e0*/  FADD.FTZ R35, -R4.reuse, R13 ;  /* 0x0000000d04237221 */ /* 0x050fe20000010100 */
[C---:B------:R-:W-:Y:S01]  /*58f0*/  FADD.FTZ R41, -R4.reuse, R8 ;  /* 0x0000000804297221 */ /* 0x040fe20000010100 */
[----:B0-----:R-:W3:Y:S01]  /*5900*/  LDC R31, c[0x0][0x41c] ;  /* 0x00010700ff1f7b82 */ /* 0x001ee20000000800 */
[C---:B------:R-:W-:Y:S01]  /*5910*/  FADD.FTZ R39, -R4.reuse, R9 ;  /* 0x0000000904277221 */ /* 0x040fe20000010100 */
[C---:B------:R-:W-:Y:S01]  /*5920*/  FADD.FTZ R33, -R4.reuse, R16 ;  /* 0x0000001004217221 */ /* 0x040fe20000010100 */
[C---:B------:R-:W-:Y:S01]  /*5930*/  FADD.FTZ R13, -R4.reuse, R21 ;  /* 0x00000015040d7221 */ /* 0x040fe20000010100 */
[-C--:B------:R-:W-:Y:S01]  /*5940*/  FMUL.FTZ R21, R47, R84.reuse ;  /* 0x000000542f157220 */ /* 0x080fe20000410000 */
[----:B------:R-:W-:Y:S01]  /*5950*/  FMUL.FTZ R16, R75, R84 ;  /* 0x000000544b107220 */ /* 0x000fe20000410000 */
[C---:B-1----:R-:W-:Y:S01]  /*5960*/  FADD.FTZ R29, -R4.reuse, R70 ;  /* 0x00000046041d7221 */ /* 0x042fe20000010100 */
[C---:B------:R-:W-:Y:S01]  /*5970*/  FADD.FTZ R71, -R4.reuse, R71 ;  /* 0x0000004704477221 */ /* 0x040fe20000010100 */
[C---:B------:R-:W-:Y:S01]  /*5980*/  FADD.FTZ R43, -R4.reuse, R66 ;  /* 0x00000042042b7221 */ /* 0x040fe20000010100 */
[C---:B------:R-:W-:Y:S01]  /*5990*/  FADD.FTZ R67, -R4.reuse, R67 ;  /* 0x0000004304437221 */ /* 0x040fe20000010100 */
[C---:B------:R-:W-:Y:S01]  /*59a0*/  FADD.FTZ R37, -R4.reuse, R12 ;  /* 0x0000000c04257221 */ /* 0x040fe20000010100 */
[C---:B------:R-:W-:Y:S01]  /*59b0*/  FADD.FTZ R17, -R4.reuse, R17 ;  /* 0x0000001104117221 */ /* 0x040fe20000010100 */
[----:B------:R-:W-:Y:S01]  /*59c0*/  FADD.FTZ R47, -R4, R25 ;  /* 0x00000019042f7221 */ /* 0x000fe20000010100 */
[----:B-----5:R-:W-:Y:S01]  /*59d0*/  ULEA UR4, UR6, UR4, 0x18 ;  /* 0x0000000406047291 */ /* 0x020fe2000f8ec0ff */
[----:B------:R-:W0:Y:S01]  /*59e0*/  LDCU.U8 UR6, c[0x0][0x414] ;  /* 0x00008280ff0677ac */ /* 0x000e220008000000 */
[----:B---3--:R-:W-:-:S07]  /*59f0*/  IMAD R28, R31, UR5, R82 ;  /* 0x000000051f1c7c24 */ /* 0x008fce000f8e0252 */
[----:B------:R-:W-:Y:S01]  /*5a00*/  @!P0 STS.64 [UR4+0xc0], R76 ;  /* 0x0000c04cff008988 */ /* 0x000fe20008000a04 */
[----:B------:R-:W-:Y:S01]  /*5a10*/  FADD.FTZ R31, -R4, R20 ;  /* 0x00000014041f7221 */ /* 0x000fe20000010100 */
[----:B------:R-:W-:Y:S01]  /*5a20*/  BAR.SYNC.DEFER_BLOCKING 0x0 ;  /* 0x0000000000007b1d */ /* 0x000fe20000010000 */
[----:B--2---:R-:W-:Y:S02]  /*5a30*/  ISETP.GE.U32.AND P0, PT, R28, UR10, PT ;  /* 0x0000000a1c007c0c */ /* 0x004fe4000bf06070 */
[----:B------:R-:W-:Y:S01]  /*5a40*/  SHF.R.S32.HI R32, RZ, 0x1f, R28 ;  /* 0x0000001fff207819 */ /* 0x000fe2000001141c */
[----:B0-----:R-:W-:-:S03]  /*5a50*/  UISETP.NE.AND UP0, UPT, UR6, URZ, UPT ;  /* 0x000000ff0600728c */ /* 0x001fc6000bf05270 */
[----:B------:R-:W-:Y:S01]  /*5a60*/  ISETP.GE.AND.EX P0, PT, R32, UR11, PT, P0 ;  /* 0x0000000b20007c0c */ /* 0x000fe2000bf06300 */
[----:B------:R-:W0:Y:S01]  /*5a70*/  LDS.64 R44, [UR4+0xc0] ;  /* 0x0000c004ff2c7984 */ /* 0x000e220008000a00 */
[----:B------:R-:W0:Y:S02]  /*5a80*/  LDCU UR4, c[0x0][0x42c] ;  /* 0x00008580ff0477ac */ /* 0x000e240008000800 */
[----:B0-----:R-:W-:Y:S01]  /*5a90*/  FMUL.FTZ R8, R44, UR4 ;  /* 0x000000042c087c20 */ /* 0x001fe20008410000 */
[----:B------:R-:W-:Y:S01]  /*5aa0*/  FMUL.FTZ R9, R45, UR4 ;  /* 0x000000042d097c20 */ /* 0x000fe20008410000 */
[----:B------:R-:W-:-:S03]  /*5ab0*/  FADD.FTZ R45, -R4, R24 ;  /* 0x00000018042d7221 */ /* 0x000fc60000010100 */
[C-C-:B------:R-:W-:Y:S01]  /*5ac0*/  FFMA.FTZ R51, R8.reuse, R21, R9.reuse ;  /* 0x0000001508337223 */ /* 0x140fe20000010009 */
        /* <DEDUP_REMOVED lines=20> */
.L_x_1100:
        /* <DEDUP_REMOVED lines=14> */
[----:B------:R-:W-:-:S04]  /*5cf0*/  IADD3 R53, PT, PT, R25, R53, RZ ;  /* 0x0000003519357210 */ /* 0x000fc80007ffe0ff */
[----:B------:R-:W-:-:S05]  /*5d00*/  LEA.HI.X R21, R24, UR5, R53, 0x2, P0 ;  /* 0x0000000518157c11 */ /* 0x000fca00080f1435 */
[----:B------:R0:W-:Y:S02]  /*5d10*/  STG.E.64 desc[UR8][R20.64], R48 ;  /* 0x0000003014007986 */ /* 0x0001e4000c101b08 */
.L_x_1102:
[----:B------:R-:W-:Y:S05]  /*5d20*/  BSYNC.RECONVERGENT B0 ;  /* 0x0000000000007941 */ /* 0x000fea0003800200 */
.L_x_1101:
        /* <DEDUP_REMOVED lines=27> */
[--C-:B------:R-:W-:Y:S01]  /*5ee0*/  FFMA.FTZ R54, R8, R50, R9.reuse ;  /* 0x0000003208367223 */ /* 0x100fe20000010009 */
[----:B------:R-:W-:Y:S01]  /*5ef0*/  ISETP.GE.U32.AND P6, PT, R42, UR10, PT ;  /* 0x0000000a2a007c0c */ /* 0x000fe2000bfc6070 */
[--C-:B------:R-:W-:Y:S01]  /*5f00*/  FFMA.FTZ R51, R8, R21, R9.reuse ;  /* 0x0000001508337223 */ /* 0x100fe20000010009 */
[----:B------:R-:W-:Y:S01]  /*5f10*/  ISETP.GE.U32.AND P4, PT, R38, UR10, PT ;  /* 0x0000000a26007c0c */ /* 0x000fe2000bf86070 */
[--C-:B------:R-:W-:Y:S01]  /*5f20*/  FFMA.FTZ R52, R8, R44, R9.reuse ;  /* 0x0000002c08347223 */ /* 0x100fe20000010009 */
        /* <DEDUP_REMOVED lines=8> */
[----:B------:R-:W-:Y:S01]  /*5fb0*/  SHF.R.S32.HI R43, RZ, 0x1f, R42 ;  /* 0x0000001fff2b7819 */ /* 0x000fe2000001142a */
[C-C-:B------:R-:W-:Y:S01]  /*5fc0*/  FFMA.FTZ R37, R8.reuse, R31, R9.reuse ;  /* 0x0000001f08257223 */ /* 0x140fe20000010009 */
[----:B------:R-:W-:Y:S01]  /*5fd0*/  SHF.R.S32.HI R39, RZ, 0x1f, R38 ;  /* 0x0000001fff277819 */ /* 0x000fe20000011426 */
[C-C-:B------:R-:W-:Y:S01]  /*5fe0*/  FFMA.FTZ R34, R8.reuse, R20, R9.reuse ;  /* 0x0000001408227223 */ /* 0x140fe20000010009 */
        /* <DEDUP_REMOVED lines=29> */
.L_x_1103:
        /* <DEDUP_REMOVED lines=17> */
.L_x_1105:
[----:B------:R-:W-:Y:S05]  /*62d0*/  BSYNC.RECONVERGENT B0 ;  /* 0x0000000000007941 */ /* 0x000fea0003800200 */
.L_x_1104:
        /* <DEDUP_REMOVED lines=19> */
.L_x_1106:
[----:B------:R-:W-:Y:S01]  /*6410*/  BSSY.RECONVERGENT B0, `(.L_x_1107) ;  /* 0x0000011000007945 */ /* 0x000fe20003800200 */
[----:B------:R-:W-:Y:S01]  /*6420*/  FFMA.FTZ R55, R64, R6, -R55 ;  /* 0x0000000640377223 */ /* 0x000fe20000010837 */
[----:B0-----:R-:W-:Y:S02]  /*6430*/  FFMA.FTZ R13, R65, R7, -R54 ;  /* 0x00000007410d7223 */ /* 0x001fe40000010836 */
        /* <DEDUP_REMOVED lines=14> */
.L_x_1108:
[----:B------:R-:W-:Y:S05]  /*6520*/  BSYNC.RECONVERGENT B0 ;  /* 0x0000000000007941 */ /* 0x000fea0003800200 */
.L_x_1107:
        /* <DEDUP_REMOVED lines=19> */
.L_x_1109:
        /* <DEDUP_REMOVED lines=17> */
.L_x_1111:
[----:B------:R-:W-:Y:S05]  /*6770*/  BSYNC.RECONVERGENT B0 ;  /* 0x0000000000007941 */ /* 0x000fea0003800200 */
.L_x_1110:
        /* <DEDUP_REMOVED lines=19> */
.L_x_1112:
[----:B------:R-:W-:Y:S01]  /*68b0*/  BSSY.RECONVERGENT B0, `(.L_x_1113) ;  /* 0x0000011000007945 */ /* 0x000fe20003800200 */
[----:B------:R-:W-:Y:S01]  /*68c0*/  FFMA.FTZ R45, R64, R14, -R45 ;  /* 0x0000000e402d7223 */ /* 0x000fe2000001082d */
[----:B-1----:R-:W-:Y:S02]  /*68d0*/  FFMA.FTZ R11, R65, R15, -R46 ;  /* 0x0000000f410b7223 */ /* 0x002fe4000001082e */
[----:B------:R-:W-:Y:S05]  /*68e0*/  @P6 BRA `(.L_x_1114) ;  /* 0x0000000000346947 */ /* 0x000fea0003800000 */
[----:B------:R-:W1:Y:S01]  /*68f0*/  LDCU.64 UR4, c[0x0][0x3f8] ;  /* 0x00007f00ff0477ac */ /* 0x000e620008000a00 */
[----:B------:R-:W-:Y:S01]  /*6900*/  MOV R6, R86 ;  /* 0x0000005600067202 */ /* 0x000fe20000000f00 */
[-C--:B------:R-:W-:Y:S01]  /*6910*/  FMUL.FTZ R10, R45, R84.reuse ;  /* 0x000000542d0a7220 */ /* 0x080fe20000410000 */
[----:B------:R-:W-:Y:S01]  /*6920*/  MOV R7, R89 ;  /* 0x0000005900077202 */ /* 0x000fe20000000f00 */
[----:B------:R-:W2:Y:S01]  /*6930*/  LDCU.64 UR6, c[0x0][0x380] ;  /* 0x00007000ff0677ac */ /* 0x000ea20008000a00 */
[----:B------:R-:W-:Y:S01]  /*6940*/  FMUL.FTZ R11, R11, R84 ;  /* 0x000000540b0b7220 */ /* 0x000fe20000410000 */
[----:B-1----:R-:W-:Y:S02]  /*6950*/  IMAD R43, R43, UR4, RZ ;  /* 0x000000042b2b7c24 */ /* 0x002fe4000f8e02ff */
[----:B0-----:R-:W-:-:S04]  /*6960*/  IMAD.WIDE.U32 R8, R42, UR4, R6 ;  /* 0x000000042a087c25 */ /* 0x001fc8000f8e0006 */
[----:B------:R-:W-:Y:S01]  /*6970*/  IMAD R43, R42, UR5, R43 ;  /* 0x000000052a2b7c24 */ /* 0x000fe2000f8e022b */
[----:B--2---:R-:W-:-:S04]  /*6980*/  LEA R6, P0, R8, UR6, 0x2 ;  /* 0x0000000608067c11 */ /* 0x004fc8000f8010ff */
[----:B------:R-:W-:-:S04]  /*6990*/  IADD3 R43, PT, PT, R9, R43, RZ ;  /* 0x0000002b092b7210 */ /* 0x000fc80007ffe0ff */
[----:B------:R-:W-:-:S05]  /*69a0*/  LEA.HI.X R7, R8, UR7, R43, 0x2, P0 ;  /* 0x0000000708077c11 */ /* 0x000fca00080f142b */
[----:B------:R1:W-:Y:S02]  /*69b0*/  STG.E.64 desc[UR8][R6.64], R10 ;  /* 0x0000000a06007986 */ /* 0x0003e4000c101b08 */
.L_x_1114:
[----:B------:R-:W-:Y:S05]  /*69c0*/  BSYNC.RECONVERGENT B0 ;  /* 0x0000000000007941 */ /* 0x000fea0003800200 */
.L_x_1113:
[----:B------:R-:W-:Y:S05]  /*69d0*/  BRA.U !UP0, `(.L_x_1115) ;  /* 0x0000000108487547 */ /* 0x000fea000b800000 */
[----:B------:R-:W-:Y:S01]  /*69e0*/  FFMA.FTZ R29, R64, R29, R2 ;  /* 0x0000001d401d7223 */ /* 0x000fe20000010002 */
[----:B------:R-:W-:-:S03]  /*69f0*/  FFMA.FTZ R4, R65, R4, R3 ;  /* 0x0000000441047223 */ /* 0x000fc60000010003 */
[----:B------:R-:W-:Y:S01]  /*6a00*/  FMUL.FTZ R0, R29, -1.4426950216293334961 ;  /* 0xbfb8aa3b1d007820 */ /* 0x000fe20000410000 */
[----:B0-----:R-:W-:-:S05]  /*6a10*/  FMUL.FTZ R8, R4, -1.4426950216293334961 ;  /* 0xbfb8aa3b04087820 */ /* 0x001fca0000410000 */
        /* <DEDUP_REMOVED lines=14> */
.L_x_1115:
        /* <DEDUP_REMOVED lines=17> */
.L_x_1117:
[----:B------:R-:W-:Y:S05]  /*6c10*/  BSYNC.RECONVERGENT B0 ;  /* 0x0000000000007941 */ /* 0x000fea0003800200 */
.L_x_1116:
[----:B------:R-:W-:Y:S05]  /*6c20*/  BRA.U !UP0, `(.L_x_1118) ;  /* 0x0000000108487547 */ /* 0x000fea000b800000 */
[----:B------:R-:W-:Y:S01]  /*6c30*/  FFMA.FTZ R20, R65, R20, R3 ;  /* 0x0000001441147223 */ /* 0x000fe20000010003 */
[----:B------:R-:W-:-:S03]  /*6c40*/  FFMA.FTZ R31, R64, R31, R2 ;  /* 0x0000001f401f7223 */ /* 0x000fc60000010002 */
[----:B-1----:R-:W-:Y:S01]  /*6c50*/  FMUL.FTZ R6, R20, -1.4426950216293334961 ;  /* 0xbfb8aa3b14067820 */ /* 0x002fe20000410000 */
        /* <DEDUP_REMOVED lines=15> */
.L_x_1118:
[----:B------:R-:W-:Y:S01]  /*6d50*/  BSSY.RECONVERGENT B0, `(.L_x_1119) ;  /* 0x0000012000007945 */ /* 0x000fe20003800200 */
[----:B------:R-:W-:Y:S01]  /*6d60*/  FFMA.FTZ R37, R64, R22, -R37 ;  /* 0x0000001640257223 */ /* 0x000fe20000010825 */
[----:B0-----:R-:W-:Y:S01]  /*6d70*/  SHF.R.S32.HI R12, RZ, 0x1f, R28 ;  /* 0x0000001fff0c7819 */ /* 0x001fe2000001141c */
[----:B-1----:R-:W-:Y:S01]  /*6d80*/  FFMA.FTZ R11, R65, R23, -R34 ;  /* 0x00000017410b7223 */ /* 0x002fe20000010822 */
[----:B------:R-:W-:Y:S06]  /*6d90*/  @P5 BRA `(.L_x_1120) ;  /* 0x0000000000345947 */ /* 0x000fec0003800000 */
        /* <DEDUP_REMOVED lines=13> */
.L_x_1120:
[----:B------:R-:W-:Y:S05]  /*6e70*/  BSYNC.RECONVERGENT B0 ;  /* 0x0000000000007941 */ /* 0x000fea0003800200 */
.L_x_1119:
        /* <DEDUP_REMOVED lines=19> */
.L_x_1121:
        /* <DEDUP_REMOVED lines=8> */
[----:B------:R-:W-:Y:S01]  /*7030*/  MOV R87, R89 ;  /* 0x0000005900577202 */ /* 0x000fe20000000f00 */
[----:B------:R-:W2:Y:S01]  /*7040*/  LDCU.64 UR6, c[0x0][0x380] ;  /* 0x00007000ff0677ac */ /* 0x000ea20008000a00 */
[----:B-1----:R-:W-:Y:S02]  /*7050*/  IMAD R3, R12, UR4, RZ ;  /* 0x000000040c037c24 */ /* 0x002fe4000f8e02ff */
[----:B------:R-:W-:-:S04]  /*7060*/  IMAD.WIDE.U32 R86, R28, UR4, R86 ;  /* 0x000000041c567c25 */ /* 0x000fc8000f8e0056 */
[----:B------:R-:W-:Y:S01]  /*7070*/  IMAD R3, R28, UR5, R3 ;  /* 0x000000051c037c24 */ /* 0x000fe2000f8e0203 */
[----:B--2---:R-:W-:-:S04]  /*7080*/  LEA R2, P0, R86, UR6, 0x2 ;  /* 0x0000000656027c11 */ /* 0x004fc8000f8010ff */
[----:B------:R-:W-:-:S04]  /*7090*/  IADD3 R3, PT, PT, R87, R3, RZ ;  /* 0x0000000357037210 */ /* 0x000fc80007ffe0ff */
[----:B------:R-:W-:-:S05]  /*70a0*/  LEA.HI.X R3, R86, UR7, R3, 0x2, P0 ;  /* 0x0000000756037c11 */ /* 0x000fca00080f1403 */
[----:B------:R1:W-:Y:S02]  /*70b0*/  STG.E.64 desc[UR8][R2.64], R26 ;  /* 0x0000001a02007986 */ /* 0x0003e4000c101b08 */
.L_x_1123:
[----:B------:R-:W-:Y:S05]  /*70c0*/  BSYNC.RECONVERGENT B0 ;  /* 0x0000000000007941 */ /* 0x000fea0003800200 */
.L_x_1122:
[----:B------:R-:W2:Y:S01]  /*70d0*/  LDC R0, c[0x0][0x374] ;  /* 0x0000dd00ff007b82 */ /* 0x000ea20000000800 */
[----:B------:R-:W3:Y:S01]  /*70e0*/  LDCU UR4, c[0x0][0x410] ;  /* 0x00008200ff0477ac */ /* 0x000ee20008000800 */
[----:B------:R-:W-:Y:S01]  /*70f0*/  IADD3 R80, PT, PT, R80, 0x1, RZ ;  /* 0x0000000150507810 */ /* 0x000fe20007ffe0ff */
[----:B------:R-:W3:Y:S02]  /*7100*/  LDCU UR5, c[0x0][0x3e0] ;  /* 0x00007c00ff0577ac */ /* 0x000ee40008000800 */
[----:B---3--:R-:W-:Y:S01]  /*7110*/  UIMAD UR4, UR4, UR5, URZ ;  /* 0x00000005040472a4 */ /* 0x008fe2000f8e02ff */
[----:B--2---:R-:W-:-:S05]  /*7120*/  IADD3 R83, PT, PT, R0, R83, RZ ;  /* 0x0000005300537210 */ /* 0x004fca0007ffe0ff */
[----:B------:R-:W-:-:S13]  /*7130*/  ISETP.GE.AND P0, PT, R83, UR4, PT ;  /* 0x0000000453007c0c */ /* 0x000fda000bf06270 */
[----:B------:R-:W-:Y:S05]  /*7140*/  @!P0 BRA `(.L_x_1124) ;  /* 0xffffff9000048947 */ /* 0x000fea000383ffff */
.L_x_1081:
[----:B------:R-:W2:Y:S01]  /*7150*/  LDC R4, c[0x0][0x370] ;  /* 0x0000dc00ff047b82 */ /* 0x000ea20000000800 */
[----:B------:R-:W-:Y:S01]  /*7160*/  ISETP.NE.AND P1, PT, R5, RZ, PT ;  /* 0x000000ff0500720c */ /* 0x000fe20003f25270 */
[----:B------:R-:W-:Y:S06]  /*7170*/  BSSY.RECONVERGENT B0, `(.L_x_1125) ;  /* 0x000000d000007945 */ /* 0x000fec0003800200 */
[----:B------:R-:W3:Y:S08]  /*7180*/  LDC R9, c[0x0][0x374] ;  /* 0x0000dd00ff097b82 */ /* 0x000ef00000000800 */
[----:B-1----:R-:W1:Y:S01]  /*7190*/  LDC.64 R2, c[0x0][0x3c8] ;  /* 0x0000f200ff027b82 */ /* 0x002e620000000a00 */
[----:B--2---:R-:W-:-:S02]  /*71a0*/  ISETP.NE.AND P0, PT, R4, 0x1, PT ;  /* 0x000000010400780c */ /* 0x004fc40003f05270 */
[----:B---3--:R-:W-:-:S04]  /*71b0*/  SHF.L.U32 R0, R9, 0x1, RZ ;  /* 0x0000000109007819 */ /* 0x008fc800000006ff */
[----:B0-----:R-:W-:-:S05]  /*71c0*/  SEL R7, R0, RZ, P0 ;  /* 0x000000ff00077207 */ /* 0x001fca0000000000 */
[----:B-1----:R-:W-:Y:S01]  /*71d0*/  IMAD.WIDE.U32 R2, R7, 0x4, R2 ;  /* 0x0000000407027825 */ /* 0x002fe200078e0002 */
[----:B------:R-:W-:Y:S06]  /*71e0*/  @P1 BRA `(.L_x_1126) ;  /* 0x0000000000141947 */ /* 0x000fec0003800000 */
[----:B------:R-:W-:Y:S01]  /*71f0*/  HFMA2 R7, -RZ, RZ, 0, 5.9604644775390625e-08 ;  /* 0x00000001ff077431 */ /* 0x000fe200000001ff */
[----:B------:R-:W-:Y:S06]  /*7200*/  MEMBAR.ALL.GPU ;  /* 0x0000000000007992 */ /* 0x000fec000000a000 */
[----:B------:R-:W-:-:S00]  /*7210*/  ERRBAR ;  /* 0x00000000000079ab */ /* 0x000fc00000000000 */
[----:B------:R-:W-:Y:S06]  /*7220*/  CGAERRBAR ;  /* 0x00000000000075ab */ /* 0x000fec0000000000 */
[----:B------:R0:W-:Y:S02]  /*7230*/  REDG.E.ADD.S32.STRONG.GPU desc[UR8][R2.64], R7 ;  /* 0x000000070200798e */ /* 0x0001e4000c12e308 */
.L_x_1126:
[----:B------:R-:W-:Y:S05]  /*7240*/  BSYNC.RECONVERGENT B0 ;  /* 0x0000000000007941 */ /* 0x000fea0003800200 */
.L_x_1125:
[----:B------:R-:W1:Y:S01]  /*7250*/  S2UR UR5, SR_CTAID.Y ;  /* 0x00000000000579c3 */ /* 0x000e620000002600 */
[----:B------:R-:W-:Y:S02]  /*7260*/  IADD3 R6, PT, PT, R9, -0x1, RZ ;  /* 0xffffffff09067810 */ /* 0x000fe40007ffe0ff */
[----:B------:R-:W-:-:S05]  /*7270*/  IADD3 R0, PT, PT, R4, -0x1, RZ ;  /* 0xffffffff04007810 */ /* 0x000fca0007ffe0ff */
[----:B------:R-:W2:Y:S01]  /*7280*/  S2UR UR4, SR_CTAID.X ;  /* 0x00000000000479c3 */ /* 0x000ea20000002500 */
[----:B-1----:R-:W-:-:S04]  /*7290*/  ISETP.NE.AND P0, PT, R6, UR5, PT ;  /* 0x0000000506007c0c */ /* 0x002fc8000bf05270 */
[----:B--2---:R-:W-:-:S13]  /*72a0*/  ISETP.NE.OR P0, PT, R0, UR4, P0 ;  /* 0x0000000400007c0c */ /* 0x004fda0008705670 */
[----:B------:R-:W-:Y:S05]  /*72b0*/  @P0 EXIT ;  /* 0x000000000000094d */ /* 0x000fea0003800000 */
[----:B------:R-:W-:Y:S05]  /*72c0*/  @P1 BRA `(.L_x_1127) ;  /* 0x0000000000201947 */ /* 0x000fea0003800000 */
[----:B------:R-:W-:-:S05]  /*72d0*/  IMAD R0, R4, R9, RZ ;  /* 0x0000000904007224 */ /* 0x000fca00078e02ff */
[----:B------:R-:W-:-:S13]  /*72e0*/  ISETP.NE.AND P0, PT, R0, -0x1, PT ;  /* 0xffffffff0000780c */ /* 0x000fda0003f05270 */
[----:B------:R-:W-:Y:S05]  /*72f0*/  @!P0 BRA `(.L_x_1127) ;  /* 0x0000000000148947 */ /* 0x000fea0003800000 */
.L_x_1128:
[----:B0-----:R-:W2:Y:S04]  /*7300*/  LDG.E.STRONG.GPU R7, desc[UR8][R2.64] ;  /* 0x0000000802077981 */ /* 0x001ea8000c1ef900 */
[----:B--2---:R-:W-:Y:S01]  /*7310*/  CCTL.IVALL ;  /* 0x00000000ff00798f */ /* 0x004fe20002000000 */
[----:B------:R-:W-:Y:S05]  /*7320*/  YIELD ;  /* 0x0000000000007946 */ /* 0x000fea0003800000 */
[----:B------:R-:W-:-:S13]  /*7330*/  ISETP.NE.AND P0, PT, R7, R0, PT ;  /* 0x000000000700720c */ /* 0x000fda0003f05270 */
[----:B------:R-:W-:Y:S05]  /*7340*/  @P0 BRA `(.L_x_1128) ;  /* 0xfffffffc00ec0947 */ /* 0x000fea000383ffff */
.L_x_1127:
        /* <DEDUP_REMOVED lines=58> */
[----:B------:R-:W-:-:S02]  /*76f0*/  SHF.L.U32 R31, R7, 0x2, RZ ;  /* 0x00000002071f7819 */ /* 0x000fc400000006ff */
[----:B------:R-:W-:Y:S02]  /*7700*/  SHF.L.U64.HI R33, R0, 0x2, R3 ;  /* 0x0000000200217819 */ /* 0x000fe40000010203 */
[----:B------:R-:W-:Y:S02]  /*7710*/  SHF.L.U64.HI R29, R30, 0x2, R35 ;  /* 0x000000021e1d7819 */ /* 0x000fe40000010223 */
[----:B0-----:R-:W-:Y:S01]  /*7720*/  LEA R27, P1, R5, UR4, 0x2 ;  /* 0x00000004051b7c11 */ /* 0x001fe2000f8210ff */
[----:B------:R-:W-:Y:S01]  /*7730*/  UMOV UR4, URZ ;  /* 0x000000ff00047c82 */ /* 0x000fe20008000000 */
[----:B-1----:R-:W-:Y:S02]  /*7740*/  IADD3 R25, P2, PT, R23, UR6, RZ ;  /* 0x0000000617197c10 */ /* 0x002fe4000ff5e0ff */
[----:B------:R-:W-:Y:S02]  /*7750*/  LEA.HI.X R28, R5, UR5, R2, 0x2, P1 ;  /* 0x00000005051c7c11 */ /* 0x000fe400088f1402 */
[----:B------:R-:W-:-:S02]  /*7760*/  IADD3 R2, PT, PT, R9, UR4, RZ ;  /* 0x0000000409027c10 */ /* 0x000fc4000fffe0ff */
[----:B------:R-:W-:Y:S01]  /*7770*/  MOV R5, R8 ;  /* 0x0000000800057202 */ /* 0x000fe20000000f00 */
[----:B------:R-:W-:Y:S01]  /*7780*/  IMAD.WIDE.U32 R8, R6, 0x4, RZ ;  /* 0x0000000406087825 */ /* 0x000fe200078e00ff */
[C---:B------:R-:W-:Y:S02]  /*7790*/  IADD3.X R26, PT, PT, R24.reuse, UR7, RZ, P2, !PT ;  /* 0x00000007181a7c10 */ /* 0x040fe400097fe4ff */
[----:B--2---:R-:W-:Y:S02]  /*77a0*/  IADD3 R23, P1, PT, R23, UR10, RZ ;  /* 0x0000000a17177c10 */ /* 0x004fe4000ff3e0ff */
[----:B------:R-:W-:Y:S02]  /*77b0*/  IADD3 R4, P2, PT, RZ, -R11, RZ ;  /* 0x8000000bff047210 */ /* 0x000fe40007f5e0ff */
[----:B------:R-:W-:Y:S02]  /*77c0*/  IADD3.X R24, PT, PT, R24, UR11, RZ, P1, !PT ;  /* 0x0000000b18187c10 */ /* 0x000fe40008ffe4ff */
[----:B------:R-:W-:-:S02]  /*77d0*/  IADD3 R31, PT, PT, R9, R31, RZ ;  /* 0x0000001f091f7210 */ /* 0x000fc40007ffe0ff */
[----:B------:R-:W-:-:S07]  /*77e0*/  IADD3.X R22, PT, PT, RZ, -0x1, RZ, P2, !PT ;  /* 0xffffffffff167810 */ /* 0x000fce00017fe4ff */
.L_x_1131:
[-C--:B0-----:R-:W-:Y:S02]  /*77f0*/  LEA R12, P1, R0, R27.reuse, 0x2 ;  /* 0x0000001b000c7211 */ /* 0x081fe400078210ff */
[----:B------:R-:W-:Y:S02]  /*7800*/  IADD3 R14, P2, PT, R27, R8, RZ ;  /* 0x000000081b0e7210 */ /* 0x000fe40007f5e0ff */
[----:B------:R-:W-:Y:S02]  /*7810*/  LEA R16, P3, R30, R27, 0x2 ;  /* 0x0000001b1e107211 */ /* 0x000fe400078610ff */
[C---:B------:R-:W-:Y:S02]  /*7820*/  IADD3.X R13, PT, PT, R28.reuse, R33, RZ, P1, !PT ;  /* 0x000000211c0d7210 */ /* 0x040fe40000ffe4ff */
[----:B------:R-:W-:Y:S02]  /*7830*/  MOV R10, R27 ;  /* 0x0000001b000a7202 */ /* 0x000fe40000000f00 */
[----:B------:R-:W-:Y:S01]  /*7840*/  MOV R11, R28 ;  /* 0x0000001c000b7202 */ /* 0x000fe20000000f00 */
[----:B------:R0:W2:Y:S01]  /*7850*/  LDG.E R19, desc[UR8][R12.64] ;  /* 0x000000080c137981 */ /* 0x0000a2000c1e1900 */
        /* <DEDUP_REMOVED lines=22> */
.L_x_1130:
[----:B------:R-:W-:Y:S05]  /*79c0*/  BSYNC.RECONVERGENT B0 ;  /* 0x0000000000007941 */ /* 0x000fea0003800200 */
.L_x_1129:
        /* <DEDUP_REMOVED lines=10> */
.L_x_1132:
[C---:B0-----:R-:W-:Y:S02]  /*7a70*/  SHF.L.U32 R18, R5.reuse, 0x2, RZ ;  /* 0x0000000205127819 */ /* 0x041fe400000006ff */
[----:B----4-:R-:W-:Y:S02]  /*7a80*/  SHF.L.U64.HI R15, R5, 0x2, R2 ;  /* 0x00000002050f7819 */ /* 0x010fe40000010202 */
[----:B-1----:R-:W-:-:S04]  /*7a90*/  IADD3 R6, P0, PT, R18, UR4, RZ ;  /* 0x0000000412067c10 */ /* 0x002fc8000ff1e0ff */
[----:B------:R-:W-:Y:S02]  /*7aa0*/  IADD3.X R7, PT, PT, R15, UR5, RZ, P0, !PT ;  /* 0x000000050f077c10 */ /* 0x000fe400087fe4ff */
[C---:B------:R-:W-:Y:S02]  /*7ab0*/  IADD3 R8, P0, PT, R6.reuse, R37, RZ ;  /* 0x0000002506087210 */ /* 0x040fe40007f1e0ff */
[C---:B------:R-:W-:Y:S01]  /*7ac0*/  IADD3 R12, P1, PT, R6.reuse, R41, RZ ;  /* 0x00000029060c7210 */ /* 0x040fe20007f3e0ff */
[----:B------:R0:W4:Y:S01]  /*7ad0*/  LDG.E R20, desc[UR8][R6.64] ;  /* 0x0000000806147981 */ /* 0x000122000c1e1900 */
[C---:B------:R-:W-:Y:S02]  /*7ae0*/  IADD3.X R9, PT, PT, R7.reuse, R35, RZ, P0, !PT ;  /* 0x0000002307097210 */ /* 0x040fe400007fe4ff */
[----:B------:R-:W-:Y:S02]  /*7af0*/  IADD3 R10, P0, PT, R6, R31, RZ ;  /* 0x0000001f060a7210 */ /* 0x000fe40007f1e0ff */
[C---:B------:R-:W-:Y:S01]  /*7b00*/  IADD3.X R13, PT, PT, R7.reuse, R39, RZ, P1, !PT ;  /* 0x00000027070d7210 */ /* 0x040fe20000ffe4ff */
[----:B------:R1:W4:Y:S01]  /*7b10*/  LDG.E R21, desc[UR8][R8.64] ;  /* 0x0000000808157981 */ /* 0x000322000c1e1900 */
[----:B------:R-:W-:-:S03]  /*7b20*/  IADD3.X R11, PT, PT, R7, R33, RZ, P0, !PT ;  /* 0x00000021070b7210 */ /* 0x000fc600007fe4ff */
[----:B------:R-:W5:Y:S04]  /*7b30*/  LDG.E R23, desc[UR8][R12.64] ;  /* 0x000000080c177981 */ /* 0x000f68000c1e1900 */
[----:B------:R1:W5:Y:S01]  /*7b40*/  LDG.E R22, desc[UR8][R10.64] ;  /* 0x000000080a167981 */ /* 0x000362000c1e1900 */
[C---:B------:R-:W-:Y:S02]  /*7b50*/  SHF.L.U32 R28, R5.reuse, 0x3, RZ ;  /* 0x00000003051c7819 */ /* 0x040fe400000006ff */
[----:B------:R-:W-:Y:S02]  /*7b60*/  SHF.L.U64.HI R29, R5, 0x3, R2 ;  /* 0x00000003051d7819 */ /* 0x000fe40000010202 */
[----:B------:R-:W-:Y:S02]  /*7b70*/  LOP3.LUT R16, R28, 0xfffffff8, RZ, 0xc0, !PT ;  /* 0xfffffff81c107812 */ /* 0x000fe400078ec0ff */
[----:B------:R-:W-:-:S02]  /*7b80*/  LOP3.LUT R18, R18, 0xfffffffc, RZ, 0xc0, !PT ;  /* 0xfffffffc12127812 */ /* 0x000fc400078ec0ff */
[----:B------:R-:W-:Y:S02]  /*7b90*/  LOP3.LUT R4, R29, 0x3, RZ, 0xc0, !PT ;  /* 0x000000031d047812 */ /* 0x000fe400078ec0ff */
[C---:B--2---:R-:W-:Y:S02]  /*7ba0*/  IADD3 R14, P0, PT, R16.reuse, UR6, RZ ;  /* 0x00000006100e7c10 */ /* 0x044fe4000ff1e0ff */
[----:B------:R-:W-:Y:S02]  /*7bb0*/  LOP3.LUT R2, R15, 0x3, RZ, 0xc0, !PT ;  /* 0x000000030f027812 */ /* 0x000fe400078ec0ff */
[----:B---3--:R-:W-:Y:S02]  /*7bc0*/  IADD3 R16, P1, PT, R16, UR10, RZ ;  /* 0x0000000a10107c10 */ /* 0x008fe4000ff3e0ff */
[----:B------:R-:W-:Y:S02]  /*7bd0*/  IADD3 R18, P2, PT, R18, UR4, RZ ;  /* 0x0000000412127c10 */ /* 0x000fe4000ff5e0ff */
[----:B------:R-:W-:-:S02]  /*7be0*/  IADD3.X R15, PT, PT, R4, UR7, RZ, P0, !PT ;  /* 0x00000007040f7c10 */ /* 0x000fc400087fe4ff */
[----:B------:R-:W-:Y:S02]  /*7bf0*/  IADD3.X R17, PT, PT, R4, UR11, RZ, P1, !PT ;  /* 0x0000000b04117c10 */ /* 0x000fe40008ffe4ff */
[----:B------:R-:W-:Y:S02]  /*7c00*/  IADD3.X R19, PT, PT, R2, UR5, RZ, P2, !PT ;  /* 0x0000000502137c10 */ /* 0x000fe400097fe4ff */
[C---:B0-----:R-:W-:Y:S02]  /*7c10*/  IADD3 R6, P0, PT, R18.reuse, R37, RZ ;  /* 0x0000002512067210 */ /* 0x041fe40007f1e0ff */
[C---:B-1----:R-:W-:Y:S02]  /*7c20*/  IADD3 R8, P1, PT, R18.reuse, R31, RZ ;  /* 0x0000001f12087210 */ /* 0x042fe40007f3e0ff */
[----:B------:R-:W-:Y:S02]  /*7c30*/  IADD3 R10, P2, PT, R18, R41, RZ ;  /* 0x00000029120a7210 */ /* 0x000fe40007f5e0ff */
[----:B------:R-:W-:-:S02]  /*7c40*/  IADD3.X R7, PT, PT, R19, R35, RZ, P0, !PT ;  /* 0x0000002313077210 */ /* 0x000fc400007fe4ff */
[C---:B------:R-:W-:Y:S02]  /*7c50*/  IADD3.X R9, PT, PT, R19.reuse, R33, RZ, P1, !PT ;  /* 0x0000002113097210 */ /* 0x040fe40000ffe4ff */
[----:B------:R-:W-:Y:S01]  /*7c60*/  IADD3.X R11, PT, PT, R19, R39, RZ, P2, !PT ;  /* 0x00000027130b7210 */ /* 0x000fe200017fe4ff */
        /* <DEDUP_REMOVED lines=46> */
[----:B---3--:R4:W-:Y:S04]  /*7f50*/  STG.E.64 desc[UR8][R14.64], R24 ;  /* 0x000000180e007986 */ /* 0x0089e8000c101b08 */
[----:B--2---:R4:W-:Y:S07]  /*7f60*/  STG.E.64 desc[UR8][R16.64], R26 ;  /* 0x0000001a10007986 */ /* 0x0049ee000c101b08 */
[----:B------:R-:W-:Y:S05]  /*7f70*/  @P0 BRA `(.L_x_1132) ;  /* 0xfffffff800bc0947 */ /* 0x000fea000383ffff */
[----:B------:R-:W-:Y:S05]  /*7f80*/  EXIT ;  /* 0x000000000000794d */ /* 0x000fea0003800000 */
.L_x_1133:
        /* <DEDUP_REMOVED lines=15> */
.L_x_2492:


//--------------------- .text._Z35group_norm_nhwc_bwd_one_pass_kernelI11Fp32IOBf16WLi64ELi20ELi640EEv26Group_norm_nhwc_bwd_params --------------------------
	.section	.text._Z35group_norm_nhwc_bwd_one_pass_kernelI11Fp32IOBf16WLi64ELi20ELi640EEv26Group_norm_nhwc_bwd_params,"ax",@progbits
	.align	128
        .global         _Z35group_norm_nhwc_bwd_one_pass_kernelI11Fp32IOBf16WLi64ELi20ELi640EEv26Group_norm_nhwc_bwd_params
        .type           _Z35group_norm_nhwc_bwd_one_pass_kernelI11Fp32IOBf16WLi64ELi20ELi640EEv26Group_norm_nhwc_bwd_params,@function
        .size           _Z35group_norm_nhwc_bwd_one_pass_kernelI11Fp32IOBf16WLi64ELi20ELi640EEv26Group_norm_nhwc_bwd_params,(.L_x_2493 - _Z35group_norm_nhwc_bwd_one_pass_kernelI11Fp32IOBf16WLi64ELi20ELi640EEv26Group_norm_nhwc_bwd_params)
        .other          _Z35group_norm_nhwc_bwd_one_pass_kernelI11Fp32IOBf16WLi64ELi20ELi640EEv26Group_norm_nhwc_bwd_params,@"STO_CUDA_ENTRY STV_DEFAULT"
_Z35group_norm_nhwc_bwd_one_pass_kernelI11Fp32IOBf16WLi64ELi20ELi640EEv26Group_norm_nhwc_bwd_params:
.text._Z35group_norm_nhwc_bwd_one_pass_kernelI11Fp32IOBf16WLi64ELi20ELi640EEv26Group_norm_nhwc_bwd_params:
        /* <DEDUP_REMOVED lines=40> */
.L_x_1155:
[----:B0--3--:R-:W0:Y:S01]  /*0280*/  LDC R8, c[0x0][0x410] ;  /* 0x00010400ff087b82 */ /* 0x009e220000000800 */
[----:B-1----:R-:W1:Y:S01]  /*0290*/  LDCU.64 UR4, c[0x0][0x3b8] ;  /* 0x00007700ff0477ac */ /* 0x002e620008000a00 */
[----:B------:R-:W-:Y:S01]  /*02a0*/  IABS R6, UR13 ;  /* 0x0000000d00067c13 */ /* 0x000fe20008000000 */
[----:B--2---:R-:W2:Y:S01]  /*02b0*/  LDCU.128 UR28, c[0x0][0x400] ;  /* 0x00008000ff1c77ac */ /* 0x004ea20008000c00 */
[----:B------:R-:W-:-:S04]  /*02c0*/  ISETP.LE.AND P1, PT, RZ, UR13, PT ;  /* 0x0000000dff007c0c */ /* 0x000fc8000bf23270 */
[----:B------:R-:W3:Y:S01]  /*02d0*/  LDC.64 R12, c[0x0][0x3a8] ;  /* 0x0000ea00ff0c7b82 */ /* 0x000ee20000000a00 */
[----:B-1----:R-:W-:Y:S01]  /*02e0*/  UIMAD.WIDE UR4, UR13, 0x8, UR4 ;  /* 0x000000080d0478a5 */ /* 0x002fe2000f8e0204 */
[----:B--2---:R-:W-:Y:S02]  /*02f0*/  ISETP.GE.U32.AND P0, PT, R37, UR28, PT ;  /* 0x0000001c25007c0c */ /* 0x004fe4000bf06070 */
[----:B0-----:R-:W-:-:S04]  /*0300*/  IABS R5, R8 ;  /* 0x0000000800057213 */ /* 0x001fc80000000000 */
[----:B------:R-:W0:Y:S08]  /*0310*/  I2F.RP R0, R5 ;  /* 0x0000000500007306 */ /* 0x000e300000209400 */
[----:B0-----:R-:W0:Y:S02]  /*0320*/  MUFU.RCP R0, R0 ;  /* 0x0000000000007308 */ /* 0x001e240000001000 */
[----:B0-----:R-:W-:-:S06]  /*0330*/  IADD3 R2, PT, PT, R0, 0xffffffe, RZ ;  /* 0x0ffffffe00027810 */ /* 0x001fcc0007ffe0ff */
[----:B------:R0:W1:Y:S02]  /*0340*/  F2I.FTZ.U32.TRUNC.NTZ R3, R2 ;  /* 0x0000000200037305 */ /* 0x000064000021f000 */
[----:B0-----:R-:W-:Y:S02]  /*0350*/  MOV R2, RZ ;  /* 0x000000ff00027202 */ /* 0x001fe40000000f00 */
[----:B-1----:R-:W-:-:S05]  /*0360*/  IADD3 R4, PT, PT, RZ, -R3, RZ ;  /* 0x80000003ff047210 */ /* 0x002fca0007ffe0ff */
[----:B------:R-:W-:-:S04]  /*0370*/  IMAD R7, R4, R5, RZ ;  /* 0x0000000504077224 */ /* 0x000fc800078e02ff */
[----:B------:R-:W-:Y:S01]  /*0380*/  IMAD.HI.U32 R3, R3, R7, R2 ;  /* 0x0000000703037227 */ /* 0x000fe200078e0002 */
[----:B------:R-:W-:-:S05]  /*0390*/  MOV R2, UR4 ;  /* 0x0000000400027c02 */ /* 0x000fca0008000f00 */
[----:B------:R-:W-:Y:S01]  /*03a0*/  IMAD.HI.U32 R4, R3, R6, RZ ;  /* 0x0000000603047227 */ /* 0x000fe200078e00ff */
[----:B------:R-:W-:-:S04]  /*03b0*/  MOV R3, UR5 ;  /* 0x0000000500037c02 */ /* 0x000fc80008000f00 */
[----:B------:R-:W-:Y:S02]  /*03c0*/  IADD3 R0, PT, PT, -R4, RZ, RZ ;  /* 0x000000ff04007210 */ /* 0x000fe40007ffe1ff */
[----:B------:R-:W2:Y:S03]  /*03d0*/  LDG.E.64 R2, desc[UR16][R2.64] ;  /* 0x0000001002027981 */ /* 0x000ea6000c1e1b00 */
[----:B------:R-:W-:Y:S01]  /*03e0*/  IMAD R0, R5, R0, R6 ;  /* 0x0000000005007224 */ /* 0x000fe200078e0206 */
[----:B------:R-:W-:-:S04]  /*03f0*/  LOP3.LUT R6, R8, UR13, RZ, 0x3c, !PT ;  /* 0x0000000d08067c12 */ /* 0x000fc8000f8e3cff */
[----:B------:R-:W-:Y:S02]  /*0400*/  ISETP.GT.U32.AND P4, PT, R5, R0, PT ;  /* 0x000000000500720c */ /* 0x000fe40003f84070 */
[----:B------:R-:W-:-:S11]  /*0410*/  ISETP.GE.AND.EX P0, PT, R29, UR29, PT, P0 ;  /* 0x0000001d1d007c0c */ /* 0x000fd6000bf06300 */
[-C--:B------:R-:W-:Y:S02]  /*0420*/  @!P4 IADD3 R0, PT, PT, R0, -R5.reuse, RZ ;  /* 0x800000050000c210 */ /* 0x080fe40007ffe0ff */
[----:B------:R-:W-:Y:S01]  /*0430*/  @!P4 IADD3 R4, PT, PT, R4, 0x1, RZ ;  /* 0x000000010404c810 */ /* 0x000fe20007ffe0ff */
[----:B------:R-:W0:Y:S01]  /*0440*/  @!P0 LDC.64 R10, c[0x0][0x3a0] ;  /* 0x0000e800ff0a8b82 */ /* 0x000e220000000a00 */
[CC--:B------:R-:W-:Y:S02]  /*0450*/  ISETP.GE.U32.AND P3, PT, R0.reuse, R5.reuse, PT ;  /* 0x000000050000720c */ /* 0x0c0fe40003f66070 */
[----:B------:R-:W-:Y:S02]  /*0460*/  ISETP.GT.U32.AND P4, PT, R5, R0, PT ;  /* 0x000000000500720c */ /* 0x000fe40003f84070 */
[----:B------:R-:W-:Y:S02]  /*0470*/  IADD3 R5, PT, PT, R0, -R5, RZ ;  /* 0x8000000500057210 */ /* 0x000fe40007ffe0ff */
[----:B------:R-:W-:-:S02]  /*0480*/  ISETP.GE.AND P2, PT, R6, RZ, PT ;  /* 0x000000ff0600720c */ /* 0x000fc40003f46270 */
[----:B------:R-:W-:Y:S02]  /*0490*/  SEL R0, R5, R0, !P4 ;  /* 0x0000000005007207 */ /* 0x000fe40006000000 */
[----:B------:R-:W-:-:S03]  /*04a0*/  LOP3.LUT R5, RZ, R8, RZ, 0x33, !PT ;  /* 0x00000008ff057212 */ /* 0x000fc600078e33ff */
[----:B------:R-:W-:Y:S02]  /*04b0*/  @P3 IADD3 R4, PT, PT, R4, 0x1, RZ ;  /* 0x0000000104043810 */ /* 0x000fe40007ffe0ff */
[----:B------:R-:W-:Y:S02]  /*04c0*/  ISETP.NE.AND P3, PT, R8, RZ, PT ;  /* 0x000000ff0800720c */ /* 0x000fe40003f65270 */
[----:B------:R-:W-:Y:S01]  /*04d0*/  @!P1 IADD3 R0, PT, PT, -R0, RZ, RZ ;  /* 0x000000ff00009210 */ /* 0x000fe20007ffe1ff */
[----:B------:R-:W1:Y:S01]  /*04e0*/  @!P0 LDC.64 R8, c[0x0][0x3f8] ;  /* 0x0000fe00ff088b82 */ /* 0x000e620000000a00 */
[----:B------:R-:W-:Y:S02]  /*04f0*/  MOV R6, R4 ;  /* 0x0000000400067202 */ /* 0x000fe40000000f00 */
[----:B------:R-:W-:Y:S02]  /*0500*/  SEL R4, R5, R0, !P3 ;  /* 0x0000000005047207 */ /* 0x000fe40005800000 */
[----:B------:R-:W-:-:S03]  /*0510*/  @!P2 IADD3 R6, PT, PT, -R6, RZ, RZ ;  /* 0x000000ff0606a210 */ /* 0x000fc60007ffe1ff */
[----:B------:R-:W-:Y:S01]  /*0520*/  IMAD R17, R4, 0x14, RZ ;  /* 0x0000001404117824 */ /* 0x000fe200078e02ff */
[----:B------:R-:W-:Y:S02]  /*0530*/  SEL R5, R5, R6, !P3 ;  /* 0x0000000605057207 */ /* 0x000fe40005800000 */
[----:B------:R-:W-:Y:S01]  /*0540*/  ISETP.NE.AND P2, PT, RZ, UR25, PT ;  /* 0x00000019ff007c0c */ /* 0x000fe2000bf45270 */
[----:B------:R-:W4:Y:S01]  /*0550*/  @!P0 LDC.64 R6, c[0x0][0x398] ;  /* 0x0000e600ff068b82 */ /* 0x000f220000000a00 */
[----:B------:R-:W-:Y:S02]  /*0560*/  SHF.R.S32.HI R0, RZ, 0x1f, R5 ;  /* 0x0000001fff007819 */ /* 0x000fe40000011405 */
[----:B------:R-:W-:-:S03]  /*0570*/  IADD3 R38, P1, PT, R17, R28, RZ ;  /* 0x0000001c11267210 */ /* 0x000fc60007f3e0ff */
[----:B------:R-:W-:Y:S01]  /*0580*/  IMAD R0, R0, UR30, RZ ;  /* 0x0000001e00007c24 */ /* 0x000fe2000f8e02ff */
[----:B------:R-:W-:-:S03]  /*0590*/  LEA.HI.X.SX32 R39, R17, RZ, 0x1, P1 ;  /* 0x000000ff11277211 */ /* 0x000fc600008f0eff */
[C---:B------:R-:W-:Y:S02]  /*05a0*/  IMAD R41, R5.reuse, UR31, R0 ;  /* 0x0000001f05297c24 */ /* 0x040fe4000f8e0200 */
[----:B------:R-:W-:Y:S01]  /*05b0*/  IMAD.WIDE.U32 R38, R5, UR30, R38 ;  /* 0x0000001e05267c25 */ /* 0x000fe2000f8e0026 */
[----:B------:R-:W5:Y:S03]  /*05c0*/  @P2 LDC.64 R14, c[0x0][0x3b0] ;  /* 0x0000ec00ff0e2b82 */ /* 0x000f660000000a00 */
        /* <DEDUP_REMOVED lines=8> */
[C---:B0-----:R-:W-:Y:S02]  /*0650*/  @!P0 IADD3 R16, P1, PT, R5.reuse, R10, RZ ;  /* 0x0000000a05108210 */ /* 0x041fe40007f3e0ff */
[----:B------:R-:W-:Y:S02]  /*0660*/  CS2R R8, SRZ ;  /* 0x0000000000087805 */ /* 0x000fe4000001ff00 */
[----:B----4-:R-:W-:-:S02]  /*0670*/  @!P0 IADD3 R10, P3, PT, R5, R6, RZ ;  /* 0x00000006050a8210 */ /* 0x010fc40007f7e0ff */
[----:B------:R-:W-:Y:S02]  /*0680*/  IADD3 R5, PT, PT, R17, R28, RZ ;  /* 0x0000001c11057210 */ /* 0x000fe40007ffe0ff */
[C---:B------:R-:W-:Y:S02]  /*0690*/  @!P0 IADD3.X R17, PT, PT, R0.reuse, R11, RZ, P1, !PT ;  /* 0x0000000b00118210 */ /* 0x040fe40000ffe4ff */
[----:B------:R-:W-:Y:S01]  /*06a0*/  @!P0 IADD3.X R11, PT, PT, R0, R7, RZ, P3, !PT ;  /* 0x00000007000b8210 */ /* 0x000fe20001ffe4ff */
[C---:B---3--:R-:W-:Y:S01]  /*06b0*/  IMAD.WIDE R12, R5.reuse, 0x2, R12 ;  /* 0x00000002050c7825 */ /* 0x048fe200078e020c */
[----:B------:R-:W-:Y:S01]  /*06c0*/  CS2R R6, SRZ ;  /* 0x0000000000067805 */ /* 0x000fe2000001ff00 */
[----:B------:R-:W3:Y:S02]  /*06d0*/  @!P0 LDG.E.64 R8, desc[UR16][R16.64] ;  /* 0x0000001010088981 */ /* 0x000ee4000c1e1b00 */
[----:B-----5:R-:W-:Y:S02]  /*06e0*/  @P2 IMAD.WIDE R14, R5, 0x2, R14 ;  /* 0x00000002050e2825 */ /* 0x020fe400078e020e */
[----:B------:R-:W4:Y:S04]  /*06f0*/  LDG.E.U16 R5, desc[UR16][R12.64] ;  /* 0x000000100c057981 */ /* 0x000f28000c1e1500 */
[----:B------:R-:W5:Y:S04]  /*0700*/  @P2 LDG.E.U16 R19, desc[UR16][R14.64] ;  /* 0x000000100e132981 */ /* 0x000f68000c1e1500 */
[----:B------:R-:W5:Y:S04]  /*0710*/  @P2 LDG.E.U16 R20, desc[UR16][R14.64+0x2] ;  /* 0x000002100e142981 */ /* 0x000f68000c1e1500 */
[----:B------:R-:W5:Y:S04]  /*0720*/  LDG.E.U16 R18, desc[UR16][R12.64+0x2] ;  /* 0x000002100c127981 */ /* 0x000f68000c1e1500 */
[----:B------:R-:W5:Y:S01]  /*0730*/  @!P0 LDG.E.64 R6, desc[UR16][R10.64] ;  /* 0x000000100a068981 */ /* 0x000f62000c1e1b00 */
[----:B------:R-:W-:Y:S01]  /*0740*/  UMOV UR20, 0x3f800000 ;  /* 0x3f80000000147882 */ /* 0x000fe20000000000 */
[----:B------:R-:W-:-:S02]  /*0750*/  MOV R34, RZ ;  /* 0x000000ff00227202 */ /* 0x000fc40000000f00 */
[----:B------:R-:W-:Y:S01]  /*0760*/  MOV R32, RZ ;  /* 0x000000ff00207202 */ /* 0x000fe20000000f00 */
[----:B--2---:R-:W-:-:S05]  /*0770*/  FFMA.FTZ R3, -R2, R2, R3 ;  /* 0x0000000202037223 */ /* 0x004fca0000010103 */
        /* <DEDUP_REMOVED lines=8> */
[C---:B---3--:R-:W-:Y:S01]  /*0800*/  FADD.FTZ R8, -R2.reuse, R8 ;  /* 0x0000000802087221 */ /* 0x048fe20000010100 */
[----:B------:R-:W-:Y:S01]  /*0810*/  FADD.FTZ R2, -R2, R9 ;  /* 0x0000000902027221 */ /* 0x000fe20000010100 */
[----:B----4-:R-:W-:Y:S02]  /*0820*/  SHF.L.U32 R3, R5, 0x10, RZ ;  /* 0x0000001005037819 */ /* 0x010fe400000006ff */
[----:B------:R-:W-:Y:S01]  /*0830*/  FMUL.FTZ R0, R8, UR20 ;  /* 0x0000001408007c20 */ /* 0x000fe20008410000 */
[----:B------:R-:W-:Y:S01]  /*0840*/  FMUL.FTZ R2, R2, UR20 ;  /* 0x0000001402027c20 */ /* 0x000fe20008410000 */
[----:B-----5:R-:W-:Y:S02]  /*0850*/  @P2 SHF.L.U32 R34, R19, 0x10, RZ ;  /* 0x0000001013222819 */ /* 0x020fe400000006ff */
[----:B------:R-:W-:Y:S02]  /*0860*/  @P2 SHF.L.U32 R32, R20, 0x10, RZ ;  /* 0x0000001014202819 */ /* 0x000fe400000006ff */
[----:B------:R-:W-:-:S02]  /*0870*/  SHF.L.U32 R5, R18, 0x10, RZ ;  /* 0x0000001012057819 */ /* 0x000fc400000006ff */
[----:B------:R-:W-:Y:S02]  /*0880*/  MOV R9, R7 ;  /* 0x0000000700097202 */ /* 0x000fe40000000f00 */
        /* <DEDUP_REMOVED lines=15> */
[----:B-1----:R-:W-:-:S03]  /*0980*/  FADD.FTZ R16, -R14, 1 ;  /* 0x3f8000000e107421 */ /* 0x002fc60000010100 */
[----:B------:R-:W-:Y:S01]  /*0990*/  FMUL.FTZ R10, R15, R8 ;  /* 0x000000080f0a7220 */ /* 0x000fe20000410000 */
[----:B------:R-:W-:Y:S01]  /*09a0*/  FFMA.FTZ R16, R9, R16, 1 ;  /* 0x3f80000009107423 */ /* 0x000fe20000010010 */
[----:B------:R-:W-:-:S04]  /*09b0*/  FMUL.FTZ R9, R7, R14 ;  /* 0x0000000e07097220 */ /* 0x000fc80000410000 */
[----:B------:R-:W-:-:S07]  /*09c0*/  FMUL.FTZ R9, R9, R16 ;  /* 0x0000001009097220 */ /* 0x000fce0000410000 */
.L_x_1135:
[-C--:B------:R-:W-:Y:S01]  /*09d0*/  FMUL.FTZ R11, R3, R10.reuse ;  /* 0x0000000a030b7220 */ /* 0x080fe20000410000 */
        /* <DEDUP_REMOVED lines=43> */
.L_x_1137:
[----:B------:R-:W-:Y:S05]  /*0c90*/  BSYNC.RECONVERGENT B0 ;  /* 0x0000000000007941 */ /* 0x000fea0003800200 */
.L_x_1136:
        /* <DEDUP_REMOVED lines=54> */
.L_x_1139:
[----:B------:R-:W-:Y:S05]  /*1000*/  BSYNC.RECONVERGENT B0 ;  /* 0x0000000000007941 */ /* 0x000fea0003800200 */
.L_x_1138:
[----:B------:R-:W-:Y:S06]  /*1010*/  BAR.SYNC.DEFER_BLOCKING 0x0 ;  /* 0x0000000000007b1d */ /* 0x000fec0000010000 */
[----:B------:R-:W-:Y:S04]  /*1020*/  BSSY.RECONVERGENT B0, `(.L_x_1140) ;  /* 0x000013d000007945 */ /* 0x000fe80003800200 */
[----:B------:R-:W-:Y:S05]  /*1030*/  @P5 BRA `(.L_x_1141) ;  /* 0x0000001000ec5947 */ /* 0x000fea0003800000 */
[----:B------:R-:W4:Y:S04]  /*1040*/  LDS.128 R20, [R36+0xa0] ;  /* 0x0000a00024147984 */ /* 0x000f280000000c00 */
[----:B------:R-:W5:Y:S04]  /*1050*/  LDS.128 R24, [R36+0x140] ;  /* 0x0001400024187984 */ /* 0x000f680000000c00 */
[----:B--2---:R-:W2:Y:S01]  /*1060*/  LDS.128 R12, [R36+0x1e0] ;  /* 0x0001e000240c7984 */ /* 0x004ea20000000c00 */
[----:B----4-:R-:W-:Y:S01]  /*1070*/  FADD.FTZ R11, R16, R20 ;  /* 0x00000014100b7221 */ /* 0x010fe20000010000 */
[----:B------:R-:W-:Y:S01]  /*1080*/  FADD.FTZ R20, R17, R21 ;  /* 0x0000001511147221 */ /* 0x000fe20000010000 */
[----:B------:R-:W-:Y:S01]  /*1090*/  FADD.FTZ R43, R18, R22 ;  /* 0x00000016122b7221 */ /* 0x000fe20000010000 */
[----:B-1----:R-:W-:Y:S01]  /*10a0*/  FADD.FTZ R10, R19, R23 ;  /* 0x00000017130a7221 */ /* 0x002fe20000010000 */
[----:B-----5:R-:W-:Y:S01]  /*10b0*/  FADD.FTZ R11, R11, R24 ;  /* 0x000000180b0b7221 */ /* 0x020fe20000010000 */
        /* <DEDUP_REMOVED lines=307> */
.L_x_1141:
[----:B------:R-:W-:Y:S05]  /*23f0*/  BSYNC.RECONVERGENT B0 ;  /* 0x0000000000007941 */ /* 0x000fea0003800200 */
.L_x_1140:
        /* <DEDUP_REMOVED lines=29> */
.L_x_1143:
[----:B------:R-:W-:Y:S05]  /*25d0*/  BSYNC.RECONVERGENT B0 ;  /* 0x0000000000007941 */ /* 0x000fea0003800200 */
.L_x_1142:
[----:B------:R-:W-:-:S09]  /*25e0*/  UISETP.GE.U32.AND UP0, UPT, UR23, 0x2, UPT ;  /* 0x000000021700788c */ /* 0x000fd2000bf06070 */
[----:B------:R-:W-:Y:S05]  /*25f0*/  BRA.U !UP0, `(.L_x_1144) ;  /* 0x0000000d080c7547 */ /* 0x000fea000b800000 */
[----:B-1--4-:R-:W1:Y:S01]  /*2600*/  LDC.64 R10, c[0x0][0x3d0] ;  /* 0x0000f400ff0a7b82 */ /* 0x012e620000000a00 */
[----:B------:R-:W-:Y:S02]  /*2610*/  LOP3.LUT R4, R33, 0x1, RZ, 0xc0, !PT ;  /* 0x0000000121047812 */ /* 0x000fe400078ec0ff */
[----:B------:R-:W-:-:S03]  /*2620*/  MOV R14, UR23 ;  /* 0x00000017000e7c02 */ /* 0x000fc60008000f00 */
[----:B--2---:R-:W-:Y:S01]  /*2630*/  IMAD R12, R4, UR24, RZ ;  /* 0x00000018040c7c24 */ /* 0x004fe2000f8e02ff */
[----:B------:R-:W-:-:S03]  /*2640*/  ISETP.GE.U32.AND P4, PT, R14, 0x8, PT ;  /* 0x000000080e00780c */ /* 0x000fc60003f86070 */
[----:B------:R-:W-:-:S05]  /*2650*/  IMAD R4, R12, UR23, RZ ;  /* 0x000000170c047c24 */ /* 0x000fca000f8e02ff */
[----:B------:R-:W-:-:S05]  /*2660*/  SHF.L.U32 R13, R4, 0x1, RZ ;  /* 0x00000001040d7819 */ /* 0x000fca00000006ff */
        /* <DEDUP_REMOVED lines=20> */
.L_x_1146:
[----:B------:R-:W2:Y:S04]  /*27b0*/  LDG.E.STRONG.GPU R4, desc[UR16][R10.64] ;  /* 0x000000100a047981 */ /* 0x000ea8000c1ef900 */
[----:B--2---:R-:W-:Y:S01]  /*27c0*/  CCTL.IVALL ;  /* 0x00000000ff00798f */ /* 0x004fe20002000000 */
[----:B------:R-:W-:Y:S05]  /*27d0*/  YIELD ;  /* 0x0000000000007946 */ /* 0x000fea0003800000 */
[----:B------:R-:W-:-:S13]  /*27e0*/  ISETP.NE.AND P1, PT, R4, R17, PT ;  /* 0x000000110400720c */ /* 0x000fda0003f25270 */
[----:B------:R-:W-:Y:S05]  /*27f0*/  @P1 BRA `(.L_x_1146) ;  /* 0xfffffffc00ec1947 */ /* 0x000fea000383ffff */
.L_x_1145:
[----:B------:R-:W-:Y:S05]  /*2800*/  WARPSYNC.ALL ;  /* 0x0000000000007948 */ /* 0x000fea0003800000 */
[----:B------:R-:W-:Y:S06]  /*2810*/  BAR.SYNC.DEFER_BLOCKING 0x0 ;  /* 0x0000000000007b1d */ /* 0x000fec0000010000 */
[----:B------:R-:W-:Y:S01]  /*2820*/  UMOV UR4, URZ ;  /* 0x000000ff00047c82 */ /* 0x000fe20008000000 */
[----:B------:R-:W-:Y:S05]  /*2830*/  @!P4 BRA `(.L_x_1147) ;  /* 0x000000040024c947 */ /* 0x000fea0003800000 */
[----:B------:R-:W-:-:S07]  /*2840*/  HFMA2 R4, -RZ, RZ, 0, 0 ;  /* 0x00000000ff047431 */ /* 0x000fce00000001ff */
.L_x_1148:
[C---:B------:R-:W-:Y:S02]  /*2850*/  ISETP.EQ.OR P4, PT, R4.reuse, UR22, P3 ;  /* 0x0000001604007c0c */ /* 0x040fe40009f82670 */
[C---:B-1----:R-:W-:Y:S02]  /*2860*/  IADD3 R12, PT, PT, R4.reuse, 0x1, RZ ;  /* 0x00000001040c7810 */ /* 0x042fe40007ffe0ff */
[----:B------:R-:W-:Y:S02]  /*2870*/  IADD3 R10, PT, PT, R4, 0x2, RZ ;  /* 0x00000002040a7810 */ /* 0x000fe40007ffe0ff */
[----:B------:R-:W-:Y:S02]  /*2880*/  ISETP.EQ.OR P5, PT, R12, UR22, P3 ;  /* 0x000000160c007c0c */ /* 0x000fe40009fa2670 */
[----:B------:R-:W-:Y:S02]  /*2890*/  MOV R11, UR24 ;  /* 0x00000018000b7c02 */ /* 0x000fe40008000f00 */
[----:B------:R-:W-:-:S02]  /*28a0*/  IADD3 R16, PT, PT, R4, 0x3, RZ ;  /* 0x0000000304107810 */ /* 0x000fc40007ffe0ff */
[----:B------:R-:W-:Y:S01]  /*28b0*/  ISETP.EQ.OR P6, PT, R10, UR22, P3 ;  /* 0x000000160a007c0c */ /* 0x000fe20009fc2670 */
[----:B------:R-:W-:Y:S01]  /*28c0*/  @!P4 IMAD R14, R4, R11, UR15 ;  /* 0x0000000f040ece24 */ /* 0x000fe2000f8e020b */
[----:B------:R-:W-:Y:S02]  /*28d0*/  MOV R15, 0x8 ;  /* 0x00000008000f7802 */ /* 0x000fe40000000f00 */
[----:B------:R-:W-:Y:S02]  /*28e0*/  MOV R13, UR24 ;  /* 0x00000018000d7c02 */ /* 0x000fe40008000f00 */
[----:B------:R-:W-:Y:S01]  /*28f0*/  ISETP.EQ.OR P1, PT, R16, UR22, P3 ;  /* 0x0000001610007c0c */ /* 0x000fe20009f22670 */
[----:B------:R-:W-:Y:S01]  /*2900*/  @!P4 IMAD.WIDE.U32 R14, R14, R15, UR26 ;  /* 0x0000001a0e0ece25 */ /* 0x000fe2000f8e000f */
[----:B------:R-:W-:-:S03]  /*2910*/  MOV R17, UR24 ;  /* 0x0000001800117c02 */ /* 0x000fc60008000f00 */
[----:B------:R-:W-:Y:S01]  /*2920*/  @!P5 IMAD R12, R12, R13, UR15 ;  /* 0x0000000f0c0cde24 */ /* 0x000fe2000f8e020d */
[----:B------:R-:W-:Y:S01]  /*2930*/  MOV R13, 0x8 ;  /* 0x00000008000d7802 */ /* 0x000fe20000000f00 */
[----:B------:R-:W-:Y:S01]  /*2940*/  @!P6 IMAD R10, R10, R11, UR15 ;  /* 0x0000000f0a0aee24 */ /* 0x000fe2000f8e020b */
[----:B------:R-:W0:Y:S01]  /*2950*/  @!P4 LDG.E.64 R14, desc[UR16][R14.64] ;  /* 0x000000100e0ec981 */ /* 0x000e22000c1e1b00 */
[----:B------:R-:W-:Y:S02]  /*2960*/  MOV R11, 0x8 ;  /* 0x00000008000b7802 */ /* 0x000fe40000000f00 */
[----:B------:R-:W-:-:S04]  /*2970*/  @!P5 IMAD.WIDE.U32 R12, R12, R13, UR26 ;  /* 0x0000001a0c0cde25 */ /* 0x000fc8000f8e000d */
[----:B------:R-:W-:Y:S01]  /*2980*/  @!P1 IMAD R16, R16, R17, UR15 ;  /* 0x0000000f10109e24 */ /* 0x000fe2000f8e0211 */
[----:B------:R-:W-:Y:S01]  /*2990*/  MOV R17, 0x8 ;  /* 0x0000000800117802 */ /* 0x000fe20000000f00 */
[----:B------:R-:W-:Y:S01]  /*29a0*/  @!P6 IMAD.WIDE.U32 R10, R10, R11, UR26 ;  /* 0x0000001a0a0aee25 */ /* 0x000fe2000f8e000b */
[----:B------:R-:W2:Y:S03]  /*29b0*/  @!P5 LDG.E.64 R12, desc[UR16][R12.64] ;  /* 0x000000100c0cd981 */ /* 0x000ea6000c1e1b00 */
[----:B------:R-:W-:Y:S02]  /*29c0*/  @!P1 IMAD.WIDE.U32 R16, R16, R17, UR26 ;  /* 0x0000001a10109e25 */ /* 0x000fe4000f8e0011 */
[----:B------:R-:W4:Y:S04]  /*29d0*/  @!P6 LDG.E.64 R10, desc[UR16][R10.64] ;  /* 0x000000100a0ae981 */ /* 0x000f28000c1e1b00 */
[----:B------:R-:W5:Y:S01]  /*29e0*/  @!P1 LDG.E.64 R16, desc[UR16][R16.64] ;  /* 0x0000001010109981 */ /* 0x000f62000c1e1b00 */
[----:B------:R-:W-:-:S02]  /*29f0*/  IADD3 R18, PT, PT, R4, 0x7, RZ ;  /* 0x0000000704127810 */ /* 0x000fc40007ffe0ff */
[----:B------:R-:W-:Y:S01]  /*2a00*/  MOV R19, UR24 ;  /* 0x0000001800137c02 */ /* 0x000fe20008000f00 */
[----:B0--3--:R-:W-:Y:S01]  /*2a10*/  @!P4 FADD.FTZ R8, R8, R14 ;  /* 0x0000000e0808c221 */ /* 0x009fe20000010000 */
[C---:B------:R-:W-:Y:S01]  /*2a20*/  IADD3 R14, PT, PT, R4.reuse, 0x4, RZ ;  /* 0x00000004040e7810 */ /* 0x040fe20007ffe0ff */
[----:B------:R-:W-:Y:S01]  /*2a30*/  @!P4 FADD.FTZ R9, R9, R15 ;  /* 0x0000000f0909c221 */ /* 0x000fe20000010000 */
[----:B------:R-:W-:Y:S02]  /*2a40*/  IADD3 R15, PT, PT, R4, 0x5, RZ ;  /* 0x00000005040f7810 */ /* 0x000fe40007ffe0ff */
[----:B------:R-:W-:Y:S01]  /*2a50*/  ISETP.EQ.OR P4, PT, R14, UR22, P3 ;  /* 0x000000160e007c0c */ /* 0x000fe20009f82670 */
[----:B--2---:R-:W-:Y:S01]  /*2a60*/  @!P5 FADD.FTZ R9, R9, R13 ;  /* 0x0000000d0909d221 */ /* 0x004fe20000010000 */
[----:B------:R-:W-:Y:S01]  /*2a70*/  @!P5 FADD.FTZ R8, R8, R12 ;  /* 0x0000000c0808d221 */ /* 0x000fe20000010000 */
[----:B------:R-:W-:Y:S02]  /*2a80*/  ISETP.EQ.OR P5, PT, R15, UR22, P3 ;  /* 0x000000160f007c0c */ /* 0x000fe40009fa2670 */
[----:B------:R-:W-:Y:S01]  /*2a90*/  IADD3 R13, PT, PT, R4, 0x6, RZ ;  /* 0x00000006040d7810 */ /* 0x000fe20007ffe0ff */
[----:B----4-:R-:W-:Y:S01]  /*2aa0*/  @!P6 FADD.FTZ R9, R9, R11 ;  /* 0x0000000b0909e221 */ /* 0x010fe20000010000 */
[----:B------:R-:W-:Y:S01]  /*2ab0*/  MOV R11, UR24 ;  /* 0x00000018000b7c02 */ /* 0x000fe20008000f00 */
[----:B------:R-:W-:Y:S01]  /*2ac0*/  @!P6 FADD.FTZ R8, R8, R10 ;  /* 0x0000000a0808e221 */ /* 0x000fe20000010000 */
[----:B------:R-:W-:Y:S01]  /*2ad0*/  ISETP.EQ.OR P6, PT, R13, UR22, P3 ;  /* 0x000000160d007c0c */ /* 0x000fe20009fc2670 */
[----:B-----5:R-:W-:Y:S01]  /*2ae0*/  @!P1 FADD.FTZ R9, R9, R17 ;  /* 0x0000001109099221 */ /* 0x020fe20000010000 */
[----:B------:R-:W-:-:S02]  /*2af0*/  MOV R17, 0x8 ;  /* 0x0000000800117802 */ /* 0x000fc40000000f00 */
[----:B------:R-:W-:Y:S01]  /*2b00*/  @!P4 IMAD R10, R14, R11, UR15 ;  /* 0x0000000f0e0ace24 */ /* 0x000fe2000f8e020b */
[----:B------:R-:W-:Y:S01]  /*2b10*/  MOV R12, UR24 ;  /* 0x00000018000c7c02 */ /* 0x000fe20008000f00 */
[----:B------:R-:W-:Y:S01]  /*2b20*/  @!P1 FADD.FTZ R8, R8, R16 ;  /* 0x0000001008089221 */ /* 0x000fe20000010000 */
[----:B------:R-:W-:Y:S01]  /*2b30*/  ISETP.EQ.OR P1, PT, R18, UR22, P3 ;  /* 0x0000001612007c0c */ /* 0x000fe20009f22670 */
[----:B------:R-:W-:Y:S01]  /*2b40*/  @!P4 IMAD.WIDE.U32 R10, R10, R17, UR26 ;  /* 0x0000001a0a0ace25 */ /* 0x000fe2000f8e0011 */
[----:B------:R-:W-:-:S03]  /*2b50*/  MOV R16, UR24 ;  /* 0x0000001800107c02 */ /* 0x000fc60008000f00 */
[----:B------:R-:W-:Y:S01]  /*2b60*/  @!P5 IMAD R12, R15, R12, UR15 ;  /* 0x0000000f0f0cde24 */ /* 0x000fe2000f8e020c */
[----:B------:R-:W-:Y:S01]  /*2b70*/  MOV R15, 0x8 ;  /* 0x00000008000f7802 */ /* 0x000fe20000000f00 */
[----:B------:R-:W2:Y:S01]  /*2b80*/  @!P4 LDG.E.64 R10, desc[UR16][R10.64] ;  /* 0x000000100a0ac981 */ /* 0x000ea2000c1e1b00 */
[----:B------:R-:W-:-:S03]  /*2b90*/  @!P6 IMAD R16, R13, R16, UR15 ;  /* 0x0000000f0d10ee24 */ /* 0x000fc6000f8e0210 */
[----:B------:R-:W-:-:S04]  /*2ba0*/  @!P5 IMAD.WIDE.U32 R12, R12, R15, UR26 ;  /* 0x0000001a0c0cde25 */ /* 0x000fc8000f8e000f */
[----:B------:R-:W-:Y:S02]  /*2bb0*/  @!P1 IMAD R14, R18, R19, UR15 ;  /* 0x0000000f120e9e24 */ /* 0x000fe4000f8e0213 */
        /* <DEDUP_REMOVED lines=17> */
.L_x_1147:
        /* <DEDUP_REMOVED lines=47> */
.L_x_1149:
        /* <DEDUP_REMOVED lines=27> */
.L_x_1150:
        /* <DEDUP_REMOVED lines=11> */
.L_x_1151:
[----:B------:R-:W-:Y:S05]  /*3220*/  BSYNC.RECONVERGENT B0 ;  /* 0x0000000000007941 */ /* 0x000fea0003800200 */
.L_x_1144:
        /* <DEDUP_REMOVED lines=11> */
[----:B--2---:R-:W-:-:S05]  /*32e0*/  FMUL.FTZ R12, R32, -1.4426950216293334961 ;  /* 0xbfb8aa3b200c7820 */ /* 0x004fca0000410000 */
[----:B------:R-:W0:Y:S08]  /*32f0*/  MUFU.EX2 R4, R4 ;  /* 0x0000000400047308 */ /* 0x000e300000000800 */
[----:B------:R-:W2:Y:S01]  /*3300*/  MUFU.EX2 R12, R12 ;  /* 0x0000000c000c7308 */ /* 0x000ea20000000800 */
[----:B0--3--:R-:W-:-:S07]  /*3310*/  FADD.FTZ R8, R4, 1 ;  /* 0x3f80000004087421 */ /* 0x009fce0000010000 */
[----:B------:R-:W0:Y:S01]  /*3320*/  MUFU.RCP R9, R8 ;  /* 0x0000000800097308 */ /* 0x000e220000001000 */
[----:B--2---:R-:W-:-:S07]  /*3330*/  FADD.FTZ R13, R12, 1 ;  /* 0x3f8000000c0d7421 */ /* 0x004fce0000010000 */
[----:B------:R-:W2:Y:S01]  /*3340*/  MUFU.RCP R14, R13 ;  /* 0x0000000d000e7308 */ /* 0x000ea20000001000 */
        /* <DEDUP_REMOVED lines=8> */
.L_x_1152:
[----:B-1--4-:R-:W-:Y:S01]  /*33d0*/  FMUL.FTZ R13, R10, UR4 ;  /* 0x000000040a0d7c20 */ /* 0x012fe20008410000 */
[----:B------:R-:W-:Y:S01]  /*33e0*/  FMUL.FTZ R11, R11, UR4 ;  /* 0x000000040b0b7c20 */ /* 0x000fe20008410000 */
[----:B------:R-:W-:Y:S04]  /*33f0*/  BSSY.RECONVERGENT B0, `(.L_x_1153) ;  /* 0x0000013000007945 */ /* 0x000fe80003800200 */
[----:B------:R-:W-:Y:S05]  /*3400*/  @P0 BRA `(.L_x_1154) ;  /* 0x0000000000440947 */ /* 0x000fea0003800000 */
[----:B------:R-:W1:Y:S01]  /*3410*/  LDCU.64 UR6, c[0x0][0x3f8] ;  /* 0x00007f00ff0677ac */ /* 0x000e620008000a00 */
[----:B0--3--:R-:W-:Y:S01]  /*3420*/  MOV R8, R38 ;  /* 0x0000002600087202 */ /* 0x009fe20000000f00 */
[----:B------:R-:W-:Y:S01]  /*3430*/  FFMA.FTZ R0, R0, R13, R11 ;  /* 0x0000000d00007223 */ /* 0x000fe2000001000b */
[----:B------:R-:W-:Y:S01]  /*3440*/  MOV R9, R41 ;  /* 0x0000002900097202 */ /* 0x000fe20000000f00 */
[----:B------:R-:W0:Y:S02]  /*3450*/  LDCU.64 UR4, c[0x0][0x380] ;  /* 0x00007000ff0477ac */ /* 0x000e240008000a00 */
[----:B------:R-:W-:-:S04]  /*3460*/  FFMA.FTZ R0, R3, R6, -R0 ;  /* 0x0000000603007223 */ /* 0x000fc80000010800 */
[----:B------:R-:W-:Y:S01]  /*3470*/  FMUL.FTZ R6, R0, UR20 ;  /* 0x0000001400067c20 */ /* 0x000fe20008410000 */
[----:B-1----:R-:W-:Y:S02]  /*3480*/  IMAD R4, R29, UR6, RZ ;  /* 0x000000061d047c24 */ /* 0x002fe4000f8e02ff */
[----:B------:R-:W-:-:S04]  /*3490*/  IMAD.WIDE.U32 R8, R37, UR6, R8 ;  /* 0x0000000625087c25 */ /* 0x000fc8000f8e0008 */
[----:B------:R-:W-:Y:S02]  /*34a0*/  IMAD R15, R37, UR7, R4 ;  /* 0x00000007250f7c24 */ /* 0x000fe4000f8e0204 */
[----:B------:R-:W-:Y:S01]  /*34b0*/  FFMA.FTZ R4, R2, R13, R11 ;  /* 0x0000000d02047223 */ /* 0x000fe2000001000b */
[----:B0-----:R-:W-:Y:S02]  /*34c0*/  LEA R2, P0, R8, UR4, 0x2 ;  /* 0x0000000408027c11 */ /* 0x001fe4000f8010ff */
[----:B------:R-:W-:Y:S01]  /*34d0*/  IADD3 R15, PT, PT, R9, R15, RZ ;  /* 0x0000000f090f7210 */ /* 0x000fe20007ffe0ff */
[----:B------:R-:W-:-:S03]  /*34e0*/  FFMA.FTZ R4, R5, R7, -R4 ;  /* 0x0000000705047223 */ /* 0x000fc60000010804 */
[----:B------:R-:W-:Y:S01]  /*34f0*/  LEA.HI.X R3, R8, UR5, R15, 0x2, P0 ;  /* 0x0000000508037c11 */ /* 0x000fe200080f140f */
[----:B------:R-:W-:-:S05]  /*3500*/  FMUL.FTZ R7, R4, UR20 ;  /* 0x0000001404077c20 */ /* 0x000fca0008410000 */
[----:B------:R1:W-:Y:S02]  /*3510*/  STG.E.64 desc[UR16][R2.64], R6 ;  /* 0x0000000602007986 */ /* 0x0003e4000c101b10 */
.L_x_1154:
[----:B------:R-:W-:Y:S05]  /*3520*/  BSYNC.RECONVERGENT B0 ;  /* 0x0000000000007941 */ /* 0x000fea0003800200 */
.L_x_1153:
[----:B------:R-:W-:Y:S01]  /*3530*/  UIADD3 UR13, UPT, UPT, UR24, UR13, URZ ;  /* 0x0000000d180d7290 */ /* 0x000fe2000fffe0ff */
[----:B------:R-:W-:-:S03]  /*3540*/  IADD3 R33, PT, PT, R33, 0x1, RZ ;  /* 0x0000000121217810 */ /* 0x000fc60007ffe0ff */
[----:B------:R-:W-:-:S09]  /*3550*/  UISETP.GE.AND UP0, UPT, UR13, UR10, UPT ;  /* 0x0000000a0d00728c */ /* 0x000fd2000bf06270 */
[----:B------:R-:W-:Y:S05]  /*3560*/  BRA.U !UP0, `(.L_x_1155) ;  /* 0xffffffcd08447547 */ /* 0x000fea000b83ffff */
.L_x_1134:
[----:B------:R-:W4:Y:S01]  /*3570*/  LDC R4, c[0x0][0x370] ;  /* 0x0000dc00ff047b82 */ /* 0x000f220000000800 */
[----:B------:R-:W-:Y:S01]  /*3580*/  ISETP.NE.AND P2, PT, R31, RZ, PT ;  /* 0x000000ff1f00720c */ /* 0x000fe20003f45270 */
[----:B------:R-:W-:Y:S06]  /*3590*/  BSSY.RECONVERGENT B0, `(.L_x_1156) ;  /* 0x0000011000007945 */ /* 0x000fec0003800200 */
[----:B-1----:R-:W1:Y:S08]  /*35a0*/  LDC R7, c[0x0][0x374] ;  /* 0x0000dd00ff077b82 */ /* 0x002e700000000800 */
[----:B------:R-:W5:Y:S01]  /*35b0*/  LDC.64 R2, c[0x0][0x3c8] ;  /* 0x0000f200ff027b82 */ /* 0x000f620000000a00 */
[----:B----4-:R-:W-:-:S02]  /*35c0*/  IADD3 R5, PT, PT, R4, -0x1, RZ ;  /* 0xffffffff04057810 */ /* 0x010fc40007ffe0ff */
[----:B------:R-:W-:Y:S02]  /*35d0*/  ISETP.NE.AND P1, PT, R4, 0x1, PT ;  /* 0x000000010400780c */ /* 0x000fe40003f25270 */
[----:B-1----:R-:W-:-:S04]  /*35e0*/  IADD3 R0, PT, PT, R7, -0x1, RZ ;  /* 0xffffffff07007810 */ /* 0x002fc80007ffe0ff */
[----:B------:R-:W-:Y:S02]  /*35f0*/  ISETP.NE.AND P0, PT, R0, UR15, PT ;  /* 0x0000000f00007c0c */ /* 0x000fe4000bf05270 */
[----:B------:R-:W-:Y:S02]  /*3600*/  SHF.L.U32 R0, R7, 0x1, RZ ;  /* 0x0000000107007819 */ /* 0x000fe400000006ff */
[----:B------:R-:W-:Y:S02]  /*3610*/  ISETP.NE.OR P0, PT, R5, UR22, P0 ;  /* 0x0000001605007c0c */ /* 0x000fe40008705670 */
[----:B------:R-:W-:-:S05]  /*3620*/  SEL R5, R0, RZ, P1 ;  /* 0x000000ff00057207 */ /* 0x000fca0000800000 */
[----:B-----5:R-:W-:Y:S01]  /*3630*/  IMAD.WIDE.U32 R2, R5, 0x4, R2 ;  /* 0x0000000405027825 */ /* 0x020fe200078e0002 */
[----:B------:R-:W-:Y:S06]  /*3640*/  @P2 BRA `(.L_x_1157) ;  /* 0x0000000000142947 */ /* 0x000fec0003800000 */
[----:B------:R-:W-:Y:S01]  /*3650*/  HFMA2 R5, -RZ, RZ, 0, 5.9604644775390625e-08 ;  /* 0x00000001ff057431 */ /* 0x000fe200000001ff */
[----:B------:R-:W-:Y:S06]  /*3660*/  MEMBAR.ALL.GPU ;  /* 0x0000000000007992 */ /* 0x000fec000000a000 */
[----:B------:R-:W-:-:S00]  /*3670*/  ERRBAR ;  /* 0x00000000000079ab */ /* 0x000fc00000000000 */
[----:B------:R-:W-:Y:S06]  /*3680*/  CGAERRBAR ;  /* 0x00000000000075ab */ /* 0x000fec0000000000 */
[----:B------:R1:W-:Y:S02]  /*3690*/  REDG.E.ADD.S32.STRONG.GPU desc[UR16][R2.64], R5 ;  /* 0x000000050200798e */ /* 0x0003e4000c12e310 */
.L_x_1157:
[----:B------:R-:W-:Y:S05]  /*36a0*/  BSYNC.RECONVERGENT B0 ;  /* 0x0000000000007941 */ /* 0x000fea0003800200 */
.L_x_1156:
[----:B------:R-:W-:Y:S05]  /*36b0*/  @P0 EXIT ;  /* 0x000000000000094d */ /* 0x000fea0003800000 */
[----:B------:R-:W-:Y:S05]  /*36c0*/  @P2 BRA `(.L_x_1158) ;  /* 0x0000000000202947 */ /* 0x000fea0003800000 */
[----:B------:R-:W-:-:S05]  /*36d0*/  IMAD R0, R4, R7, RZ ;  /* 0x0000000704007224 */ /* 0x000fca00078e02ff */
[----:B------:R-:W-:-:S13]  /*36e0*/  ISETP.NE.AND P0, PT, R0, -0x1, PT ;  /* 0xffffffff0000780c */ /* 0x000fda0003f05270 */
[----:B------:R-:W-:Y:S05]  /*36f0*/  @!P0 BRA `(.L_x_1158) ;  /* 0x0000000000148947 */ /* 0x000fea0003800000 */
.L_x_1159:
[----:B-1----:R-:W4:Y:S04]  /*3700*/  LDG.E.STRONG.GPU R5, desc[UR16][R2.64] ;  /* 0x0000001002057981 */ /* 0x002f28000c1ef900 */
[----:B----4-:R-:W-:Y:S01]  /*3710*/  CCTL.IVALL ;  /* 0x00000000ff00798f */ /* 0x010fe20002000000 */
[----:B------:R-:W-:Y:S05]  /*3720*/  YIELD ;  /* 0x0000000000007946 */ /* 0x000fea0003800000 */
[----:B------:R-:W-:-:S13]  /*3730*/  ISETP.NE.AND P0, PT, R5, R0, PT ;  /* 0x000000000500720c */ /* 0x000fda0003f05270 */
[----:B------:R-:W-:Y:S05]  /*3740*/  @P0 BRA `(.L_x_1159) ;  /* 0xfffffffc00ec0947 */ /* 0x000fea000383ffff */
.L_x_1158:
        /* <DEDUP_REMOVED lines=15> */
[----:B-1----:R-:W-:Y:S01]  /*3840*/  MOV R2, UR9 ;  /* 0x0000000900027c02 */ /* 0x002fe20008000f00 */
        /* <DEDUP_REMOVED lines=21> */
[----:B0--3--:R-:W-:Y:S02]  /*39a0*/  IADD3.X R9, PT, PT, RZ, RZ, RZ, P0, !PT ;  /* 0x000000ffff097210 */ /* 0x009fe400007fe4ff */
        /* <DEDUP_REMOVED lines=34> */
[----:B---3--:R-:W-:Y:S02]  /*3bd0*/  IADD3 R17, P3, PT, R17, UR18, RZ ;  /* 0x0000001211117c10 */ /* 0x008fe4000ff7e0ff */
        /* <DEDUP_REMOVED lines=8> */
.L_x_1162:
[----:B0-----:R-:W-:Y:S02]  /*3c60*/  MOV R8, UR8 ;  /* 0x0000000800087c02 */ /* 0x001fe40008000f00 */
[----:B--2---:R-:W-:Y:S02]  /*3c70*/  MOV R12, UR6 ;  /* 0x00000006000c7c02 */ /* 0x004fe40008000f00 */
        /* <DEDUP_REMOVED lines=31> */
.L_x_1161:
[----:B------:R-:W-:Y:S05]  /*3e70*/  BSYNC.RECONVERGENT B0 ;  /* 0x0000000000007941 */ /* 0x000fea0003800200 */
.L_x_1160:
        /* <DEDUP_REMOVED lines=11> */
.L_x_1164:
        /* <DEDUP_REMOVED lines=9> */
[----:B------:R0:W5:Y:S01]  /*3fc0*/  LDG.E R2, desc[UR16][R2.64] ;  /* 0x0000001002027981 */ /* 0x000162000c1e1900 */
[----:B------:R-:W-:-:S03]  /*3fd0*/  IADD3.X R9, PT, PT, R3, UR5, RZ, P1, !PT ;  /* 0x0000000503097c10 */ /* 0x000fc60008ffe4ff */
[----:B------:R-:W5:Y:S04]  /*3fe0*/  LDG.E R7, desc[UR16][R6.64] ;  /* 0x0000001006077981 */ /* 0x000f68000c1e1900 */
[----:B------:R-:W5:Y:S04]  /*3ff0*/  LDG.E R8, desc[UR16][R8.64] ;  /* 0x0000001008087981 */ /* 0x000f68000c1e1900 */
[----:B------:R-:W5:Y:S01]  /*4000*/  LDG.E R11, desc[UR16][R10.64] ;  /* 0x000000100a0b7981 */ /* 0x000f62000c1e1900 */
[----:B------:R-:W-:Y:S02]  /*4010*/  LOP3.LUT R15, R0, 0xfffffffc, RZ, 0xc0, !PT ;  /* 0xfffffffc000f7812 */ /* 0x000fe400078ec0ff */
[----:B------:R-:W-:-:S02]  /*4020*/  LOP3.LUT R16, R4, 0x1, RZ, 0xc0, !PT ;  /* 0x0000000104107812 */ /* 0x000fc400078ec0ff */
[C---:B--23--:R-:W-:Y:S02]  /*4030*/  IADD3 R12, P0, PT, R15.reuse, UR14, RZ ;  /* 0x0000000e0f0c7c10 */ /* 0x04cfe4000ff1e0ff */
[----:B0-----:R-:W-:Y:S02]  /*4040*/  LOP3.LUT R3, R4, 0x3, RZ, 0xc0, !PT ;  /* 0x0000000304037812 */ /* 0x001fe400078ec0ff */
[----:B------:R-:W-:Y:S02]  /*4050*/  IADD3.X R13, PT, PT, R16, UR15, RZ, P0, !PT ;  /* 0x0000000f100d7c10 */ /* 0x000fe400087fe4ff */
[----:B----4-:R-:W-:Y:S02]  /*4060*/  IADD3 R14, P0, PT, R15, UR18, RZ ;  /* 0x000000120f0e7c10 */ /* 0x010fe4000ff1e0ff */
[----:B-----5:R-:W-:Y:S02]  /*4070*/  F2FP.BF16.F32.PACK_AB R5, R7, R2 ;  /* 0x000000020705723e */ /* 0x020fe400000010ff */
[----:B------:R-:W-:-:S02]  /*4080*/  IADD3 R2, P1, PT, R15, UR12, RZ ;  /* 0x0000000c0f027c10 */ /* 0x000fc4000ff3e0ff */
[----:B------:R-:W-:Y:S02]  /*4090*/  IADD3.X R15, PT, PT, R16, UR19, RZ, P0, !PT ;  /* 0x00000013100f7c10 */ /* 0x000fe400087fe4ff */
[----:B------:R-:W-:Y:S02]  /*40a0*/  IADD3.X R3, PT, PT, R3, UR13, RZ, P1, !PT ;  /* 0x0000000d03037c10 */ /* 0x000fe40008ffe4ff */
[----:B------:R-:W-:Y:S02]  /*40b0*/  F2FP.BF16.F32.PACK_AB R19, R11, R8 ;  /* 0x000000080b13723e */ /* 0x000fe400000010ff */
        /* <DEDUP_REMOVED lines=63> */
.L_x_1163:
[----:B------:R-:W-:Y:S05]  /*44b0*/  EXIT ;  /* 0x000000000000794d */ /* 0x000fea0003800000 */
.L_x_1165:
        /* <DEDUP_REMOVED lines=12> */
.L_x_2493:


//--------------------- .text._Z35group_norm_nhwc_bwd_one_pass_kernelI11Fp32IOBf16WLi128ELi20ELi640EEv26Group_norm_nhwc_bwd_params --------------------------
	.section	.text._Z35group_norm_nhwc_bwd_one_pass_kernelI11Fp32IOBf16WLi128ELi20ELi640EEv26Group_norm_nhwc_bwd_params,"ax",@progbits
	.align	128
        .global         _Z35group_norm_nhwc_bwd_one_pass_kernelI11Fp32IOBf16WLi128ELi20ELi640EEv26Group_norm_nhwc_bwd_params
        .type           _Z35group_norm_nhwc_bwd_one_pass_kernelI11Fp32IOBf16WLi128ELi20ELi640EEv26Group_norm_nhwc_bwd_params,@function
        .size           _Z35group_norm_nhwc_bwd_one_pass_kernelI11Fp32IOBf16WLi128ELi20ELi640EEv26Group_norm_nhwc_bwd_params,(.L_x_2494 - _Z35group_norm_nhwc_bwd_one_pass_kernelI11Fp32IOBf16WLi128ELi20ELi640EEv26Group_norm_nhwc_bwd_params)
        .other          _Z35group_norm_nhwc_bwd_one_pass_kernelI11Fp32IOBf16WLi128ELi20ELi640EEv26Group_norm_nhwc_bwd_params,@"STO_CUDA_ENTRY STV_DEFAULT"
_Z35group_norm_nhwc_bwd_one_pass_kernelI11Fp32IOBf16WLi128ELi20ELi640EEv26Group_norm_nhwc_bwd_params:
.text._Z35group_norm_nhwc_bwd_one_pass_kernelI11Fp32IOBf16WLi128ELi20ELi640EEv26Group_norm_nhwc_bwd_params:
        /* <DEDUP_REMOVED lines=30> */
.L_x_1191:
[----:B0-----:R-:W0:Y:S01]  /*01e0*/  LDC R6, c[0x0][0x410] ;  /* 0x00010400ff067b82 */ /* 0x001e220000000800 */
[----:B-1----:R-:W1:Y:S01]  /*01f0*/  LDCU.64 UR4, c[0x0][0x3b8] ;  /* 0x00007700ff0477ac */ /* 0x002e620008000a00 */
[----:B--2---:R-:W2:Y:S01]  /*0200*/  LDCU.128 UR16, c[0x0][0x400] ;  /* 0x00008000ff1077ac */ /* 0x004ea20008000c00 */
[----:B------:R-:W-:-:S05]  /*0210*/  ISETP.LE.AND P2, PT, RZ, UR7, PT ;  /* 0x00000007ff007c0c */ /* 0x000fca000bf43270 */
[----:B---3--:R-:W3:Y:S01]  /*0220*/  LDC.64 R8, c[0x0][0x3a8] ;  /* 0x0000ea00ff087b82 */ /* 0x008ee20000000a00 */
[----:B-1----:R-:W-:Y:S01]  /*0230*/  UIMAD.WIDE UR4, UR7, 0x8, UR4 ;  /* 0x00000008070478a5 */ /* 0x002fe2000f8e0204 */
[----:B--2---:R-:W-:Y:S02]  /*0240*/  ISETP.GE.U32.AND P0, PT, R35, UR16, PT ;  /* 0x0000001023007c0c */ /* 0x004fe4000bf06070 */
[----:B0-----:R-:W-:-:S03]  /*0250*/  IABS R5, R6 ;  /* 0x0000000600057213 */ /* 0x001fc60000000000 */
[----:B------:R-:W-:Y:S01]  /*0260*/  MOV R16, UR4 ;  /* 0x0000000400107c02 */ /* 0x000fe20008000f00 */
[----:B------:R-:W0:Y:S01]  /*0270*/  I2F.RP R0, R5 ;  /* 0x0000000500007306 */ /* 0x000e220000209400 */
[----:B------:R-:W-:-:S06]  /*0280*/  MOV R17, UR5 ;  /* 0x0000000500117c02 */ /* 0x000fcc0008000f00 */
[----:B------:R-:W2:Y:S01]  /*0290*/  LDG.E.64 R16, desc[UR10][R16.64] ;  /* 0x0000000a10107981 */ /* 0x000ea2000c1e1b00 */
        /* <DEDUP_REMOVED lines=8> */
[----:B------:R-:W-:-:S05]  /*0320*/  IMAD.HI.U32 R3, R3, R4, RZ ;  /* 0x0000000403037227 */ /* 0x000fca00078e00ff */
[----:B------:R-:W-:-:S05]  /*0330*/  IADD3 R0, PT, PT, -R3, RZ, RZ ;  /* 0x000000ff03007210 */ /* 0x000fca0007ffe1ff */
[----:B------:R-:W-:-:S05]  /*0340*/  IMAD R0, R5, R0, R4 ;  /* 0x0000000005007224 */ /* 0x000fca00078e0204 */
[----:B------:R-:W-:Y:S02]  /*0350*/  ISETP.GT.U32.AND P1, PT, R5, R0, PT ;  /* 0x000000000500720c */ /* 0x000fe40003f24070 */
[----:B------:R-:W-:-:S11]  /*0360*/  LOP3.LUT R2, R6, UR7, RZ, 0x3c, !PT ;  /* 0x0000000706027c12 */ /* 0x000fd6000f8e3cff */
[----:B------:R-:W-:-:S04]  /*0370*/  @!P1 IADD3 R0, PT, PT, R0, -R5, RZ ;  /* 0x8000000500009210 */ /* 0x000fc80007ffe0ff */
[CC--:B------:R-:W-:Y:S02]  /*0380*/  ISETP.GE.U32.AND P4, PT, R0.reuse, R5.reuse, PT ;  /* 0x000000050000720c */ /* 0x0c0fe40003f86070 */
[-C--:B------:R-:W-:Y:S02]  /*0390*/  ISETP.GT.U32.AND P5, PT, R5, R0.reuse, PT ;  /* 0x000000000500720c */ /* 0x080fe40003fa4070 */
[----:B------:R-:W-:Y:S02]  /*03a0*/  IADD3 R5, PT, PT, R0, -R5, RZ ;  /* 0x8000000500057210 */ /* 0x000fe40007ffe0ff */
[----:B------:R-:W-:Y:S02]  /*03b0*/  ISETP.GE.AND P3, PT, R2, RZ, PT ;  /* 0x000000ff0200720c */ /* 0x000fe40003f66270 */
[----:B------:R-:W-:Y:S02]  /*03c0*/  @!P1 IADD3 R3, PT, PT, R3, 0x1, RZ ;  /* 0x0000000103039810 */ /* 0x000fe40007ffe0ff */
[----:B------:R-:W-:-:S02]  /*03d0*/  SEL R0, R5, R0, !P5 ;  /* 0x0000000005007207 */ /* 0x000fc40006800000 */
[----:B------:R-:W-:Y:S02]  /*03e0*/  ISETP.GE.AND.EX P0, PT, R45, UR17, PT, P0 ;  /* 0x000000112d007c0c */ /* 0x000fe4000bf06300 */
[----:B------:R-:W-:Y:S02]  /*03f0*/  ISETP.GE.U32.AND P1, PT, R41, UR16, PT ;  /* 0x0000001029007c0c */ /* 0x000fe4000bf26070 */
[----:B------:R-:W-:Y:S02]  /*0400*/  @P4 IADD3 R3, PT, PT, R3, 0x1, RZ ;  /* 0x0000000103034810 */ /* 0x000fe40007ffe0ff */
[----:B------:R-:W-:Y:S02]  /*0410*/  ISETP.NE.AND P4, PT, R6, RZ, PT ;  /* 0x000000ff0600720c */ /* 0x000fe40003f85270 */
[----:B------:R-:W-:Y:S02]  /*0420*/  LOP3.LUT R5, RZ, R6, RZ, 0x33, !PT ;  /* 0x00000006ff057212 */ /* 0x000fe400078e33ff */
[----:B------:R-:W-:-:S02]  /*0430*/  @!P2 IADD3 R0, PT, PT, -R0, RZ, RZ ;  /* 0x000000ff0000a210 */ /* 0x000fc40007ffe1ff */
[----:B------:R-:W-:Y:S01]  /*0440*/  ISETP.GE.AND.EX P1, PT, R44, UR17, PT, P1 ;  /* 0x000000112c007c0c */ /* 0x000fe2000bf26310 */
[----:B------:R-:W0:Y:S01]  /*0450*/  @!P0 LDC.64 R20, c[0x0][0x3f8] ;  /* 0x0000fe00ff148b82 */ /* 0x000e220000000a00 */
[----:B------:R-:W-:Y:S02]  /*0460*/  SEL R39, R5, R0, !P4 ;  /* 0x0000000005277207 */ /* 0x000fe40006000000 */
[----:B------:R-:W-:-:S03]  /*0470*/  @!P3 IADD3 R3, PT, PT, -R3, RZ, RZ ;  /* 0x000000ff0303b210 */ /* 0x000fc60007ffe1ff */
[----:B------:R-:W-:Y:S01]  /*0480*/  IMAD R25, R39, 0x14, RZ ;  /* 0x0000001427197824 */ /* 0x000fe200078e02ff */
[----:B------:R-:W-:Y:S01]  /*0490*/  SEL R3, R5, R3, !P4 ;  /* 0x0000000305037207 */ /* 0x000fe20006000000 */
[----:B------:R-:W1:Y:S03]  /*04a0*/  @!P0 LDC.64 R18, c[0x0][0x398] ;  /* 0x0000e600ff128b82 */ /* 0x000e660000000a00 */
[----:B------:R-:W-:Y:S02]  /*04b0*/  IADD3 R30, P2, PT, R25, R40, RZ ;  /* 0x00000028191e7210 */ /* 0x000fe40007f5e0ff */
[----:B------:R-:W-:-:S03]  /*04c0*/  SHF.R.S32.HI R0, RZ, 0x1f, R3 ;  /* 0x0000001fff007819 */ /* 0x000fc60000011403 */
[----:B------:R-:W4:Y:S01]  /*04d0*/  @!P1 LDC.64 R10, c[0x0][0x3f8] ;  /* 0x0000fe00ff0a9b82 */ /* 0x000f220000000a00 */
[----:B------:R-:W-:Y:S02]  /*04e0*/  LEA.HI.X.SX32 R31, R25, RZ, 0x1, P2 ;  /* 0x000000ff191f7211 */ /* 0x000fe400010f0eff */
[----:B------:R-:W-:Y:S01]  /*04f0*/  ISETP.NE.AND P2, PT, RZ, UR15, PT ;  /* 0x0000000fff007c0c */ /* 0x000fe2000bf45270 */
[----:B------:R-:W-:Y:S02]  /*0500*/  IMAD R0, R0, UR18, RZ ;  /* 0x0000001200007c24 */ /* 0x000fe4000f8e02ff */
[C---:B------:R-:W-:Y:S02]  /*0510*/  IMAD.WIDE.U32 R30, R3.reuse, UR18, R30 ;  /* 0x00000012031e7c25 */ /* 0x040fe4000f8e001e */
[----:B------:R-:W3:Y:S02]  /*0520*/  @!P1 LDC.64 R12, c[0x0][0x3a0] ;  /* 0x0000e800ff0c9b82 */ /* 0x000ee40000000a00 */
[----:B------:R-:W-:-:S06]  /*0530*/  IMAD R5, R3, UR19, R0 ;  /* 0x0000001303057c24 */ /* 0x000fcc000f8e0200 */
[----:B------:R-:W1:Y:S01]  /*0540*/  @!P0 LDC.64 R2, c[0x0][0x3a0] ;  /* 0x0000e800ff028b82 */ /* 0x000e620000000a00 */
[----:B0-----:R-:W-:Y:S01]  /*0550*/  @!P0 IMAD R0, R45, R20, RZ ;  /* 0x000000142d008224 */ /* 0x001fe200078e02ff */
[----:B------:R-:W-:Y:S02]  /*0560*/  IADD3 R5, PT, PT, R31, R5, RZ ;  /* 0x000000051f057210 */ /* 0x000fe40007ffe0ff */
[----:B------:R-:W-:-:S04]  /*0570*/  @!P0 MOV R4, R30 ;  /* 0x0000001e00048202 */ /* 0x000fc80000000f00 */
[----:B------:R-:W0:Y:S01]  /*0580*/  @P2 LDC.64 R6, c[0x0][0x3b0] ;  /* 0x0000ec00ff062b82 */ /* 0x000e220000000a00 */
[C---:B------:R-:W-:Y:S01]  /*0590*/  @!P0 IMAD R27, R35.reuse, R21, R0 ;  /* 0x00000015231b8224 */ /* 0x040fe200078e0200 */
[----:B------:R-:W-:Y:S01]  /*05a0*/  @!P1 MOV R22, R30 ;  /* 0x0000001e00169202 */ /* 0x000fe20000000f00 */
[----:B----4-:R-:W-:Y:S01]  /*05b0*/  @!P1 IMAD R0, R44, R10, RZ ;  /* 0x0000000a2c009224 */ /* 0x010fe200078e02ff */
[----:B------:R-:W-:Y:S01]  /*05c0*/  @!P1 MOV R23, R5 ;  /* 0x0000000500179202 */ /* 0x000fe20000000f00 */
[----:B------:R-:W-:Y:S01]  /*05d0*/  @!P0 IMAD.WIDE.U32 R20, R35, R20, R4 ;  /* 0x0000001423148225 */ /* 0x000fe200078e0004 */
[----:B------:R-:W-:Y:S02]  /*05e0*/  LOP3.LUT R40, R42, 0xffff, RZ, 0xc0, !PT ;  /* 0x0000ffff2a287812 */ /* 0x000fe400078ec0ff */
[----:B------:R-:W4:Y:S01]  /*05f0*/  @!P1 LDC.64 R14, c[0x0][0x398] ;  /* 0x0000e600ff0e9b82 */ /* 0x000f220000000a00 */
[----:B------:R-:W-:Y:S01]  /*0600*/  @!P1 IMAD R29, R41, R11, R0 ;  /* 0x0000000b291d9224 */ /* 0x000fe200078e0200 */
[----:B------:R-:W-:Y:S01]  /*0610*/  @!P0 IADD3 R21, PT, PT, R21, R27, RZ ;  /* 0x0000001b15158210 */ /* 0x000fe20007ffe0ff */
[----:B------:R-:W-:Y:S01]  /*0620*/  @!P1 IMAD.WIDE.U32 R10, R41, R10, R22 ;  /* 0x0000000a290a9225 */ /* 0x000fe200078e0016 */
[----:B------:R-:W-:-:S02]  /*0630*/  @!P0 SHF.L.U32 R23, R20, 0x2, RZ ;  /* 0x0000000214178819 */ /* 0x000fc400000006ff */
[----:B------:R-:W-:Y:S02]  /*0640*/  @!P0 SHF.L.U64.HI R20, R20, 0x2, R21 ;  /* 0x0000000214148819 */ /* 0x000fe40000010215 */
[C---:B-1----:R-:W-:Y:S02]  /*0650*/  @!P0 IADD3 R2, P3, PT, R23.reuse, R2, RZ ;  /* 0x0000000217028210 */ /* 0x042fe40007f7e0ff */
[----:B------:R-:W-:Y:S02]  /*0660*/  @!P0 IADD3 R18, P4, PT, R23, R18, RZ ;  /* 0x0000001217128210 */ /* 0x000fe40007f9e0ff */
[----:B------:R-:W-:Y:S02]  /*0670*/  @!P1 IADD3 R21, PT, PT, R11, R29, RZ ;  /* 0x0000001d0b159210 */ /* 0x000fe40007ffe0ff */
[----:B------:R-:W-:Y:S02]  /*0680*/  IADD3 R23, PT, PT, R25, R40, RZ ;  /* 0x0000002819177210 */ /* 0x000fe40007ffe0ff */
[----:B------:R-:W-:-:S02]  /*0690*/  @!P1 SHF.L.U32 R11, R10, 0x2, RZ ;  /* 0x000000020a0b9819 */ /* 0x000fc400000006ff */
[----:B------:R-:W-:Y:S02]  /*06a0*/  @!P1 SHF.L.U64.HI R10, R10, 0x2, R21 ;  /* 0x000000020a0a9819 */ /* 0x000fe40000010215 */
[C---:B------:R-:W-:Y:S02]  /*06b0*/  @!P0 IADD3.X R3, PT, PT, R20.reuse, R3, RZ, P3, !PT ;  /* 0x0000000314038210 */ /* 0x040fe40001ffe4ff */
[----:B------:R-:W-:Y:S01]  /*06c0*/  @!P0 IADD3.X R19, PT, PT, R20, R19, RZ, P4, !PT ;  /* 0x0000001314138210 */ /* 0x000fe200027fe4ff */
[----:B0-----:R-:W-:Y:S01]  /*06d0*/  @P2 IMAD.WIDE R20, R23, 0x2, R6 ;  /* 0x0000000217142825 */ /* 0x001fe200078e0206 */
[----:B------:R-:W-:-:S03]  /*06e0*/  CS2R R6, SRZ ;  /* 0x0000000000067805 */ /* 0x000fc6000001ff00 */
[----:B---3--:R-:W-:Y:S01]  /*06f0*/  IMAD.WIDE R22, R23, 0x2, R8 ;  /* 0x0000000217167825 */ /* 0x008fe200078e0208 */
[----:B------:R-:W3:Y:S04]  /*0700*/  @P2 LDG.E.U16 R25, desc[UR10][R20.64] ;  /* 0x0000000a14192981 */ /* 0x000ee8000c1e1500 */
[----:B------:R0:W5:Y:S04]  /*0710*/  @!P0 LDG.E.64 R6, desc[UR10][R2.64] ;  /* 0x0000000a02068981 */ /* 0x000168000c1e1b00 */
[----:B------:R-:W3:Y:S04]  /*0720*/  @P2 LDG.E.U16 R24, desc[UR10][R20.64+0x2] ;  /* 0x0000020a14182981 */ /* 0x000ee8000c1e1500 */
[----:B------:R-:W3:Y:S01]  /*0730*/  LDG.E.U16 R33, desc[UR10][R22.64] ;  /* 0x0000000a16217981 */ /* 0x000ee2000c1e1500 */
[----:B0-----:R-:W-:-:S02]  /*0740*/  MOV R3, RZ ;  /* 0x000000ff00037202 */ /* 0x001fc40000000f00 */
[----:B------:R-:W-:Y:S01]  /*0750*/  MOV R2, RZ ;  /* 0x000000ff00027202 */ /* 0x000fe20000000f00 */
[----:B------:R-:W3:Y:S05]  /*0760*/  LDG.E.U16 R32, desc[UR10][R22.64+0x2] ;  /* 0x0000020a16207981 */ /* 0x000eea000c1e1500 */
[----:B------:R0:W5:Y:S01]  /*0770*/  @!P0 LDG.E.64 R2, desc[UR10][R18.64] ;  /* 0x0000000a12028981 */ /* 0x000162000c1e1b00 */
[C---:B------:R-:W-:Y:S02]  /*0780*/  @!P1 IADD3 R12, P5, PT, R11.reuse, R12, RZ ;  /* 0x0000000c0b0c9210 */ /* 0x040fe40007fbe0ff */
[----:B----4-:R-:W-:Y:S02]  /*0790*/  @!P1 IADD3 R14, P6, PT, R11, R14, RZ ;  /* 0x0000000e0b0e9210 */ /* 0x010fe40007fde0ff */
[----:B------:R-:W-:-:S02]  /*07a0*/  CS2R R8, SRZ ;  /* 0x0000000000087805 */ /* 0x000fc4000001ff00 */
[C---:B------:R-:W-:Y:S02]  /*07b0*/  @!P1 IADD3.X R13, PT, PT, R10.reuse, R13, RZ, P5, !PT ;  /* 0x0000000d0a0d9210 */ /* 0x040fe40002ffe4ff */
[----:B------:R-:W-:Y:S02]  /*07c0*/  @!P1 IADD3.X R15, PT, PT, R10, R15, RZ, P6, !PT ;  /* 0x0000000f0a0f9210 */ /* 0x000fe400037fe4ff */
[----:B------:R-:W-:Y:S01]  /*07d0*/  CS2R R10, SRZ ;  /* 0x00000000000a7805 */ /* 0x000fe2000001ff00 */
[----:B------:R0:W5:Y:S05]  /*07e0*/  @!P1 LDG.E.64 R8, desc[UR10][R12.64] ;  /* 0x0000000a0c089981 */ /* 0x00016a000c1e1b00 */
[----:B------:R0:W5:Y:S01]  /*07f0*/  @!P1 LDG.E.64 R10, desc[UR10][R14.64] ;  /* 0x0000000a0e0a9981 */ /* 0x000162000c1e1b00 */
[----:B--2---:R-:W-:-:S13]  /*0800*/  R2UR UR16, R16 ;  /* 0x00000000101072ca */ /* 0x004fda00000e0000 */
        /* <DEDUP_REMOVED lines=9> */
[----:B------:R-:W-:Y:S01]  /*08a0*/  CS2R R36, SRZ ;  /* 0x0000000000247805 */ /* 0x000fe2000001ff00 */
[----:B------:R-:W-:Y:S01]  /*08b0*/  UMOV UR9, 0x3f800000 ;  /* 0x3f80000000097882 */ /* 0x000fe20000000000 */
[----:B-1----:R-:W-:-:S13]  /*08c0*/  @P1 R2UR UR4, R0 ;  /* 0x00000000000412ca */ /* 0x002fda00000e0000 */
[----:B------:R-:W-:Y:S01]  /*08d0*/  @UP0 UMOV UR9, UR4 ;  /* 0x0000000400090c82 */ /* 0x000fe20008000000 */
[----:B---3--:R-:W-:Y:S02]  /*08e0*/  @P2 SHF.L.U32 R37, R25, 0x10, RZ ;  /* 0x0000001019252819 */ /* 0x008fe400000006ff */
[----:B------:R-:W-:Y:S02]  /*08f0*/  @P2 SHF.L.U32 R36, R24, 0x10, RZ ;  /* 0x0000001018242819 */ /* 0x000fe400000006ff */
[----:B------:R-:W-:Y:S02]  /*0900*/  SHF.L.U32 R33, R33, 0x10, RZ ;  /* 0x0000001021217819 */ /* 0x000fe400000006ff */
[----:B------:R-:W-:Y:S01]  /*0910*/  SHF.L.U32 R32, R32, 0x10, RZ ;  /* 0x0000001020207819 */ /* 0x000fe200000006ff */
[----:B0-----:R-:W-:Y:S06]  /*0920*/  BRA.U UP1, `(.L_x_1167) ;  /* 0x0000000101747547 */ /* 0x001fec000b800000 */
        /* <DEDUP_REMOVED lines=29> */
.L_x_1167:
        /* <DEDUP_REMOVED lines=34> */
[----:B0-----:R-:W-:-:S03]  /*0d20*/  FADD.FTZ R25, -R21, 1 ;  /* 0x3f80000015197421 */ /* 0x001fc60000010100 */
[----:B------:R-:W-:Y:S01]  /*0d30*/  FMUL.FTZ R17, R17, R22 ;  /* 0x0000001611117220 */ /* 0x000fe20000410000 */
[----:B------:R-:W-:Y:S01]  /*0d40*/  FMUL.FTZ R23, R10, R21 ;  /* 0x000000150a177220 */ /* 0x000fe20000410000 */
[----:B------:R-:W-:Y:S01]  /*0d50*/  FMUL.FTZ R19, R20, R19 ;  /* 0x0000001314137220 */ /* 0x000fe20000410000 */
[----:B------:R-:W-:Y:S01]  /*0d60*/  FFMA.FTZ R16, R16, R25, 1 ;  /* 0x3f80000010107423 */ /* 0x000fe20000010019 */
[----:B------:R-:W-:Y:S01]  /*0d70*/  FMUL.FTZ R21, R33, R17 ;  /* 0x0000001121157220 */ /* 0x000fe20000410000 */
[----:B-1----:R-:W-:Y:S01]  /*0d80*/  FADD.FTZ R25, -R18, 1 ;  /* 0x3f80000012197421 */ /* 0x002fe20000010100 */
[----:B------:R-:W-:Y:S02]  /*0d90*/  FMUL.FTZ R18, R11, R18 ;  /* 0x000000120b127220 */ /* 0x000fe40000410000 */
[----:B------:R-:W-:Y:S01]  /*0da0*/  FFMA.FTZ R20, R0, R21, RZ ;  /* 0x0000001500147223 */ /* 0x000fe200000100ff */
[----:B------:R-:W-:Y:S01]  /*0db0*/  FFMA.FTZ R25, R14, R25, 1 ;  /* 0x3f8000000e197423 */ /* 0x000fe20000010019 */
[----:B------:R-:W-:Y:S01]  /*0dc0*/  FMUL.FTZ R14, R23, R16 ;  /* 0x00000010170e7220 */ /* 0x000fe20000410000 */
[----:B------:R-:W-:Y:S01]  /*0dd0*/  FMUL.FTZ R16, R32, R19 ;  /* 0x0000001320107220 */ /* 0x000fe20000410000 */
        /* <DEDUP_REMOVED lines=18> */
.L_x_1168:
[----:B------:R-:W0:Y:S01]  /*0f00*/  S2R R21, SR_LANEID ;  /* 0x0000000000157919 */ /* 0x000e220000000000 */
[----:B------:R-:W-:Y:S01]  /*0f10*/  MOV R17, R16 ;  /* 0x0000001000117202 */ /* 0x000fe20000000f00 */
[----:B------:R-:W1:Y:S01]  /*0f20*/  S2UR UR12, SR_CgaCtaId ;  /* 0x00000000000c79c3 */ /* 0x000e620000008800 */
[----:B------:R-:W-:Y:S01]  /*0f30*/  MOV R29, R0 ;  /* 0x00000000001d7202 */ /* 0x000fe20000000f00 */
        /* <DEDUP_REMOVED lines=43> */
.L_x_1170:
[----:B------:R-:W-:Y:S05]  /*11f0*/  BSYNC.RECONVERGENT B0 ;  /* 0x0000000000007941 */ /* 0x000fea0003800200 */
.L_x_1169:
        /* <DEDUP_REMOVED lines=52> */
.L_x_1172:
[----:B------:R-:W-:Y:S05]  /*1540*/  BSYNC.RECONVERGENT B0 ;  /* 0x0000000000007941 */ /* 0x000fea0003800200 */
.L_x_1171:
        /* <DEDUP_REMOVED lines=318> */
.L_x_1174:
[----:B------:R-:W-:Y:S05]  /*2930*/  BSYNC.RECONVERGENT B0 ;  /* 0x0000000000007941 */ /* 0x000fea0003800200 */
.L_x_1173:
[----:B------:R-:W-:Y:S04]  /*2940*/  BSSY.RECONVERGENT B0, `(.L_x_1175) ;  /* 0x000001d000007945 */ /* 0x000fe80003800200 */
[----:B------:R-:W-:Y:S05]  /*2950*/  @P1 BRA `(.L_x_1176) ;  /* 0x00000000006c1947 */ /* 0x000fea0003800000 */
[----:B-1-3--:R-:W2:Y:S01]  /*2960*/  LDC.64 R16, c[0x0][0x3f8] ;  /* 0x0000fe00ff107b82 */ /* 0x00aea20000000a00 */
[----:B------:R-:W-:-:S07]  /*2970*/  IMAD R39, R39, 0xa, R43 ;  /* 0x0000000a27277824 */ /* 0x000fce00078e022b */
[----:B------:R-:W1:Y:S01]  /*2980*/  LDC.64 R22, c[0x0][0x3d8] ;  /* 0x0000f600ff167b82 */ /* 0x000e620000000a00 */
[----:B--2---:R-:W-:Y:S01]  /*2990*/  IMAD.WIDE.U32 R18, R16, 0x3, RZ ;  /* 0x0000000310127825 */ /* 0x004fe200078e00ff */
[C---:B------:R-:W-:Y:S02]  /*29a0*/  LEA R25, R17.reuse, R17, 0x1 ;  /* 0x0000001111197211 */ /* 0x040fe400078e08ff */
[----:B------:R-:W-:Y:S02]  /*29b0*/  LEA.HI R21, P1, R17, R16, RZ, 0x1 ;  /* 0x0000001011157211 */ /* 0x000fe400078308ff */
[----:B------:R-:W-:Y:S02]  /*29c0*/  IADD3 R25, PT, PT, R19, R25, RZ ;  /* 0x0000001913197210 */ /* 0x000fe40007ffe0ff */
[----:B------:R-:W-:Y:S01]  /*29d0*/  SHF.L.U32 R19, R21, 0x1, RZ ;  /* 0x0000000115137819 */ /* 0x000fe200000006ff */
[----:B-1----:R-:W-:Y:S01]  /*29e0*/  IMAD.WIDE R22, R39, 0x4, R22 ;  /* 0x0000000427167825 */ /* 0x002fe200078e0216 */
        /* <DEDUP_REMOVED lines=18> */
.L_x_1176:
[----:B------:R-:W-:Y:S05]  /*2b10*/  BSYNC.RECONVERGENT B0 ;  /* 0x0000000000007941 */ /* 0x000fea0003800200 */
.L_x_1175:
[----:B------:R-:W-:Y:S05]  /*2b20*/  @!P4 BRA `(.L_x_1177) ;  /* 0x0000000800a8c947 */ /* 0x000fea0003800000 */
[----:B0---4-:R-:W0:Y:S01]  /*2b30*/  LDC.64 R14, c[0x0][0x3d0] ;  /* 0x0000f400ff0e7b82 */ /* 0x011e220000000a00 */
[----:B------:R-:W-:Y:S02]  /*2b40*/  LOP3.LUT R0, R38, 0x1, RZ, 0xc0, !PT ;  /* 0x0000000126007812 */ /* 0x000fe400078ec0ff */
[----:B------:R-:W-:-:S03]  /*2b50*/  ISETP.GE.U32.AND P4, PT, R34, 0x8, PT ;  /* 0x000000082200780c */ /* 0x000fc60003f86070 */
[----:B-1----:R-:W-:-:S04]  /*2b60*/  IMAD R17, R0, UR14, RZ ;  /* 0x0000000e00117c24 */ /* 0x002fc8000f8e02ff */
        /* <DEDUP_REMOVED lines=20> */
.L_x_1179:
[----:B------:R-:W2:Y:S04]  /*2cb0*/  LDG.E.STRONG.GPU R0, desc[UR10][R12.64] ;  /* 0x0000000a0c007981 */ /* 0x000ea8000c1ef900 */
[----:B--2---:R-:W-:Y:S01]  /*2cc0*/  CCTL.IVALL ;  /* 0x00000000ff00798f */ /* 0x004fe20002000000 */
[----:B------:R-:W-:Y:S05]  /*2cd0*/  YIELD ;  /* 0x0000000000007946 */ /* 0x000fea0003800000 */
[----:B------:R-:W-:-:S13]  /*2ce0*/  ISETP.NE.AND P1, PT, R0, R21, PT ;  /* 0x000000150000720c */ /* 0x000fda0003f25270 */
[----:B------:R-:W-:Y:S05]  /*2cf0*/  @P1 BRA `(.L_x_1179) ;  /* 0xfffffffc00ec1947 */ /* 0x000fea000383ffff */
.L_x_1178:
[----:B------:R-:W-:Y:S05]  /*2d00*/  WARPSYNC.ALL ;  /* 0x0000000000007948 */ /* 0x000fea0003800000 */
[----:B------:R-:W-:Y:S01]  /*2d10*/  BAR.SYNC.DEFER_BLOCKING 0x0 ;  /* 0x0000000000007b1d */ /* 0x000fe20000010000 */
[----:B------:R-:W-:-:S05]  /*2d20*/  HFMA2 R0, -RZ, RZ, 0, 0 ;  /* 0x00000000ff007431 */ /* 0x000fca00000001ff */
[----:B------:R-:W-:Y:S05]  /*2d30*/  @!P4 BRA `(.L_x_1180) ;  /* 0x000000040010c947 */ /* 0x000fea0003800000 */
[----:B0-----:R-:W-:Y:S02]  /*2d40*/  MOV R12, RZ ;  /* 0x000000ff000c7202 */ /* 0x001fe40000000f00 */
[----:B------:R-:W-:-:S07]  /*2d50*/  LOP3.LUT R0, R34, 0x7ffffff8, RZ, 0xc0, !PT ;  /* 0x7ffffff822007812 */ /* 0x000fce00078ec0ff */
.L_x_1181:
[C---:B--2---:R-:W-:Y:S02]  /*2d60*/  IADD3 R19, PT, PT, R12.reuse, 0x1, RZ ;  /* 0x000000010c137810 */ /* 0x044fe40007ffe0ff */
        /* <DEDUP_REMOVED lines=8> */
[----:B------:R-:W-:Y:S02]  /*2df0*/  MOV R18, UR14 ;  /* 0x0000000e00127c02 */ /* 0x000fe40008000f00 */
        /* <DEDUP_REMOVED lines=56> */
.L_x_1180:
[----:B0-----:R-:W-:-:S13]  /*3180*/  LOP3.LUT P1, R12, R34, 0x7, RZ, 0xc0, !PT ;  /* 0x00000007220c7812 */ /* 0x001fda000782c0ff */
[----:B------:R-:W-:Y:S05]  /*3190*/  @!P1 BRA `(.L_x_1177) ;  /* 0x00000004000c9947 */ /* 0x000fea0003800000 */
[----:B------:R-:W-:Y:S02]  /*31a0*/  IADD3 R12, PT, PT, R12, -0x1, RZ ;  /* 0xffffffff0c0c7810 */ /* 0x000fe40007ffe0ff */
[----:B------:R-:W-:Y:S02]  /*31b0*/  LOP3.LUT P1, R20, R34, 0x3, RZ, 0xc0, !PT ;  /* 0x0000000322147812 */ /* 0x000fe4000782c0ff */
[----:B------:R-:W-:-:S13]  /*31c0*/  ISETP.GE.U32.AND P4, PT, R12, 0x3, PT ;  /* 0x000000030c00780c */ /* 0x000fda0003f86070 */
[----:B------:R-:W-:Y:S05]  /*31d0*/  @!P4 BRA `(.L_x_1182) ;  /* 0x000000000080c947 */ /* 0x000fea0003800000 */
[----:B------:R-:W-:Y:S02]  /*31e0*/  ISETP.EQ.OR P6, PT, R0, UR13, P3 ;  /* 0x0000000d00007c0c */ /* 0x000fe40009fc2670 */
[----:B------:R-:W-:-:S11]  /*31f0*/  MOV R13, UR14 ;  /* 0x0000000e000d7c02 */ /* 0x000fd60008000f00 */
[----:B------:R-:W-:-:S04]  /*3200*/  @!P6 IMAD R13, R0, R13, UR8 ;  /* 0x00000008000dee24 */ /* 0x000fc8000f8e020d */
[----:B------:R-:W-:-:S06]  /*3210*/  @!P6 IMAD.WIDE.U32 R12, R13, 0x8, R14 ;  /* 0x000000080d0ce825 */ /* 0x000fcc00078e000e */
[----:B------:R-:W4:Y:S01]  /*3220*/  @!P6 LDG.E.64 R12, desc[UR10][R12.64] ;  /* 0x0000000a0c0ce981 */ /* 0x000f22000c1e1b00 */
[C---:B---3--:R-:W-:Y:S02]  /*3230*/  IADD3 R16, PT, PT, R0.reuse, 0x1, RZ ;  /* 0x0000000100107810 */ /* 0x048fe40007ffe0ff */
[----:B--2---:R-:W-:Y:S02]  /*3240*/  IADD3 R19, PT, PT, R0, 0x2, RZ ;  /* 0x0000000200137810 */ /* 0x004fe40007ffe0ff */
[----:B------:R-:W-:Y:S02]  /*3250*/  ISETP.EQ.OR P5, PT, R16, UR13, P3 ;  /* 0x0000000d10007c0c */ /* 0x000fe40009fa2670 */
[----:B------:R-:W-:Y:S02]  /*3260*/  IADD3 R17, PT, PT, R0, 0x3, RZ ;  /* 0x0000000300117810 */ /* 0x000fe40007ffe0ff */
[----:B------:R-:W-:Y:S02]  /*3270*/  ISETP.EQ.OR P4, PT, R19, UR13, P3 ;  /* 0x0000000d13007c0c */ /* 0x000fe40009f82670 */
[----:B------:R-:W-:-:S02]  /*3280*/  MOV R21, UR14 ;  /* 0x0000000e00157c02 */ /* 0x000fc40008000f00 */
[----:B------:R-:W-:-:S09]  /*3290*/  MOV R18, UR14 ;  /* 0x0000000e00127c02 */ /* 0x000fd20008000f00 */
[----:B------:R-:W-:-:S04]  /*32a0*/  @!P4 IMAD R19, R19, R18, UR8 ;  /* 0x000000081313ce24 */ /* 0x000fc8000f8e0212 */
[----:B------:R-:W-:-:S06]  /*32b0*/  @!P4 IMAD.WIDE.U32 R18, R19, 0x8, R14 ;  /* 0x000000081312c825 */ /* 0x000fcc00078e000e */
[----:B------:R-:W2:Y:S01]  /*32c0*/  @!P4 LDG.E.64 R18, desc[UR10][R18.64] ;  /* 0x0000000a1212c981 */ /* 0x000ea2000c1e1b00 */
[----:B----4-:R-:W-:Y:S01]  /*32d0*/  @!P6 FADD.FTZ R28, R28, R12 ;  /* 0x0000000c1c1ce221 */ /* 0x010fe20000010000 */
[----:B------:R-:W-:Y:S01]  /*32e0*/  @!P6 FADD.FTZ R29, R29, R13 ;  /* 0x0000000d1d1de221 */ /* 0x000fe20000010000 */
[----:B------:R-:W-:Y:S01]  /*32f0*/  ISETP.EQ.OR P6, PT, R17, UR13, P3 ;  /* 0x0000000d11007c0c */ /* 0x000fe20009fc2670 */
[----:B------:R-:W-:Y:S01]  /*3300*/  @!P5 IMAD R13, R16, R21, UR8 ;  /* 0x00000008100dde24 */ /* 0x000fe2000f8e0215 */
[----:B------:R-:W-:-:S03]  /*3310*/  MOV R16, UR14 ;  /* 0x0000000e00107c02 */ /* 0x000fc60008000f00 */
[----:B------:R-:W-:-:S06]  /*3320*/  @!P5 IMAD.WIDE.U32 R12, R13, 0x8, R14 ;  /* 0x000000080d0cd825 */ /* 0x000fcc00078e000e */
[----:B------:R-:W3:Y:S02]  /*3330*/  @!P5 LDG.E.64 R12, desc[UR10][R12.64] ;  /* 0x0000000a0c0cd981 */ /* 0x000ee4000c1e1b00 */
[----:B------:R-:W-:-:S04]  /*3340*/  @!P6 IMAD R17, R17, R16, UR8 ;  /* 0x000000081111ee24 */ /* 0x000fc8000f8e0210 */
[----:B------:R-:W-:-:S06]  /*3350*/  @!P6 IMAD.WIDE.U32 R16, R17, 0x8, R14 ;  /* 0x000000081110e825 */ /* 0x000fcc00078e000e */
[----:B------:R-:W4:Y:S01]  /*3360*/  @!P6 LDG.E.64 R16, desc[UR10][R16.64] ;  /* 0x0000000a1010e981 */ /* 0x000f22000c1e1b00 */
[----:B------:R-:W-:Y:S01]  /*3370*/  IADD3 R0, PT, PT, R0, 0x4, RZ ;  /* 0x0000000400007810 */ /* 0x000fe20007ffe0ff */
[----:B---3--:R-:W-:Y:S01]  /*3380*/  @!P5 FADD.FTZ R28, R28, R12 ;  /* 0x0000000c1c1cd221 */ /* 0x008fe20000010000 */
[----:B------:R-:W-:-:S03]  /*3390*/  @!P5 FADD.FTZ R29, R29, R13 ;  /* 0x0000000d1d1dd221 */ /* 0x000fc60000010000 */
[----:B--2---:R-:W-:Y:S01]  /*33a0*/  @!P4 FADD.FTZ R28, R28, R18 ;  /* 0x000000121c1cc221 */ /* 0x004fe20000010000 */
[----:B------:R-:W-:-:S03]  /*33b0*/  @!P4 FADD.FTZ R29, R29, R19 ;  /* 0x000000131d1dc221 */ /* 0x000fc60000010000 */
[----:B----4-:R-:W-:Y:S01]  /*33c0*/  @!P6 FADD.FTZ R28, R28, R16 ;  /* 0x000000101c1ce221 */ /* 0x010fe20000010000 */
[----:B------:R-:W-:-:S07]  /*33d0*/  @!P6 FADD.FTZ R29, R29, R17 ;  /* 0x000000111d1de221 */ /* 0x000fce0000010000 */
.L_x_1182:
        /* <DEDUP_REMOVED lines=20> */
.L_x_1183:
        /* <DEDUP_REMOVED lines=10> */
.L_x_1184:
[----:B------:R-:W-:Y:S05]  /*35c0*/  BSYNC.RECONVERGENT B0 ;  /* 0x0000000000007941 */ /* 0x000fea0003800200 */
.L_x_1177:
[----:B------:R-:W5:Y:S01]  /*35d0*/  S2UR UR5, SR_CgaCtaId ;  /* 0x00000000000579c3 */ /* 0x000f620000008800 */
[----:B------:R-:W-:Y:S01]  /*35e0*/  UMOV UR4, 0x400 ;  /* 0x0000040000047882 */ /* 0x000fe20000000000 */
[----:B------:R-:W-:Y:S01]  /*35f0*/  FADD.FTZ R6, R6, -UR16 ;  /* 0x8000001006067e21 */ /* 0x000fe20008010000 */
[----:B------:R-:W-:Y:S01]  /*3600*/  FADD.FTZ R7, R7, -UR16 ;  /* 0x8000001007077e21 */ /* 0x000fe20008010000 */
[----:B0---4-:R-:W-:Y:S01]  /*3610*/  FADD.FTZ R14, R9, -UR16 ;  /* 0x80000010090e7e21 */ /* 0x011fe20008010000 */
        /* <DEDUP_REMOVED lines=13> */
[----:B------:R-:W-:Y:S01]  /*36f0*/  FMUL.FTZ R15, R7, -1.4426950216293334961 ;  /* 0xbfb8aa3b070f7820 */ /* 0x000fe20000410000 */
[----:B------:R-:W-:-:S05]  /*3700*/  FMUL.FTZ R18, R8, -1.4426950216293334961 ;  /* 0xbfb8aa3b08127820 */ /* 0x000fca0000410000 */
[----:B------:R-:W3:Y:S08]  /*3710*/  MUFU.EX2 R15, R15 ;  /* 0x0000000f000f7308 */ /* 0x000ef00000000800 */
[----:B------:R-:W2:Y:S01]  /*3720*/  MUFU.EX2 R18, R18 ;  /* 0x0000001200127308 */ /* 0x000ea20000000800 */
[----:B---3--:R-:W-:-:S07]  /*3730*/  FADD.FTZ R16, R15, 1 ;  /* 0x3f8000000f107421 */ /* 0x008fce0000010000 */
[----:B-1----:R-:W0:Y:S01]  /*3740*/  MUFU.RCP R17, R16 ;  /* 0x0000001000117308 */ /* 0x002e220000001000 */
        /* <DEDUP_REMOVED lines=10> */
.L_x_1185:
[----:B------:R-:W-:Y:S04]  /*37f0*/  BSSY.RECONVERGENT B0, `(.L_x_1186) ;  /* 0x0000013000007945 */ /* 0x000fe80003800200 */
[----:B------:R-:W-:Y:S05]  /*3800*/  @P0 BRA `(.L_x_1187) ;  /* 0x0000000000440947 */ /* 0x000fea0003800000 */
[----:B------:R-:W3:Y:S01]  /*3810*/  LDCU.64 UR18, c[0x0][0x3f8] ;  /* 0x00007f00ff1277ac */ /* 0x000ee20008000a00 */
[C-C-:B------:R-:W-:Y:S01]  /*3820*/  FFMA.FTZ R8, R12.reuse, R6, R13.reuse ;  /* 0x000000060c087223 */ /* 0x140fe2000001000d */
[----:B------:R-:W-:Y:S01]  /*3830*/  MOV R6, R30 ;  /* 0x0000001e00067202 */ /* 0x000fe20000000f00 */
[----:B------:R-:W-:Y:S01]  /*3840*/  FFMA.FTZ R9, R12, R9, R13 ;  /* 0x000000090c097223 */ /* 0x000fe2000001000d */
[----:B------:R-:W0:Y:S01]  /*3850*/  LDCU.64 UR4, c[0x0][0x380] ;  /* 0x00007000ff0477ac */ /* 0x000e220008000a00 */
[----:B------:R-:W-:Y:S01]  /*3860*/  MOV R7, R5 ;  /* 0x0000000500077202 */ /* 0x000fe20000000f00 */
[----:B------:R-:W-:Y:S01]  /*3870*/  FFMA.FTZ R8, R33, R2, -R8 ;  /* 0x0000000221087223 */ /* 0x000fe20000010808 */
[----:B------:R-:W-:-:S03]  /*3880*/  FFMA.FTZ R9, R32, R3, -R9 ;  /* 0x0000000320097223 */ /* 0x000fc60000010809 */
[----:B------:R-:W-:Y:S01]  /*3890*/  FMUL.FTZ R8, R8, UR9 ;  /* 0x0000000908087c20 */ /* 0x000fe20008410000 */
[----:B------:R-:W-:Y:S01]  /*38a0*/  FMUL.FTZ R9, R9, UR9 ;  /* 0x0000000909097c20 */ /* 0x000fe20008410000 */
[----:B---3--:R-:W-:Y:S02]  /*38b0*/  IMAD R16, R45, UR18, RZ ;  /* 0x000000122d107c24 */ /* 0x008fe4000f8e02ff */
[----:B------:R-:W-:-:S04]  /*38c0*/  IMAD.WIDE.U32 R6, R35, UR18, R6 ;  /* 0x0000001223067c25 */ /* 0x000fc8000f8e0006 */
[----:B------:R-:W-:Y:S01]  /*38d0*/  IMAD R15, R35, UR19, R16 ;  /* 0x00000013230f7c24 */ /* 0x000fe2000f8e0210 */
[----:B0-----:R-:W-:-:S04]  /*38e0*/  LEA R2, P0, R6, UR4, 0x2 ;  /* 0x0000000406027c11 */ /* 0x001fc8000f8010ff */
[----:B------:R-:W-:-:S04]  /*38f0*/  IADD3 R15, PT, PT, R7, R15, RZ ;  /* 0x0000000f070f7210 */ /* 0x000fc80007ffe0ff */
[----:B------:R-:W-:-:S05]  /*3900*/  LEA.HI.X R3, R6, UR5, R15, 0x2, P0 ;  /* 0x0000000506037c11 */ /* 0x000fca00080f140f */
[----:B------:R0:W-:Y:S02]  /*3910*/  STG.E.64 desc[UR10][R2.64], R8 ;  /* 0x0000000802007986 */ /* 0x0001e4000c101b0a */
.L_x_1187:
[----:B------:R-:W-:Y:S05]  /*3920*/  BSYNC.RECONVERGENT B0 ;  /* 0x0000000000007941 */ /* 0x000fea0003800200 */
.L_x_1186:
[----:B------:R-:W-:Y:S01]  /*3930*/  UISETP.NE.AND UP0, UPT, UR15, URZ, UPT ;  /* 0x000000ff0f00728c */ /* 0x000fe2000bf05270 */
[----:B---3--:R-:W-:Y:S01]  /*3940*/  FMUL.FTZ R16, R0, UR9 ;  /* 0x0000000900107c20 */ /* 0x008fe20008410000 */
[----:B------:R-:W-:-:S07]  /*3950*/  FMUL.FTZ R15, R14, UR9 ;  /* 0x000000090e0f7c20 */ /* 0x000fce0008410000 */
[----:B------:R-:W-:Y:S05]  /*3960*/  BRA.U !UP0, `(.L_x_1188) ;  /* 0x0000000108487547 */ /* 0x000fea000b800000 */
[----:B------:R-:W-:Y:S01]  /*3970*/  FFMA.FTZ R37, R33, R16, R37 ;  /* 0x0000001021257223 */ /* 0x000fe20000010025 */
[----:B------:R-:W-:-:S03]  /*3980*/  FFMA.FTZ R36, R32, R15, R36 ;  /* 0x0000000f20247223 */ /* 0x000fc60000010024 */
[----:B------:R-:W-:Y:S01]  /*3990*/  FMUL.FTZ R0, R37, -1.4426950216293334961 ;  /* 0xbfb8aa3b25007820 */ /* 0x000fe20000410000 */
[----:B------:R-:W-:-:S05]  /*39a0*/  FMUL.FTZ R6, R36, -1.4426950216293334961 ;  /* 0xbfb8aa3b24067820 */ /* 0x000fca0000410000 */
[----:B------:R-:W0:Y:S08]  /*39b0*/  MUFU.EX2 R0, R0 ;  /* 0x0000000000007308 */ /* 0x000e300000000800 */
[----:B------:R-:W3:Y:S01]  /*39c0*/  MUFU.EX2 R6, R6 ;  /* 0x0000000600067308 */ /* 0x000ee20000000800 */
[----:B0-----:R-:W-:-:S07]  /*39d0*/  FADD.FTZ R2, R0, 1 ;  /* 0x3f80000000027421 */ /* 0x001fce0000010000 */
[----:B------:R-:W0:Y:S01]  /*39e0*/  MUFU.RCP R3, R2 ;  /* 0x0000000200037308 */ /* 0x000e220000001000 */
[----:B---3--:R-:W-:-:S07]  /*39f0*/  FADD.FTZ R7, R6, 1 ;  /* 0x3f80000006077421 */ /* 0x008fce0000010000 */
[----:B------:R-:W3:Y:S01]  /*3a00*/  MUFU.RCP R8, R7 ;  /* 0x0000000700087308 */ /* 0x000ee20000001000 */
[----:B0-----:R-:W-:Y:S01]  /*3a10*/  FADD.FTZ R14, -R3, 1 ;  /* 0x3f800000030e7421 */ /* 0x001fe20000010100 */
[----:B------:R-:W-:-:S03]  /*3a20*/  FMUL.FTZ R10, R10, R3 ;  /* 0x000000030a0a7220 */ /* 0x000fc60000410000 */
[----:B------:R-:W-:Y:S01]  /*3a30*/  FFMA.FTZ R37, R37, R14, 1 ;  /* 0x3f80000025257423 */ /* 0x000fe2000001000e */
[----:B---3--:R-:W-:Y:S01]  /*3a40*/  FADD.FTZ R9, -R8, 1 ;  /* 0x3f80000008097421 */ /* 0x008fe20000010100 */
[----:B------:R-:W-:Y:S02]  /*3a50*/  FMUL.FTZ R11, R11, R8 ;  /* 0x000000080b0b7220 */ /* 0x000fe40000410000 */
[----:B------:R-:W-:Y:S01]  /*3a60*/  FMUL.FTZ R10, R10, R37 ;  /* 0x000000250a0a7220 */ /* 0x000fe20000410000 */
[----:B------:R-:W-:-:S04]  /*3a70*/  FFMA.FTZ R36, R36, R9, 1 ;  /* 0x3f80000024247423 */ /* 0x000fc80000010009 */
[----:B------:R-:W-:-:S07]  /*3a80*/  FMUL.FTZ R11, R11, R36 ;  /* 0x000000240b0b7220 */ /* 0x000fce0000410000 */
.L_x_1188:
[----:B------:R-:W3:Y:S01]  /*3a90*/  LDCU.64 UR4, c[0x0][0x400] ;  /* 0x00008000ff0477ac */ /* 0x000ee20008000a00 */
[C-C-:B------:R-:W-:Y:S01]  /*3aa0*/  FFMA.FTZ R0, R12.reuse, R16, R13.reuse ;  /* 0x000000100c007223 */ /* 0x140fe2000001000d */
[----:B------:R-:W-:Y:S01]  /*3ab0*/  FFMA.FTZ R13, R12, R15, R13 ;  /* 0x0000000f0c0d7223 */ /* 0x000fe2000001000d */
[----:B------:R-:W-:Y:S02]  /*3ac0*/  BSSY.RECONVERGENT B0, `(.L_x_1189) ;  /* 0x0000012000007945 */ /* 0x000fe40003800200 */
[----:B------:R-:W-:Y:S01]  /*3ad0*/  FFMA.FTZ R0, R33, R10, -R0 ;  /* 0x0000000a21007223 */ /* 0x000fe20000010800 */
[----:B------:R-:W-:-:S03]  /*3ae0*/  FFMA.FTZ R13, R32, R11, -R13 ;  /* 0x0000000b200d7223 */ /* 0x000fc6000001080d */
[----:B------:R-:W-:Y:S01]  /*3af0*/  FMUL.FTZ R12, R0, UR9 ;  /* 0x00000009000c7c20 */ /* 0x000fe20008410000 */
[----:B------:R-:W-:Y:S01]  /*3b00*/  FMUL.FTZ R13, R13, UR9 ;  /* 0x000000090d0d7c20 */ /* 0x000fe20008410000 */
[----:B---3--:R-:W-:-:S04]  /*3b10*/  ISETP.GE.U32.AND P0, PT, R41, UR4, PT ;  /* 0x0000000429007c0c */ /* 0x008fc8000bf06070 */
[----:B------:R-:W-:-:S13]  /*3b20*/  ISETP.GE.AND.EX P0, PT, R44, UR5, PT, P0 ;  /* 0x000000052c007c0c */ /* 0x000fda000bf06300 */
[----:B------:R-:W-:Y:S05]  /*3b30*/  @P0 BRA `(.L_x_1190) ;  /* 0x0000000000280947 */ /* 0x000fea0003800000 */
[----:B------:R-:W3:Y:S01]  /*3b40*/  LDCU.64 UR4, c[0x0][0x3f8] ;  /* 0x00007f00ff0477ac */ /* 0x000ee20008000a00 */
[----:B------:R-:W-:Y:S01]  /*3b50*/  MOV R4, R30 ;  /* 0x0000001e00047202 */ /* 0x000fe20000000f00 */
[----:B------:R-:W4:Y:S01]  /*3b60*/  LDCU.64 UR16, c[0x0][0x380] ;  /* 0x00007000ff1077ac */ /* 0x000f220008000a00 */
[----:B---3--:R-:W-:-:S03]  /*3b70*/  IMAD R0, R44, UR4, RZ ;  /* 0x000000042c007c24 */ /* 0x008fc6000f8e02ff */
[----:B------:R-:W-:-:S04]  /*3b80*/  IMAD.WIDE.U32 R4, R41, UR4, R4 ;  /* 0x0000000429047c25 */ /* 0x000fc8000f8e0004 */
[----:B0-----:R-:W-:Y:S01]  /*3b90*/  IMAD R3, R41, UR5, R0 ;  /* 0x0000000529037c24 */ /* 0x001fe2000f8e0200 */
[----:B----4-:R-:W-:-:S04]  /*3ba0*/  LEA R2, P0, R4, UR16, 0x2 ;  /* 0x0000001004027c11 */ /* 0x010fc8000f8010ff */
[----:B------:R-:W-:-:S04]  /*3bb0*/  IADD3 R3, PT, PT, R5, R3, RZ ;  /* 0x0000000305037210 */ /* 0x000fc80007ffe0ff */
[----:B------:R-:W-:-:S05]  /*3bc0*/  LEA.HI.X R3, R4, UR17, R3, 0x2, P0 ;  /* 0x0000001104037c11 */ /* 0x000fca00080f1403 */
[----:B------:R3:W-:Y:S02]  /*3bd0*/  STG.E.64 desc[UR10][R2.64], R12 ;  /* 0x0000000c02007986 */ /* 0x0007e4000c101b0a */
.L_x_1190:
[----:B------:R-:W-:Y:S05]  /*3be0*/  BSYNC.RECONVERGENT B0 ;  /* 0x0000000000007941 */ /* 0x000fea0003800200 */
.L_x_1189:
[----:B------:R-:W-:Y:S01]  /*3bf0*/  UIADD3 UR7, UPT, UPT, UR14, UR7, URZ ;  /* 0x000000070e077290 */ /* 0x000fe2000fffe0ff */
[----:B------:R-:W-:-:S03]  /*3c00*/  IADD3 R38, PT, PT, R38, 0x1, RZ ;  /* 0x0000000126267810 */ /* 0x000fc60007ffe0ff */
[----:B------:R-:W-:-:S09]  /*3c10*/  UISETP.GE.AND UP0, UPT, UR7, UR6, UPT ;  /* 0x000000060700728c */ /* 0x000fd2000bf06270 */
[----:B------:R-:W-:Y:S05]  /*3c20*/  BRA.U !UP0, `(.L_x_1191) ;  /* 0xffffffc5086c7547 */ /* 0x000fea000b83ffff */
.L_x_1166:
[----:B------:R-:W4:Y:S01]  /*3c30*/  LDC R4, c[0x0][0x370] ;  /* 0x0000dc00ff047b82 */ /* 0x000f220000000800 */
[----:B------:R-:W-:Y:S01]  /*3c40*/  ISETP.NE.AND P2, PT, R43, RZ, PT ;  /* 0x000000ff2b00720c */ /* 0x000fe20003f45270 */
[----:B------:R-:W-:Y:S06]  /*3c50*/  BSSY.RECONVERGENT B0, `(.L_x_1192) ;  /* 0x0000011000007945 */ /* 0x000fec0003800200 */
[----:B------:R-:W5:Y:S08]  /*3c60*/  LDC R7, c[0x0][0x374] ;  /* 0x0000dd00ff077b82 */ /* 0x000f700000000800 */
[----:B0--3--:R-:W0:Y:S01]  /*3c70*/  LDC.64 R2, c[0x0][0x3c8] ;  /* 0x0000f200ff027b82 */ /* 0x009e220000000a00 */
[----:B----4-:R-:W-:-:S02]  /*3c80*/  IADD3 R5, PT, PT, R4, -0x1, RZ ;  /* 0xffffffff04057810 */ /* 0x010fc40007ffe0ff */
[----:B------:R-:W-:Y:S02]  /*3c90*/  ISETP.NE.AND P1, PT, R4, 0x1, PT ;  /* 0x000000010400780c */ /* 0x000fe40003f25270 */
[----:B-----5:R-:W-:-:S04]  /*3ca0*/  IADD3 R0, PT, PT, R7, -0x1, RZ ;  /* 0xffffffff07007810 */ /* 0x020fc80007ffe0ff */
        /* <DEDUP_REMOVED lines=11> */
.L_x_1193:
[----:B------:R-:W-:Y:S05]  /*3d60*/  BSYNC.RECONVERGENT B0 ;  /* 0x0000000000007941 */ /* 0x000fea0003800200 */
.L_x_1192:
[----:B------:R-:W-:Y:S05]  /*3d70*/  @P0 EXIT ;  /* 0x000000000000094d */ /* 0x000fea0003800000 */
[----:B------:R-:W-:Y:S05]  /*3d80*/  @P2 BRA `(.L_x_1194) ;  /* 0x0000000000202947 */ /* 0x000fea0003800000 */
[----:B------:R-:W-:-:S05]  /*3d90*/  IMAD R0, R4, R7, RZ ;  /* 0x0000000704007224 */ /* 0x000fca00078e02ff */
[----:B------:R-:W-:-:S13]  /*3da0*/  ISETP.NE.AND P0, PT, R0, -0x1, PT ;  /* 0xffffffff0000780c */ /* 0x000fda0003f05270 */
[----:B------:R-:W-:Y:S05]  /*3db0*/  @!P0 BRA `(.L_x_1194) ;  /* 0x0000000000148947 */ /* 0x000fea0003800000 */
.L_x_1195:
[----:B0-----:R-:W3:Y:S04]  /*3dc0*/  LDG.E.STRONG.GPU R5, desc[UR10][R2.64] ;  /* 0x0000000a02057981 */ /* 0x001ee8000c1ef900 */
[----:B---3--:R-:W-:Y:S01]  /*3dd0*/  CCTL.IVALL ;  /* 0x00000000ff00798f */ /* 0x008fe20002000000 */
[----:B------:R-:W-:Y:S05]  /*3de0*/  YIELD ;  /* 0x0000000000007946 */ /* 0x000fea0003800000 */
[----:B------:R-:W-:-:S13]  /*3df0*/  ISETP.NE.AND P0, PT, R5, R0, PT ;  /* 0x000000000500720c */ /* 0x000fda0003f05270 */
[----:B------:R-:W-:Y:S05]  /*3e00*/  @P0 BRA `(.L_x_1195) ;  /* 0xfffffffc00ec0947 */ /* 0x000fea000383ffff */
.L_x_1194:
        /* <DEDUP_REMOVED lines=51> */
[----:B------:R-:W3:Y:S01]  /*4140*/  LDCU.64 UR6, c[0x0][0x3d8] ;  /* 0x00007b00ff0677ac */ /* 0x000ee20008000a00 */
[----:B------:R-:W-:Y:S02]  /*4150*/  LOP3.LUT R9, R9, 0x3, RZ, 0xc0, !PT ;  /* 0x0000000309097812 */ /* 0x000fe400078ec0ff */
[----:B------:R-:W-:Y:S01]  /*4160*/  MOV R7, R2 ;  /* 0x0000000200077202 */ /* 0x000fe20000000f00 */
[----:B------:R-:W4:Y:S01]  /*4170*/  LDCU.64 UR12, c[0x0][0x388] ;  /* 0x00007100ff0c77ac */ /* 0x000f220008000a00 */
        /* <DEDUP_REMOVED lines=8> */
[----:B---3--:R-:W-:Y:S02]  /*4200*/  IADD3 R27, P1, PT, R22, UR6, RZ ;  /* 0x00000006161b7c10 */ /* 0x008fe4000ff3e0ff */
[----:B------:R-:W-:Y:S01]  /*4210*/  MOV R43, R6 ;  /* 0x00000006002b7202 */ /* 0x000fe20000000f00 */
[----:B------:R-:W-:Y:S01]  /*4220*/  IMAD.WIDE.U32 R6, R4, 0x4, RZ ;  /* 0x0000000404067825 */ /* 0x000fe200078e00ff */
[----:B------:R-:W-:-:S02]  /*4230*/  IADD3.X R25, PT, PT, R23, UR9, RZ, P2, !PT ;  /* 0x0000000917197c10 */ /* 0x000fc400097fe4ff */
[----:B-1----:R-:W-:Y:S02]  /*4240*/  IADD3.X R17, PT, PT, R23, UR7, RZ, P1, !PT ;  /* 0x0000000717117c10 */ /* 0x002fe40008ffe4ff */
[----:B------:R-:W-:Y:S02]  /*4250*/  IADD3 R18, P2, PT, RZ, -R9, RZ ;  /* 0x80000009ff127210 */ /* 0x000fe40007f5e0ff */
[----:B----4-:R-:W-:Y:S02]  /*4260*/  IADD3 R22, P1, PT, R22, UR12, RZ ;  /* 0x0000000c16167c10 */ /* 0x010fe4000ff3e0ff */
[----:B------:R-:W-:Y:S02]  /*4270*/  SHF.L.U32 R9, R5, 0x2, RZ ;  /* 0x0000000205097819 */ /* 0x000fe400000006ff */
[----:B------:R-:W-:Y:S02]  /*4280*/  IADD3.X R23, PT, PT, R23, UR13, RZ, P1, !PT ;  /* 0x0000000d17177c10 */ /* 0x000fe40008ffe4ff */
[----:B------:R-:W-:-:S02]  /*4290*/  IADD3 R28, PT, PT, R7, R9, RZ ;  /* 0x00000009071c7210 */ /* 0x000fc40007ffe0ff */
[----:B------:R-:W-:-:S07]  /*42a0*/  IADD3.X R20, PT, PT, RZ, -0x1, RZ, P2, !PT ;  /* 0xffffffffff147810 */ /* 0x000fce00017fe4ff */
.L_x_1198:
[-C--:B0-----:R-:W-:Y:S02]  /*42b0*/  LEA R8, P3, R14, R27.reuse, 0x2 ;  /* 0x0000001b0e087211 */ /* 0x081fe400078610ff */
[-C--:B------:R-:W-:Y:S02]  /*42c0*/  LEA R12, P1, R0, R27.reuse, 0x2 ;  /* 0x0000001b000c7211 */ /* 0x080fe400078210ff */
[----:B------:R-:W-:Y:S02]  /*42d0*/  IADD3 R10, P2, PT, R27, R6, RZ ;  /* 0x000000061b0a7210 */ /* 0x000fe40007f5e0ff */
[C---:B------:R-:W-:Y:S02]  /*42e0*/  IADD3.X R9, PT, PT, R17.reuse, R26, RZ, P3, !PT ;  /* 0x0000001a11097210 */ /* 0x040fe40001ffe4ff */
[----:B------:R-:W-:Y:S02]  /*42f0*/  IADD3.X R13, PT, PT, R17, R30, RZ, P1, !PT ;  /* 0x0000001e110d7210 */ /* 0x000fe40000ffe4ff */
[----:B------:R-:W-:-:S02]  /*4300*/  MOV R16, R27 ;  /* 0x0000001b00107202 */ /* 0x000fc40000000f00 */
[----:B------:R-:W-:Y:S01]  /*4310*/  IADD3.X R11, PT, PT, R17, R28, RZ, P2, !PT ;  /* 0x0000001c110b7210 */ /* 0x000fe200017fe4ff */
[----:B------:R0:W3:Y:S04]  /*4320*/  LDG.E R9, desc[UR10][R8.64] ;  /* 0x0000000a08097981 */ /* 0x0000e8000c1e1900 */
[----:B------:R1:W3:Y:S04]  /*4330*/  LDG.E R10, desc[UR10][R10.64] ;  /* 0x0000000a0a0a7981 */ /* 0x0002e8000c1e1900 */
[----:B------:R4:W2:Y:S04]  /*4340*/  LDG.E R16, desc[UR10][R16.64] ;  /* 0x0000000a10107981 */ /* 0x0008a8000c1e1900 */
[----:B------:R-:W2:Y:S01]  /*4350*/  LDG.E R13, desc[UR10][R12.64] ;  /* 0x0000000a0c0d7981 */ /* 0x000ea2000c1e1900 */
[----:B0-----:R-:W-:-:S02]  /*4360*/  MOV R8, R22 ;  /* 0x0000001600087202 */ /* 0x001fc40000000f00 */
[----:B-1----:R-:W-:Y:S02]  /*4370*/  MOV R11, R25 ;  /* 0x00000019000b7202 */ /* 0x002fe40000000f00 */
[----:B------:R-:W-:-:S04]  /*4380*/  IADD3 R18, P1, PT, R18, 0x1, RZ ;  /* 0x0000000112127810 */ /* 0x000fc80007f3e0ff */
[----:B------:R-:W-:Y:S02]  /*4390*/  IADD3.X R20, PT, PT, RZ, R20, RZ, P1, !PT ;  /* 0x00000014ff147210 */ /* 0x000fe40000ffe4ff */
[----:B------:R-:W-:-:S04]  /*43a0*/  ISETP.NE.U32.AND P1, PT, R18, RZ, PT ;  /* 0x000000ff1200720c */ /* 0x000fc80003f25070 */
[----:B------:R-:W-:Y:S02]  /*43b0*/  ISETP.NE.AND.EX P1, PT, R20, RZ, PT, P1 ;  /* 0x000000ff1400720c */ /* 0x000fe40003f25310 */
[----:B------:R-:W-:Y:S02]  /*43c0*/  IADD3 R27, P2, PT, R27, 0xa00, RZ ;  /* 0x00000a001b1b7810 */ /* 0x000fe40007f5e0ff */
[----:B------:R-:W-:Y:S02]  /*43d0*/  IADD3 R22, P4, PT, R22, 0xa00, RZ ;  /* 0x00000a0016167810 */ /* 0x000fe40007f9e0ff */
[----:B----4-:R-:W-:Y:S02]  /*43e0*/  IADD3.X R17, PT, PT, RZ, R17, RZ, P2, !PT ;  /* 0x00000011ff117210 */ /* 0x010fe400017fe4ff */
[----:B---3--:R-:W-:Y:S02]  /*43f0*/  F2FP.BF16.F32.PACK_AB R21, R9, R10 ;  /* 0x0000000a0915723e */ /* 0x008fe400000010ff */
[----:B------:R-:W-:-:S02]  /*4400*/  MOV R9, R23 ;  /* 0x0000001700097202 */ /* 0x000fc40000000f00 */
[----:B------:R-:W-:Y:S02]  /*4410*/  MOV R10, R24 ;  /* 0x00000018000a7202 */ /* 0x000fe40000000f00 */
[----:B--2---:R-:W-:-:S05]  /*4420*/  F2FP.BF16.F32.PACK_AB R19, R13, R16 ;  /* 0x000000100d13723e */ /* 0x004fca00000010ff */
[----:B------:R0:W-:Y:S04]  /*4430*/  STG.E desc[UR10][R8.64], R19 ;  /* 0x0000001308007986 */ /* 0x0001e8000c10190a */
[----:B------:R0:W-:Y:S01]  /*4440*/  STG.E desc[UR10][R10.64], R21 ;  /* 0x000000150a007986 */ /* 0x0001e2000c10190a */
[----:B------:R-:W-:Y:S02]  /*4450*/  IADD3 R24, P3, PT, R24, 0xa00, RZ ;  /* 0x00000a0018187810 */ /* 0x000fe40007f7e0ff */
[----:B------:R-:W-:Y:S02]  /*4460*/  IADD3.X R23, PT, PT, RZ, R23, RZ, P4, !PT ;  /* 0x00000017ff177210 */ /* 0x000fe400027fe4ff */
[----:B------:R-:W-:Y:S01]  /*4470*/  IADD3.X R25, PT, PT, RZ, R25, RZ, P3, !PT ;  /* 0x00000019ff197210 */ /* 0x000fe20001ffe4ff */
[----:B------:R-:W-:Y:S08]  /*4480*/  @P1 BRA `(.L_x_1198) ;  /* 0xfffffffc00881947 */ /* 0x000ff0000383ffff */
.L_x_1197:
[----:B------:R-:W-:Y:S05]  /*4490*/  BSYNC.RECONVERGENT B0 ;  /* 0x0000000000007941 */ /* 0x000fea0003800200 */
.L_x_1196:
[----:B------:R-:W-:Y:S05]  /*44a0*/  @!P0 EXIT ;  /* 0x000000000000894d */ /* 0x000fea0003800000 */
[C---:B------:R-:W-:Y:S01]  /*44b0*/  SHF.L.U64.HI R5, R4.reuse, 0x2, R5 ;  /* 0x0000000204057819 */ /* 0x040fe20000010205 */
[----:B------:R-:W3:Y:S01]  /*44c0*/  LDCU.64 UR4, c[0x0][0x3d8] ;  /* 0x00007b00ff0477ac */ /* 0x000ee20008000a00 */
[----:B------:R-:W-:Y:S02]  /*44d0*/  SHF.L.U32 R4, R4, 0x2, RZ ;  /* 0x0000000204047819 */ /* 0x000fe400000006ff */
[C---:B------:R-:W-:Y:S01]  /*44e0*/  SHF.L.U64.HI R6, R14.reuse, 0x2, R15 ;  /* 0x000000020e067819 */ /* 0x040fe2000001020f */
[----:B------:R-:W4:Y:S01]  /*44f0*/  LDCU.64 UR6, c[0x0][0x388] ;  /* 0x00007100ff0677ac */ /* 0x000f220008000a00 */
[----:B0-----:R-:W-:Y:S02]  /*4500*/  SHF.L.U32 R9, R14, 0x2, RZ ;  /* 0x000000020e097819 */ /* 0x001fe400000006ff */
[C---:B------:R-:W-:Y:S01]  /*4510*/  SHF.L.U64.HI R7, R0.reuse, 0x2, R3 ;  /* 0x0000000200077819 */ /* 0x040fe20000010203 */
[----:B------:R-:W0:Y:S01]  /*4520*/  LDCU.64 UR8, c[0x0][0x390] ;  /* 0x00007200ff0877ac */ /* 0x000e220008000a00 */
[----:B------:R-:W-:-:S07]  /*4530*/  SHF.L.U32 R8, R0, 0x2, RZ ;  /* 0x0000000200087819 */ /* 0x000fce00000006ff */
.L_x_1199:
[C---:B0-----:R-:W-:Y:S02]  /*4540*/  SHF.L.U32 R10, R43.reuse, 0x2, RZ ;  /* 0x000000022b0a7819 */ /* 0x041fe400000006ff */
[----:B------:R-:W-:Y:S02]  /*4550*/  SHF.L.U64.HI R2, R43, 0x2, R2 ;  /* 0x000000022b027819 */ /* 0x000fe40000010202 */
[----:B---3--:R-:W-:-:S04]  /*4560*/  IADD3 R12, P0, PT, R10, UR4, RZ ;  /* 0x000000040a0c7c10 */ /* 0x008fc8000ff1e0ff */
[----:B------:R-:W-:Y:S02]  /*4570*/  IADD3.X R13, PT, PT, R2, UR5, RZ, P0, !PT ;  /* 0x00000005020d7c10 */ /* 0x000fe400087fe4ff */
[C---:B------:R-:W-:Y:S02]  /*4580*/  IADD3 R18, P2, PT, R12.reuse, R9, RZ ;  /* 0x000000090c127210 */ /* 0x040fe40007f5e0ff */
[C---:B------:R-:W-:Y:S01]  /*4590*/  IADD3 R14, P0, PT, R12.reuse, R8, RZ ;  /* 0x000000080c0e7210 */ /* 0x040fe20007f1e0ff */
[----:B------:R3:W5:Y:S01]  /*45a0*/  LDG.E R11, desc[UR10][R12.64] ;  /* 0x0000000a0c0b7981 */ /* 0x000762000c1e1900 */
[----:B------:R-:W-:Y:S02]  /*45b0*/  IADD3 R16, P1, PT, R12, R4, RZ ;  /* 0x000000040c107210 */ /* 0x000fe40007f3e0ff */
[C---:B--2---:R-:W-:Y:S02]  /*45c0*/  IADD3.X R19, PT, PT, R13.reuse, R6, RZ, P2, !PT ;  /* 0x000000060d137210 */ /* 0x044fe400017fe4ff */
[----:B------:R-:W-:-:S02]  /*45d0*/  IADD3.X R15, PT, PT, R13, R7, RZ, P0, !PT ;  /* 0x000000070d0f7210 */ /* 0x000fc400007fe4ff */
[----:B-1----:R-:W-:Y:S02]  /*45e0*/  IADD3.X R17, PT, PT, R13, R5, RZ, P1, !PT ;  /* 0x000000050d117210 */ /* 0x002fe40000ffe4ff */
[----:B------:R1:W2:Y:S04]  /*45f0*/  LDG.E R19, desc[UR10][R18.64] ;  /* 0x0000000a12137981 */ /* 0x0002a8000c1e1900 */
[----:B------:R-:W5:Y:S04]  /*4600*/  LDG.E R14, desc[UR10][R14.64] ;  /* 0x0000000a0e0e7981 */ /* 0x000f68000c1e1900 */
[----:B------:R-:W2:Y:S01]  /*4610*/  LDG.E R16, desc[UR10][R16.64] ;  /* 0x0000000a10107981 */ /* 0x000ea2000c1e1900 */
[----:B------:R-:W-:-:S02]  /*4620*/  LOP3.LUT R22, R10, 0xfffffffc, RZ, 0xc0, !PT ;  /* 0xfffffffc0a167812 */ /* 0x000fc400078ec0ff */
[----:B------:R-:W-:Y:S02]  /*4630*/  LOP3.LUT R23, R2, 0x1, RZ, 0xc0, !PT ;  /* 0x0000000102177812 */ /* 0x000fe400078ec0ff */
[----:B----4-:R-:W-:Y:S02]  /*4640*/  IADD3 R20, P0, PT, R22, UR6, RZ ;  /* 0x0000000616147c10 */ /* 0x010fe4000ff1e0ff */
[----:B---3--:R-:W-:Y:S02]  /*4650*/  LOP3.LUT R13, R2, 0x3, RZ, 0xc0, !PT ;  /* 0x00000003020d7812 */ /* 0x008fe400078ec0ff */
[----:B------:R-:W-:Y:S02]  /*4660*/  IADD3.X R21, PT, PT, R23, UR7, RZ, P0, !PT ;  /* 0x0000000717157c10 */ /* 0x000fe400087fe4ff */
[C---:B0-----:R-:W-:Y:S02]  /*4670*/  IADD3 R24, P0, PT, R22.reuse, UR8, RZ ;  /* 0x0000000816187c10 */ /* 0x041fe4000ff1e0ff */
[----:B------:R-:W-:-:S02]  /*4680*/  IADD3 R12, P1, PT, R22, UR4, RZ ;  /* 0x00000004160c7c10 */ /* 0x000fc4000ff3e0ff */
[----:B------:R-:W-:Y:S02]  /*4690*/  IADD3.X R25, PT, PT, R23, UR9, RZ, P0, !PT ;  /* 0x0000000917197c10 */ /* 0x000fe400087fe4ff */
[----:B------:R-:W-:Y:S02]  /*46a0*/  IADD3.X R13, PT, PT, R13, UR5, RZ, P1, !PT ;  /* 0x000000050d0d7c10 */ /* 0x000fe40008ffe4ff */
[----:B-1----:R-:W-:Y:S02]  /*46b0*/  IADD3 R18, P0, PT, R12, R8, RZ ;  /* 0x000000080c127210 */ /* 0x002fe40007f1e0ff */
[----:B-----5:R-:W-:Y:S02]  /*46c0*/  F2FP.BF16.F32.PACK_AB R11, R14, R11 ;  /* 0x0000000b0e0b723e */ /* 0x020fe400000010ff */
[----:B------:R-:W-:Y:S02]  /*46d0*/  IADD3 R14, P1, PT, R12, R4, RZ ;  /* 0x000000040c0e7210 */ /* 0x000fe40007f3e0ff */
[----:B--2---:R-:W-:-:S02]  /*46e0*/  F2FP.BF16.F32.PACK_AB R27, R19, R16 ;  /* 0x00000010131b723e */ /* 0x004fc400000010ff */
[----:B------:R-:W-:Y:S02]  /*46f0*/  IADD3 R16, P2, PT, R12, R9, RZ ;  /* 0x000000090c107210 */ /* 0x000fe40007f5e0ff */
[C---:B------:R-:W-:Y:S02]  /*4700*/  IADD3.X R19, PT, PT, R13.reuse, R7, RZ, P0, !PT ;  /* 0x000000070d137210 */ /* 0x040fe400007fe4ff */
        /* <DEDUP_REMOVED lines=40> */
[----:B--2---:R-:W-:-:S04]  /*4990*/  IADD3 R20, P0, PT, R10, 0x1e00, RZ ;  /* 0x00001e000a147810 */ /* 0x004fc80007f1e0ff */
[----:B------:R-:W-:Y:S02]  /*49a0*/  IADD3.X R2, PT, PT, RZ, R2, RZ, P0, !PT ;  /* 0x00000002ff027210 */ /* 0x000fe400007fe4ff */
[----:B------:R-:W-:Y:S02]  /*49b0*/  LOP3.LUT R20, R20, 0xfffffffc, RZ, 0xc0, !PT ;  /* 0xfffffffc14147812 */ /* 0x000fe400078ec0ff */
[----:B------:R-:W-:Y:S02]  /*49c0*/  LOP3.LUT R2, R2, 0x1, RZ, 0xc0, !PT ;  /* 0x0000000102027812 */ /* 0x000fe400078ec0ff */
[C---:B------:R-:W-:Y:S02]  /*49d0*/  IADD3 R10, P0, PT, R20.reuse, UR6, RZ ;  /* 0x00000006140a7c10 */ /* 0x040fe4000ff1e0ff */
[----:B------:R-:W-:Y:S02]  /*49e0*/  IADD3 R20, P1, PT, R20, UR8, RZ ;  /* 0x0000000814147c10 */ /* 0x000fe4000ff3e0ff */
[----:B------:R-:W-:-:S02]  /*49f0*/  IADD3.X R11, PT, PT, R2, UR7, RZ, P0, !PT ;  /* 0x00000007020b7c10 */ /* 0x000fc400087fe4ff */
[----:B------:R-:W-:Y:S02]  /*4a00*/  IADD3.X R21, PT, PT, R2, UR9, RZ, P1, !PT ;  /* 0x0000000902157c10 */ /* 0x000fe40008ffe4ff */
[----:B------:R-:W-:-:S04]  /*4a10*/  IADD3 R43, PT, PT, R43, 0xa00, RZ ;  /* 0x00000a002b2b7810 */ /* 0x000fc80007ffe0ff */
[----:B------:R-:W-:-:S04]  /*4a20*/  ISETP.GT.U32.AND P0, PT, R0, R43, PT ;  /* 0x0000002b0000720c */ /* 0x000fc80003f04070 */
[----:B------:R-:W-:Y:S01]  /*4a30*/  ISETP.GT.AND.EX P0, PT, R3, RZ, PT, P0 ;  /* 0x000000ff0300720c */ /* 0x000fe20003f04300 */
[----:B------:R-:W-:Y:S01]  /*4a40*/  HFMA2 R2, -RZ, RZ, 0, 0 ;  /* 0x00000000ff027431 */ /* 0x000fe200000001ff */
[----:B---3--:R-:W-:Y:S02]  /*4a50*/  F2FP.BF16.F32.PACK_AB R19, R19, R12 ;  /* 0x0000000c1313723e */ /* 0x008fe400000010ff */
[----:B----4-:R-:W-:-:S03]  /*4a60*/  F2FP.BF16.F32.PACK_AB R13, R17, R14 ;  /* 0x0000000e110d723e */ /* 0x010fc600000010ff */
[----:B------:R0:W-:Y:S04]  /*4a70*/  STG.E desc[UR10][R10.64], R19 ;  /* 0x000000130a007986 */ /* 0x0001e8000c10190a */
[----:B------:R0:W-:Y:S02]  /*4a80*/  STG.E desc[UR10][R20.64], R13 ;  /* 0x0000000d14007986 */ /* 0x0001e4000c10190a */
[----:B------:R-:W-:Y:S05]  /*4a90*/  @P0 BRA `(.L_x_1199) ;  /* 0xfffffff800a80947 */ /* 0x000fea000383ffff */
[----:B------:R-:W-:Y:S05]  /*4aa0*/  EXIT ;  /* 0x000000000000794d */ /* 0x000fea0003800000 */
.L_x_1200:
        /* <DEDUP_REMOVED lines=13> */
.L_x_2494:


//--------------------- .text._Z35group_norm_nhwc_bwd_one_pass_kernelI11Fp32IOBf16WLi256ELi20ELi640EEv26Group_norm_nhwc_bwd_params --------------------------
	.section	.text._Z35group_norm_nhwc_bwd_one_pass_kernelI11Fp32IOBf16WLi256ELi20ELi640EEv26Group_norm_nhwc_bwd_params,"ax",@progbits
	.align	128
        .global         _Z35group_norm_nhwc_bwd_one_pass_kernelI11Fp32IOBf16WLi256ELi20ELi640EEv26Group_norm_nhwc_bwd_params
        .type           _Z35group_norm_nhwc_bwd_one_pass_kernelI11Fp32IOBf16WLi256ELi20ELi640EEv26Group_norm_nhwc_bwd_params,@function
        .size           _Z35group_norm_nhwc_bwd_one_pass_kernelI11Fp32IOBf16WLi256ELi20ELi640EEv26Group_norm_nhwc_bwd_params,(.L_x_2495 - _Z35group_norm_nhwc_bwd_one_pass_kernelI11Fp32IOBf16WLi256ELi20ELi640EEv26Group_norm_nhwc_bwd_params)
        .other          _Z35group_norm_nhwc_bwd_one_pass_kernelI11Fp32IOBf16WLi256ELi20ELi640EEv26Group_norm_nhwc_bwd_params,@"STO_CUDA_ENTRY STV_DEFAULT"
_Z35group_norm_nhwc_bwd_one_pass_kernelI11Fp32IOBf16WLi256ELi20ELi640EEv26Group_norm_nhwc_bwd_params:
.text._Z35group_norm_nhwc_bwd_one_pass_kernelI11Fp32IOBf16WLi256ELi20ELi640EEv26Group_norm_nhwc_bwd_params:
        /* <DEDUP_REMOVED lines=22> */
.L_x_1232:
[----:B0-----:R-:W0:Y:S01]  /*0160*/  LDC R6, c[0x0][0x410] ;  /* 0x00010400ff067b82 */ /* 0x001e220000000800 */
[----:B-1----:R-:W1:Y:S01]  /*0170*/  S2R R43, SR_CTAID.X ;  /* 0x00000000002b7919 */ /* 0x002e620000002500 */
[----:B------:R-:W1:Y:S01]  /*0180*/  LDCU UR5, c[0x0][0x41c] ;  /* 0x00008380ff0577ac */ /* 0x000e620008000800 */
[----:B------:R-:W-:Y:S01]  /*0190*/  ISETP.LE.AND P1, PT, RZ, UR7, PT ;  /* 0x00000007ff007c0c */ /* 0x000fe2000bf23270 */
[----:B--2---:R-:W2:Y:S01]  /*01a0*/  LDCU.128 UR16, c[0x0][0x400] ;  /* 0x00008000ff1077ac */ /* 0x004ea20008000c00 */
[----:B------:R-:W3:Y:S01]  /*01b0*/  LDCU.64 UR8, c[0x0][0x3b8] ;  /* 0x00007700ff0877ac */ /* 0x000ee20008000a00 */
[----:B------:R-:W4:Y:S01]  /*01c0*/  LDCU.U8 UR10, c[0x0][0x414] ;  /* 0x00008280ff0a77ac */ /* 0x000f220008000000 */
[----:B0-----:R-:W-:Y:S02]  /*01d0*/  IABS R5, R6 ;  /* 0x0000000600057213 */ /* 0x001fe40000000000 */
[----:B------:R-:W-:Y:S02]  /*01e0*/  ISETP.NE.AND P2, PT, R6, RZ, PT ;  /* 0x000000ff0600720c */ /* 0x000fe40003f45270 */
[----:B------:R-:W0:Y:S01]  /*01f0*/  I2F.RP R0, R5 ;  /* 0x0000000500007306 */ /* 0x000e220000209400 */
[----:B---3--:R-:W-:Y:S01]  /*0200*/  UIMAD.WIDE UR8, UR7, 0x8, UR8 ;  /* 0x00000008070878a5 */ /* 0x008fe2000f8e0208 */
[----:B-1----:R-:W-:-:S05]  /*0210*/  IMAD R13, R43, UR5, R40 ;  /* 0x000000052b0d7c24 */ /* 0x002fca000f8e0228 */
[----:B------:R-:W-:Y:S02]  /*0220*/  MOV R14, UR8 ;  /* 0x00000008000e7c02 */ /* 0x000fe40008000f00 */
[----:B------:R-:W-:Y:S02]  /*0230*/  MOV R15, UR9 ;  /* 0x00000009000f7c02 */ /* 0x000fe40008000f00 */
[----:B------:R-:W-:Y:S02]  /*0240*/  SHF.R.S32.HI R23, RZ, 0x1f, R13 ;  /* 0x0000001fff177819 */ /* 0x000fe4000001140d */
[C---:B------:R-:W-:Y:S01]  /*0250*/  IADD3 R17, PT, PT, R13.reuse, 0x40, RZ ;  /* 0x000000400d117810 */ /* 0x040fe20007ffe0ff */
[----:B0-----:R-:W0:Y:S01]  /*0260*/  MUFU.RCP R0, R0 ;  /* 0x0000000000007308 */ /* 0x001e220000001000 */
[----:B------:R-:W-:Y:S01]  /*0270*/  IADD3 R21, PT, PT, R13, 0x80, RZ ;  /* 0x000000800d157810 */ /* 0x000fe20007ffe0ff */
[----:B------:R-:W3:Y:S01]  /*0280*/  LDG.E.64 R14, desc[UR12][R14.64] ;  /* 0x0000000c0e0e7981 */ /* 0x000ee2000c1e1b00 */
[----:B------:R-:W-:-:S02]  /*0290*/  SHF.R.S32.HI R11, RZ, 0x1f, R17 ;  /* 0x0000001fff0b7819 */ /* 0x000fc40000011411 */
[----:B------:R-:W-:Y:S02]  /*02a0*/  SHF.R.S32.HI R25, RZ, 0x1f, R21 ;  /* 0x0000001fff197819 */ /* 0x000fe40000011415 */
[----:B------:R-:W-:Y:S02]  /*02b0*/  IADD3 R33, PT, PT, R13, 0xc0, RZ ;  /* 0x000000c00d217810 */ /* 0x000fe40007ffe0ff */
[----:B0-----:R-:W-:-:S04]  /*02c0*/  IADD3 R2, PT, PT, R0, 0xffffffe, RZ ;  /* 0x0ffffffe00027810 */ /* 0x001fc80007ffe0ff */
[----:B------:R0:W1:Y:S02]  /*02d0*/  F2I.FTZ.U32.TRUNC.NTZ R3, R2 ;  /* 0x0000000200037305 */ /* 0x000064000021f000 */
[----:B0-----:R-:W-:Y:S01]  /*02e0*/  HFMA2 R2, -RZ, RZ, 0, 0 ;  /* 0x00000000ff027431 */ /* 0x001fe200000001ff */
[----:B-1----:R-:W-:-:S05]  /*02f0*/  IADD3 R4, PT, PT, RZ, -R3, RZ ;  /* 0x80000003ff047210 */ /* 0x002fca0007ffe0ff */
        /* <DEDUP_REMOVED lines=14> */
[----:B------:R-:W-:-:S04]  /*03e0*/  IADD3 R5, PT, PT, R0, -R5, RZ ;  /* 0x8000000500057210 */ /* 0x000fc80007ffe0ff */
[----:B------:R-:W-:Y:S02]  /*03f0*/  SEL R0, R5, R0, !P0 ;  /* 0x0000000005007207 */ /* 0x000fe40004000000 */
[----:B--2---:R-:W-:Y:S02]  /*0400*/  ISETP.GE.U32.AND P0, PT, R13, UR16, PT ;  /* 0x000000100d007c0c */ /* 0x004fe4000bf06070 */
[----:B------:R-:W-:Y:S02]  /*0410*/  @!P1 IADD3 R0, PT, PT, -R0, RZ, RZ ;  /* 0x000000ff00009210 */ /* 0x000fe40007ffe1ff */
[----:B------:R-:W-:Y:S02]  /*0420*/  ISETP.GE.AND.EX P0, PT, R23, UR17, PT, P0 ;  /* 0x0000001117007c0c */ /* 0x000fe4000bf06300 */
[----:B------:R-:W-:Y:S02]  /*0430*/  ISETP.GE.U32.AND P1, PT, R17, UR16, PT ;  /* 0x0000001011007c0c */ /* 0x000fe4000bf26070 */
[----:B------:R-:W-:-:S02]  /*0440*/  @P4 IADD3 R3, PT, PT, R3, 0x1, RZ ;  /* 0x0000000103034810 */ /* 0x000fc40007ffe0ff */
[----:B------:R-:W-:Y:S02]  /*0450*/  ISETP.GE.AND.EX P1, PT, R11, UR17, PT, P1 ;  /* 0x000000110b007c0c */ /* 0x000fe4000bf26310 */
[----:B------:R-:W-:Y:S02]  /*0460*/  SEL R41, R7, R0, !P2 ;  /* 0x0000000007297207 */ /* 0x000fe40005000000 */
[----:B------:R-:W-:-:S03]  /*0470*/  @!P3 IADD3 R3, PT, PT, -R3, RZ, RZ ;  /* 0x000000ff0303b210 */ /* 0x000fc60007ffe1ff */
[----:B------:R-:W0:Y:S01]  /*0480*/  @!P0 LDC.64 R4, c[0x0][0x3f8] ;  /* 0x0000fe00ff048b82 */ /* 0x000e220000000a00 */
[----:B------:R-:W-:Y:S01]  /*0490*/  IMAD R9, R41, 0x14, RZ ;  /* 0x0000001429097824 */ /* 0x000fe200078e02ff */
[----:B------:R-:W-:Y:S02]  /*04a0*/  SEL R3, R7, R3, !P2 ;  /* 0x0000000307037207 */ /* 0x000fe40005000000 */
[----:B------:R-:W-:Y:S02]  /*04b0*/  ISETP.GE.U32.AND P2, PT, R21, UR16, PT ;  /* 0x0000001015007c0c */ /* 0x000fe4000bf46070 */
[----:B------:R-:W-:Y:S02]  /*04c0*/  IADD3 R28, P3, PT, R9, R42, RZ ;  /* 0x0000002a091c7210 */ /* 0x000fe40007f7e0ff */
[----:B------:R-:W1:Y:S01]  /*04d0*/  @!P1 LDC.64 R18, c[0x0][0x3f8] ;  /* 0x0000fe00ff129b82 */ /* 0x000e620000000a00 */
[----:B------:R-:W-:Y:S02]  /*04e0*/  SHF.R.S32.HI R0, RZ, 0x1f, R3 ;  /* 0x0000001fff007819 */ /* 0x000fe40000011403 */
[----:B------:R-:W-:-:S02]  /*04f0*/  ISETP.GE.AND.EX P2, PT, R25, UR17, PT, P2 ;  /* 0x0000001119007c0c */ /* 0x000fc4000bf46320 */
[----:B------:R-:W-:Y:S01]  /*0500*/  LEA.HI.X.SX32 R29, R9, RZ, 0x1, P3 ;  /* 0x000000ff091d7211 */ /* 0x000fe200018f0eff */
[----:B------:R-:W-:Y:S01]  /*0510*/  IMAD R0, R0, UR18, RZ ;  /* 0x0000001200007c24 */ /* 0x000fe2000f8e02ff */
[----:B------:R-:W-:Y:S01]  /*0520*/  ISETP.GE.U32.AND P3, PT, R33, UR16, PT ;  /* 0x0000001021007c0c */ /* 0x000fe2000bf66070 */
[----:B------:R-:W2:Y:S02]  /*0530*/  @!P0 LDC.64 R26, c[0x0][0x3a0] ;  /* 0x0000e800ff1a8b82 */ /* 0x000ea40000000a00 */
[C---:B------:R-:W-:Y:S02]  /*0540*/  IMAD R7, R3.reuse, UR19, R0 ;  /* 0x0000001303077c24 */ /* 0x040fe4000f8e0200 */
[----:B------:R-:W-:Y:S01]  /*0550*/  IMAD.WIDE.U32 R28, R3, UR18, R28 ;  /* 0x00000012031c7c25 */ /* 0x000fe2000f8e001c */
[----:B------:R-:W-:-:S03]  /*0560*/  SHF.R.S32.HI R3, RZ, 0x1f, R33 ;  /* 0x0000001fff037819 */ /* 0x000fc60000011421 */
[----:B------:R-:W2:Y:S01]  /*0570*/  @!P0 LDC.64 R8, c[0x0][0x398] ;  /* 0x0000e600ff088b82 */ /* 0x000ea20000000a00 */
[----:B0-----:R-:W-:Y:S01]  /*0580*/  @!P0 IMAD R0, R23, R4, RZ ;  /* 0x0000000417008224 */ /* 0x001fe200078e02ff */
[----:B------:R-:W-:Y:S02]  /*0590*/  IADD3 R7, PT, PT, R29, R7, RZ ;  /* 0x000000071d077210 */ /* 0x000fe40007ffe0ff */
[----:B------:R-:W-:Y:S01]  /*05a0*/  @!P0 MOV R6, R28 ;  /* 0x0000001c00068202 */ /* 0x000fe20000000f00 */
[----:B------:R-:W-:Y:S01]  /*05b0*/  @!P0 IMAD R35, R13, R5, R0 ;  /* 0x000000050d238224 */ /* 0x000fe200078e0200 */
[----:B------:R-:W-:Y:S02]  /*05c0*/  ISETP.GE.AND.EX P3, PT, R3, UR17, PT, P3 ;  /* 0x0000001103007c0c */ /* 0x000fe4000bf66330 */
[----:B------:R-:W0:Y:S01]  /*05d0*/  @!P2 LDC.64 R30, c[0x0][0x3f8] ;  /* 0x0000fe00ff1eab82 */ /* 0x000e220000000a00 */
[----:B------:R-:W-:Y:S01]  /*05e0*/  @!P0 IMAD.WIDE.U32 R4, R13, R4, R6 ;  /* 0x000000040d048225 */ /* 0x000fe200078e0006 */
[----:B------:R-:W-:-:S03]  /*05f0*/  @!P1 MOV R10, R28 ;  /* 0x0000001c000a9202 */ /* 0x000fc60000000f00 */
[-C--:B-1----:R-:W-:Y:S01]  /*0600*/  @!P1 IMAD R2, R11, R18.reuse, RZ ;  /* 0x000000120b029224 */ /* 0x082fe200078e02ff */
[----:B------:R-:W-:Y:S02]  /*0610*/  @!P0 IADD3 R5, PT, PT, R5, R35, RZ ;  /* 0x0000002305058210 */ /* 0x000fe40007ffe0ff */
[----:B------:R-:W-:Y:S01]  /*0620*/  @!P1 MOV R11, R7 ;  /* 0x00000007000b9202 */ /* 0x000fe20000000f00 */
[C---:B------:R-:W-:Y:S01]  /*0630*/  @!P1 IMAD R37, R17.reuse, R19, R2 ;  /* 0x0000001311259224 */ /* 0x040fe200078e0202 */
[C---:B------:R-:W-:Y:S01]  /*0640*/  @!P0 SHF.L.U32 R35, R4.reuse, 0x2, RZ ;  /* 0x0000000204238819 */ /* 0x040fe200000006ff */
[----:B------:R-:W1:Y:S01]  /*0650*/  @!P1 LDC.64 R22, c[0x0][0x3a0] ;  /* 0x0000e800ff169b82 */ /* 0x000e620000000a00 */
[----:B------:R-:W-:Y:S01]  /*0660*/  @!P0 SHF.L.U64.HI R0, R4, 0x2, R5 ;  /* 0x0000000204008819 */ /* 0x000fe20000010205 */
[----:B------:R-:W-:Y:S01]  /*0670*/  @!P1 IMAD.WIDE.U32 R18, R17, R18, R10 ;  /* 0x0000001211129225 */ /* 0x000fe200078e000a */
[----:B----4-:R-:W-:-:S05]  /*0680*/  ISETP.NE.AND P4, PT, RZ, UR10, PT ;  /* 0x0000000aff007c0c */ /* 0x010fca000bf85270 */
[----:B------:R-:W4:Y:S01]  /*0690*/  @!P3 LDC.64 R4, c[0x0][0x3f8] ;  /* 0x0000fe00ff04bb82 */ /* 0x000f220000000a00 */
[----:B------:R-:W-:Y:S02]  /*06a0*/  @!P1 IADD3 R19, PT, PT, R19, R37, RZ ;  /* 0x0000002513139210 */ /* 0x000fe40007ffe0ff */
[C---:B--2---:R-:W-:Y:S02]  /*06b0*/  @!P0 IADD3 R26, P5, PT, R35.reuse, R26, RZ ;  /* 0x0000001a231a8210 */ /* 0x044fe40007fbe0ff */
[----:B------:R-:W-:-:S03]  /*06c0*/  @!P0 IADD3 R8, P6, PT, R35, R8, RZ ;  /* 0x0000000823088210 */ /* 0x000fc60007fde0ff */
[----:B------:R-:W2:Y:S01]  /*06d0*/  @!P1 LDC.64 R12, c[0x0][0x398] ;  /* 0x0000e600ff0c9b82 */ /* 0x000ea20000000a00 */
[C---:B------:R-:W-:Y:S01]  /*06e0*/  @!P1 SHF.L.U32 R35, R18.reuse, 0x2, RZ ;  /* 0x0000000212239819 */ /* 0x040fe200000006ff */
[----:B0-----:R-:W-:Y:S01]  /*06f0*/  @!P2 IMAD R20, R25, R30, RZ ;  /* 0x0000001e1914a224 */ /* 0x001fe200078e02ff */
[----:B------:R-:W-:Y:S02]  /*0700*/  @!P1 SHF.L.U64.HI R2, R18, 0x2, R19 ;  /* 0x0000000212029819 */ /* 0x000fe40000010213 */
[----:B------:R-:W-:Y:S02]  /*0710*/  @!P2 MOV R18, R28 ;  /* 0x0000001c0012a202 */ /* 0x000fe40000000f00 */
[----:B------:R-:W-:Y:S01]  /*0720*/  @!P2 MOV R19, R7 ;  /* 0x000000070013a202 */ /* 0x000fe20000000f00 */
[----:B------:R-:W0:Y:S01]  /*0730*/  @!P2 LDC.64 R10, c[0x0][0x3a0] ;  /* 0x0000e800ff0aab82 */ /* 0x000e220000000a00 */
[C---:B------:R-:W-:Y:S02]  /*0740*/  @!P2 IMAD R37, R21.reuse, R31, R20 ;  /* 0x0000001f1525a224 */ /* 0x040fe400078e0214 */
[----:B------:R-:W-:-:S05]  /*0750*/  @!P2 IMAD.WIDE.U32 R30, R21, R30, R18 ;  /* 0x0000001e151ea225 */ /* 0x000fca00078e0012 */
[----:B------:R-:W0:Y:S01]  /*0760*/  @!P2 LDC.64 R16, c[0x0][0x398] ;  /* 0x0000e600ff10ab82 */ /* 0x000e220000000a00 */
[----:B------:R-:W-:-:S07]  /*0770*/  @!P2 IADD3 R37, PT, PT, R31, R37, RZ ;  /* 0x000000251f25a210 */ /* 0x000fce0007ffe0ff */
[----:B------:R-:W0:Y:S01]  /*0780*/  @P4 LDC.64 R24, c[0x0][0x3b0] ;  /* 0x0000ec00ff184b82 */ /* 0x000e220000000a00 */
[----:B------:R-:W-:-:S07]  /*0790*/  @!P0 IADD3.X R27, PT, PT, R0, R27, RZ, P5, !PT ;  /* 0x0000001b001b8210 */ /* 0x000fce0002ffe4ff */
[----:B------:R-:W3:Y:S01]  /*07a0*/  @!P3 LDC.64 R18, c[0x0][0x3a0] ;  /* 0x0000e800ff12bb82 */ /* 0x000ee20000000a00 */
[----:B------:R-:W-:-:S07]  /*07b0*/  @!P0 IADD3.X R9, PT, PT, R0, R9, RZ, P6, !PT ;  /* 0x0000000900098210 */ /* 0x000fce00037fe4ff */
[----:B------:R-:W3:Y:S01]  /*07c0*/  @!P3 LDC.64 R20, c[0x0][0x398] ;  /* 0x0000e600ff14bb82 */ /* 0x000ee20000000a00 */
[C---:B------:R-:W-:Y:S01]  /*07d0*/  @!P2 SHF.L.U32 R32, R30.reuse, 0x2, RZ ;  /* 0x000000021e20a819 */ /* 0x040fe200000006ff */
[----:B----4-:R-:W-:Y:S01]  /*07e0*/  @!P3 IMAD R36, R3, R4, RZ ;  /* 0x000000040324b224 */ /* 0x010fe200078e02ff */
[----:B------:R-:W-:Y:S02]  /*07f0*/  @!P2 SHF.L.U64.HI R0, R30, 0x2, R37 ;  /* 0x000000021e00a819 */ /* 0x000fe40000010225 */
[----:B------:R-:W-:Y:S02]  /*0800*/  @!P3 MOV R30, R28 ;  /* 0x0000001c001eb202 */ /* 0x000fe40000000f00 */
[----:B------:R-:W-:Y:S01]  /*0810*/  @!P3 MOV R31, R7 ;  /* 0x00000007001fb202 */ /* 0x000fe20000000f00 */
[----:B------:R-:W-:Y:S01]  /*0820*/  @!P3 IMAD R3, R33, R5, R36 ;  /* 0x000000052103b224 */ /* 0x000fe200078e0224 */
[----:B------:R-:W-:Y:S02]  /*0830*/  LOP3.LUT R42, R44, 0xffff, RZ, 0xc0, !PT ;  /* 0x0000ffff2c2a7812 */ /* 0x000fe400078ec0ff */
[----:B-1----:R-:W-:Y:S01]  /*0840*/  @!P1 IADD3 R22, P6, PT, R35, R22, RZ ;  /* 0x0000001623169210 */ /* 0x002fe20007fde0ff */
[----:B------:R-:W-:Y:S01]  /*0850*/  @!P3 IMAD.WIDE.U32 R4, R33, R4, R30 ;  /* 0x000000042104b225 */ /* 0x000fe200078e001e */
[----:B--2---:R-:W-:-:S02]  /*0860*/  @!P1 IADD3 R12, P5, PT, R35, R12, RZ ;  /* 0x0000000c230c9210 */ /* 0x004fc40007fbe0ff */
[----:B------:R-:W1:Y:S01]  /*0870*/  LDC.64 R34, c[0x0][0x3a8] ;  /* 0x0000ea00ff227b82 */ /* 0x000e620000000a00 */
[----:B------:R-:W-:Y:S01]  /*0880*/  IMAD R30, R41, 0x14, R42 ;  /* 0x00000014291e7824 */ /* 0x000fe200078e022a */
[C---:B------:R-:W-:Y:S02]  /*0890*/  @!P1 IADD3.X R23, PT, PT, R2.reuse, R23, RZ, P6, !PT ;  /* 0x0000001702179210 */ /* 0x040fe400037fe4ff */
[----:B------:R-:W-:Y:S02]  /*08a0*/  @!P1 IADD3.X R13, PT, PT, R2, R13, RZ, P5, !PT ;  /* 0x0000000d020d9210 */ /* 0x000fe40002ffe4ff */
[----:B------:R-:W-:Y:S01]  /*08b0*/  @!P3 IADD3 R31, PT, PT, R5, R3, RZ ;  /* 0x00000003051fb210 */ /* 0x000fe20007ffe0ff */
[----:B0-----:R-:W-:Y:S01]  /*08c0*/  @P4 IMAD.WIDE R2, R30, 0x2, R24 ;  /* 0x000000021e024825 */ /* 0x001fe200078e0218 */
[C---:B------:R-:W-:Y:S02]  /*08d0*/  @!P2 IADD3 R10, P6, PT, R32.reuse, R10, RZ ;  /* 0x0000000a200aa210 */ /* 0x040fe40007fde0ff */
[----:B------:R-:W-:-:S02]  /*08e0*/  @!P2 IADD3 R16, P5, PT, R32, R16, RZ ;  /* 0x000000102010a210 */ /* 0x000fc40007fbe0ff */
[----:B------:R-:W-:Y:S02]  /*08f0*/  @!P3 SHF.L.U32 R5, R4, 0x2, RZ ;  /* 0x000000020405b819 */ /* 0x000fe400000006ff */
[C---:B------:R-:W-:Y:S02]  /*0900*/  @!P2 IADD3.X R11, PT, PT, R0.reuse, R11, RZ, P6, !PT ;  /* 0x0000000b000ba210 */ /* 0x040fe400037fe4ff */
[----:B------:R-:W-:Y:S02]  /*0910*/  @!P2 IADD3.X R17, PT, PT, R0, R17, RZ, P5, !PT ;  /* 0x000000110011a210 */ /* 0x000fe40002ffe4ff */
[----:B------:R-:W-:Y:S02]  /*0920*/  @!P3 SHF.L.U64.HI R0, R4, 0x2, R31 ;  /* 0x000000020400b819 */ /* 0x000fe4000001021f */
[C---:B---3--:R-:W-:Y:S01]  /*0930*/  @!P3 IADD3 R18, P5, PT, R5.reuse, R18, RZ ;  /* 0x000000120512b210 */ /* 0x048fe20007fbe0ff */
[----:B------:R-:W2:Y:S01]  /*0940*/  @P4 LDG.E.U16 R4, desc[UR12][R2.64] ;  /* 0x0000000c02044981 */ /* 0x000ea2000c1e1500 */
[----:B------:R-:W-:-:S03]  /*0950*/  @!P3 IADD3 R20, P6, PT, R5, R20, RZ ;  /* 0x000000140514b210 */ /* 0x000fc60007fde0ff */
[----:B------:R0:W3:Y:S02]  /*0960*/  @P4 LDG.E.U16 R5, desc[UR12][R2.64+0x2] ;  /* 0x0000020c02054981 */ /* 0x0000e4000c1e1500 */
[----:B0-----:R-:W-:Y:S01]  /*0970*/  HFMA2 R3, -RZ, RZ, 0, 0 ;  /* 0x00000000ff037431 */ /* 0x001fe200000001ff */
[----:B------:R-:W-:Y:S02]  /*0980*/  MOV R2, RZ ;  /* 0x000000ff00027202 */ /* 0x000fe40000000f00 */
[----:B------:R-:W-:Y:S01]  /*0990*/  CS2R R32, SRZ ;  /* 0x0000000000207805 */ /* 0x000fe2000001ff00 */
[----:B-1----:R-:W-:Y:S01]  /*09a0*/  IMAD.WIDE R34, R30, 0x2, R34 ;  /* 0x000000021e227825 */ /* 0x002fe200078e0222 */
[C---:B------:R-:W-:Y:S02]  /*09b0*/  @!P3 IADD3.X R19, PT, PT, R0.reuse, R19, RZ, P5, !PT ;  /* 0x000000130013b210 */ /* 0x040fe40002ffe4ff */
[----:B------:R0:W5:Y:S01]  /*09c0*/  @!P0 LDG.E.64 R2, desc[UR12][R8.64] ;  /* 0x0000000c08028981 */ /* 0x000162000c1e1b00 */
[----:B------:R-:W-:-:S02]  /*09d0*/  @!P3 IADD3.X R21, PT, PT, R0, R21, RZ, P6, !PT ;  /* 0x000000150015b210 */ /* 0x000fc400037fe4ff */
[----:B------:R-:W-:Y:S01]  /*09e0*/  CS2R R30, SRZ ;  /* 0x00000000001e7805 */ /* 0x000fe2000001ff00 */
[----:B------:R-:W4:Y:S04]  /*09f0*/  LDG.E.U16 R24, desc[UR12][R34.64] ;  /* 0x0000000c22187981 */ /* 0x000f28000c1e1500 */
[----:B------:R1:W4:Y:S01]  /*0a00*/  LDG.E.U16 R0, desc[UR12][R34.64+0x2] ;  /* 0x0000020c22007981 */ /* 0x000322000c1e1500 */
[----:B0-----:R-:W-:-:S03]  /*0a10*/  CS2R R8, SRZ ;  /* 0x0000000000087805 */ /* 0x001fc6000001ff00 */
[----:B------:R0:W5:Y:S04]  /*0a20*/  @!P2 LDG.E.64 R32, desc[UR12][R10.64] ;  /* 0x0000000c0a20a981 */ /* 0x000168000c1e1b00 */
[----:B------:R0:W5:Y:S01]  /*0a30*/  @!P1 LDG.E.64 R8, desc[UR12][R12.64] ;  /* 0x0000000c0c089981 */ /* 0x000162000c1e1b00 */
[----:B-1----:R-:W-:-:S03]  /*0a40*/  CS2R R34, SRZ ;  /* 0x0000000000227805 */ /* 0x002fc6000001ff00 */
[----:B------:R1:W5:Y:S01]  /*0a50*/  @!P3 LDG.E.64 R30, desc[UR12][R18.64] ;  /* 0x0000000c121eb981 */ /* 0x000362000c1e1b00 */
[----:B0-----:R-:W-:-:S03]  /*0a60*/  CS2R R10, SRZ ;  /* 0x00000000000a7805 */ /* 0x001fc6000001ff00 */
[----:B------:R1:W5:Y:S01]  /*0a70*/  @!P1 LDG.E.64 R34, desc[UR12][R22.64] ;  /* 0x0000000c16229981 */ /* 0x000362000c1e1b00 */
[----:B------:R-:W-:-:S03]  /*0a80*/  CS2R R12, SRZ ;  /* 0x00000000000c7805 */ /* 0x000fc6000001ff00 */
[----:B------:R1:W5:Y:S04]  /*0a90*/  @!P2 LDG.E.64 R10, desc[UR12][R16.64] ;  /* 0x0000000c100aa981 */ /* 0x000368000c1e1b00 */
[----:B------:R1:W5:Y:S01]  /*0aa0*/  @!P3 LDG.E.64 R12, desc[UR12][R20.64] ;  /* 0x0000000c140cb981 */ /* 0x000362000c1e1b00 */
[----:B------:R-:W-:Y:S02]  /*0ab0*/  R2UR UR15, R14 ;  /* 0x000000000e0f72ca */ /* 0x000fe400000e0000 */
[----:B------:R-:W-:-:S06]  /*0ac0*/  CS2R R36, SRZ ;  /* 0x0000000000247805 */ /* 0x000fcc000001ff00 */
[----:B------:R1:W5:Y:S05]  /*0ad0*/  @!P0 LDG.E.64 R36, desc[UR12][R26.64] ;  /* 0x0000000c1a248981 */ /* 0x00036a000c1e1b00 */
        /* <DEDUP_REMOVED lines=9> */
[----:B------:R-:W-:Y:S01]  /*0b70*/  CS2R R38, SRZ ;  /* 0x0000000000267805 */ /* 0x000fe2000001ff00 */
[----:B------:R-:W-:Y:S01]  /*0b80*/  UMOV UR14, 0x3f800000 ;  /* 0x3f800000000e7882 */ /* 0x000fe20000000000 */
[----:B0-----:R-:W-:-:S13]  /*0b90*/  @P0 R2UR UR5, R14 ;  /* 0x000000000e0502ca */ /* 0x001fda00000e0000 */
[----:B------:R-:W-:Y:S01]  /*0ba0*/  @UP0 UMOV UR14, UR5 ;  /* 0x00000005000e0c82 */ /* 0x000fe20008000000 */
[----:B--2---:R-:W-:Y:S02]  /*0bb0*/  @P4 SHF.L.U32 R39, R4, 0x10, RZ ;  /* 0x0000001004274819 */ /* 0x004fe400000006ff */
[----:B---3--:R-:W-:Y:S02]  /*0bc0*/  @P4 SHF.L.U32 R38, R5, 0x10, RZ ;  /* 0x0000001005264819 */ /* 0x008fe400000006ff */
[----:B----4-:R-:W-:Y:S02]  /*0bd0*/  SHF.L.U32 R5, R24, 0x10, RZ ;  /* 0x0000001018057819 */ /* 0x010fe400000006ff */
[----:B------:R-:W-:Y:S01]  /*0be0*/  SHF.L.U32 R0, R0, 0x10, RZ ;  /* 0x0000001000007819 */ /* 0x000fe200000006ff */
[----:B-1----:R-:W-:Y:S06]  /*0bf0*/  BRA.U UP1, `(.L_x_1202) ;  /* 0x0000000101e47547 */ /* 0x002fec000b800000 */
        /* <DEDUP_REMOVED lines=38> */
[----:B------:R-:W-:Y:S01]  /*0e60*/  FADD.FTZ R18, R31, -UR15 ;  /* 0x8000000f1f127e21 */ /* 0x000fe20008010000 */
[----:B------:R-:W-:Y:S01]  /*0e70*/  FADD.FTZ R20, R20, R19 ;  /* 0x0000001314147221 */ /* 0x000fe20000010000 */
[----:B------:R-:W-:Y:S01]  /*0e80*/  FFMA.FTZ R23, R15, R19, R14 ;  /* 0x000000130f177223 */ /* 0x000fe2000001000e */
[----:B------:R-:W-:Y:S01]  /*0e90*/  FADD.FTZ R19, RZ, R2 ;  /* 0x00000002ff137221 */ /* 0x000fe20000010000 */
[----:B------:R-:W-:Y:S01]  /*0ea0*/  FADD.FTZ R14, RZ, R3 ;  /* 0x00000003ff0e7221 */ /* 0x000fe20000010000 */
[----:B------:R-:W-:Y:S01]  /*0eb0*/  FFMA.FTZ R17, R10, R16, R17 ;  /* 0x000000100a117223 */ /* 0x000fe20000010011 */
[----:B------:R-:W-:Y:S01]  /*0ec0*/  FMUL.FTZ R21, R13, R0 ;  /* 0x000000000d157220 */ /* 0x000fe20000410000 */
[----:B------:R-:W-:Y:S01]  /*0ed0*/  FADD.FTZ R19, R8, R19 ;  /* 0x0000001308137221 */ /* 0x000fe20000010000 */
[----:B------:R-:W-:Y:S01]  /*0ee0*/  FADD.FTZ R16, R9, R14 ;  /* 0x0000000e09107221 */ /* 0x000fe20000010000 */
[----:B------:R-:W-:Y:S01]  /*0ef0*/  FMUL.FTZ R18, R18, UR14 ;  /* 0x0000000e12127c20 */ /* 0x000fe20008410000 */
[----:B------:R-:W-:Y:S01]  /*0f00*/  FADD.FTZ R20, R21, R20 ;  /* 0x0000001415147221 */ /* 0x000fe20000010000 */
[----:B------:R-:W-:Y:S01]  /*0f10*/  FADD.FTZ R19, R10, R19 ;  /* 0x000000130a137221 */ /* 0x000fe20000010000 */
[----:B------:R-:W-:Y:S01]  /*0f20*/  FADD.FTZ R22, R11, R16 ;  /* 0x000000100b167221 */ /* 0x000fe20000010000 */
[----:B------:R-:W-:Y:S01]  /*0f30*/  FFMA.FTZ R16, R12, R15, R17 ;  /* 0x0000000f0c107223 */ /* 0x000fe20000010011 */
[----:B------:R-:W-:Y:S01]  /*0f40*/  FFMA.FTZ R14, R18, R21, R23 ;  /* 0x00000015120e7223 */ /* 0x000fe20000010017 */
[C---:B------:R-:W-:Y:S01]  /*0f50*/  FFMA.FTZ R17, R13.reuse, R18, R4 ;  /* 0x000000120d117223 */ /* 0x040fe20000010004 */
[----:B------:R-:W-:Y:S01]  /*0f60*/  FADD.FTZ R18, R12, R19 ;  /* 0x000000130c127221 */ /* 0x000fe20000010000 */
[----:B------:R-:W-:Y:S01]  /*0f70*/  FADD.FTZ R19, R13, R22 ;  /* 0x000000160d137221 */ /* 0x000fe20000010000 */
[----:B------:R-:W-:Y:S06]  /*0f80*/  BRA `(.L_x_1203) ;  /* 0x0000000800007947 */ /* 0x000fec0003800000 */
.L_x_1202:
        /* <DEDUP_REMOVED lines=33> */
[----:B------:R-:W-:-:S04]  /*11a0*/  FMUL.FTZ R18, R2, R19 ;  /* 0x0000001302127220 */ /* 0x000fc80000410000 */
[----:B------:R-:W-:Y:S01]  /*11b0*/  FMUL.FTZ R19, R18, R21 ;  /* 0x0000001512137220 */ /* 0x000fe20000410000 */
[----:B0-----:R-:W-:Y:S01]  /*11c0*/  FADD.FTZ R21, -R17, 1 ;  /* 0x3f80000011157421 */ /* 0x001fe20000010100 */
[----:B------:R-:W-:Y:S01]  /*11d0*/  FMUL.FTZ R17, R8, R17 ;  /* 0x0000001108117220 */ /* 0x000fe20000410000 */
[----:B------:R-:W-:Y:S02]  /*11e0*/  FMUL.FTZ R18, R24, R27 ;  /* 0x0000001b18127220 */ /* 0x000fe40000410000 */
        /* <DEDUP_REMOVED lines=20> */
[----:B------:R-:W-:-:S03]  /*1330*/  FMUL.FTZ R45, R5, R45 ;  /* 0x0000002d052d7220 */ /* 0x000fc60000410000 */
[----:B------:R-:W0:Y:S01]  /*1340*/  MUFU.EX2 R26, R26 ;  /* 0x0000001a001a7308 */ /* 0x000e220000000800 */
[----:B------:R-:W-:Y:S01]  /*1350*/  FFMA.FTZ R25, R20, R45, R22 ;  /* 0x0000002d14197223 */ /* 0x000fe20000010016 */
[----:B------:R-:W-:Y:S01]  /*1360*/  FADD.FTZ R16, R16, R45 ;  /* 0x0000002d10107221 */ /* 0x000fe20000010000 */
[----:B0-----:R-:W-:Y:S01]  /*1370*/  FADD.FTZ R27, R26, 1 ;  /* 0x3f8000001a1b7421 */ /* 0x001fe20000010000 */
[----:B------:R-:W-:Y:S01]  /*1380*/  FFMA.FTZ R26, R15, R18, RZ ;  /* 0x000000120f1a7223 */ /* 0x000fe200000100ff */
[----:B------:R-:W-:-:S03]  /*1390*/  FADD.FTZ R15, RZ, R18 ;  /* 0x00000012ff0f7221 */ /* 0x000fc60000010000 */
[-C--:B------:R-:W-:Y:S01]  /*13a0*/  FFMA.FTZ R18, R23, R24.reuse, R26 ;  /* 0x0000001817127223 */ /* 0x080fe2000001001a */
[----:B------:R-:W0:Y:S01]  /*13b0*/  MUFU.RCP R27, R27 ;  /* 0x0000001b001b7308 */ /* 0x000e220000001000 */
[----:B------:R-:W-:Y:S01]  /*13c0*/  FADD.FTZ R15, R15, R24 ;  /* 0x000000180f0f7221 */ /* 0x000fe20000010000 */
[----:B------:R-:W-:-:S04]  /*13d0*/  FMUL.FTZ R24, R0, R24 ;  /* 0x0000001800187220 */ /* 0x000fc80000410000 */
[----:B------:R-:W-:Y:S01]  /*13e0*/  FFMA.FTZ R23, R23, R24, R25 ;  /* 0x0000001817177223 */ /* 0x000fe20000010019 */
        /* <DEDUP_REMOVED lines=17> */
[----:B0-----:R-:W-:-:S04]  /*1500*/  FADD.FTZ R25, -R22, 1 ;  /* 0x3f80000016197421 */ /* 0x001fc80000010100 */
[----:B------:R-:W-:Y:S01]  /*1510*/  FFMA.FTZ R25, R20, R25, 1 ;  /* 0x3f80000014197423 */ /* 0x000fe20000010019 */
[----:B------:R-:W-:Y:S01]  /*1520*/  FMUL.FTZ R20, R11, R22 ;  /* 0x000000160b147220 */ /* 0x000fe20000410000 */
[----:B------:R-:W-:-:S03]  /*1530*/  FADD.FTZ R22, R30, -UR15 ;  /* 0x8000000f1e167e21 */ /* 0x000fc60008010000 */
[----:B------:R-:W-:Y:S01]  /*1540*/  FMUL.FTZ R20, R20, R25 ;  /* 0x0000001914147220 */ /* 0x000fe20000410000 */
[----:B------:R-:W-:-:S03]  /*1550*/  FMUL.FTZ R22, R22, UR14 ;  /* 0x0000000e16167c20 */ /* 0x000fc60008410000 */
[----:B------:R-:W-:Y:S01]  /*1560*/  FMUL.FTZ R27, R0, R20 ;  /* 0x00000014001b7220 */ /* 0x000fe20000410000 */
[----:B------:R-:W-:Y:S01]  /*1570*/  FFMA.FTZ R24, R5, R22, R39 ;  /* 0x0000001605187223 */ /* 0x000fe20000010027 */
[----:B------:R-:W-:Y:S01]  /*1580*/  FFMA.FTZ R4, R17, R20, R18 ;  /* 0x0000001411047223 */ /* 0x000fe20000010012 */
[----:B------:R-:W-:Y:S01]  /*1590*/  FADD.FTZ R15, R15, R20 ;  /* 0x000000140f0f7221 */ /* 0x000fe20000010000 */
[----:B------:R-:W-:Y:S01]  /*15a0*/  FFMA.FTZ R17, R17, R27, R14 ;  /* 0x0000001b11117223 */ /* 0x000fe2000001000e */
[----:B------:R-:W-:Y:S01]  /*15b0*/  FMUL.FTZ R26, R24, -1.4426950216293334961 ;  /* 0xbfb8aa3b181a7820 */ /* 0x000fe20000410000 */
[----:B------:R-:W-:-:S05]  /*15c0*/  FADD.FTZ R16, R27, R16 ;  /* 0x000000101b107221 */ /* 0x000fca0000010000 */
[----:B------:R-:W0:Y:S02]  /*15d0*/  MUFU.EX2 R26, R26 ;  /* 0x0000001a001a7308 */ /* 0x000e240000000800 */
[----:B0-----:R-:W-:-:S06]  /*15e0*/  FADD.FTZ R25, R26, 1 ;  /* 0x3f8000001a197421 */ /* 0x001fcc0000010000 */
[----:B------:R-:W0:Y:S02]  /*15f0*/  MUFU.RCP R25, R25 ;  /* 0x0000001900197308 */ /* 0x000e240000001000 */
[----:B0-----:R-:W-:-:S04]  /*1600*/  FADD.FTZ R23, -R25, 1 ;  /* 0x3f80000019177421 */ /* 0x001fc80000010100 */
[----:B------:R-:W-:Y:S01]  /*1610*/  FFMA.FTZ R23, R24, R23, 1 ;  /* 0x3f80000018177423 */ /* 0x000fe20000010017 */
[----:B------:R-:W-:-:S04]  /*1620*/  FMUL.FTZ R24, R12, R25 ;  /* 0x000000190c187220 */ /* 0x000fc80000410000 */
[----:B------:R-:W-:Y:S01]  /*1630*/  FMUL.FTZ R24, R24, R23 ;  /* 0x0000001718187220 */ /* 0x000fe20000410000 */
[----:B------:R-:W-:-:S03]  /*1640*/  FADD.FTZ R23, R31, -UR15 ;  /* 0x8000000f1f177e21 */ /* 0x000fc60008010000 */
[----:B------:R-:W-:Y:S01]  /*1650*/  FMUL.FTZ R27, R5, R24 ;  /* 0x00000018051b7220 */ /* 0x000fe20000410000 */
[----:B------:R-:W-:Y:S01]  /*1660*/  FMUL.FTZ R23, R23, UR14 ;  /* 0x0000000e17177c20 */ /* 0x000fe20008410000 */
[----:B------:R-:W-:-:S03]  /*1670*/  FADD.FTZ R18, R19, R24 ;  /* 0x0000001813127221 */ /* 0x000fc60000010000 */
[----:B------:R-:W-:-:S04]  /*1680*/  FFMA.FTZ R25, R0, R23, R38 ;  /* 0x0000001700197223 */ /* 0x000fc80000010026 */
[----:B------:R-:W-:-:S06]  /*1690*/  FMUL.FTZ R45, R25, -1.4426950216293334961 ;  /* 0xbfb8aa3b192d7820 */ /* 0x000fcc0000410000 */
[----:B------:R-:W0:Y:S02]  /*16a0*/  MUFU.EX2 R45, R45 ;  /* 0x0000002d002d7308 */ /* 0x000e240000000800 */
[----:B0-----:R-:W-:-:S06]  /*16b0*/  FADD.FTZ R26, R45, 1 ;  /* 0x3f8000002d1a7421 */ /* 0x001fcc0000010000 */
[----:B------:R-:W0:Y:S02]  /*16c0*/  MUFU.RCP R26, R26 ;  /* 0x0000001a001a7308 */ /* 0x000e240000001000 */
[----:B0-----:R-:W-:-:S04]  /*16d0*/  FADD.FTZ R14, -R26, 1 ;  /* 0x3f8000001a0e7421 */ /* 0x001fc80000010100 */
[----:B------:R-:W-:Y:S01]  /*16e0*/  FFMA.FTZ R14, R25, R14, 1 ;  /* 0x3f800000190e7423 */ /* 0x000fe2000001000e */
[----:B------:R-:W-:-:S04]  /*16f0*/  FMUL.FTZ R25, R13, R26 ;  /* 0x0000001a0d197220 */ /* 0x000fc80000410000 */
[----:B------:R-:W-:Y:S01]  /*1700*/  FMUL.FTZ R25, R25, R14 ;  /* 0x0000000e19197220 */ /* 0x000fe20000410000 */
[----:B------:R-:W-:Y:S01]  /*1710*/  FFMA.FTZ R14, R22, R27, R17 ;  /* 0x0000001b160e7223 */ /* 0x000fe20000010011 */
[----:B------:R-:W-:Y:S01]  /*1720*/  FADD.FTZ R27, R16, R27 ;  /* 0x0000001b101b7221 */ /* 0x000fe20000010000 */
[----:B------:R-:W-:Y:S01]  /*1730*/  FFMA.FTZ R16, R22, R24, R21 ;  /* 0x0000001816107223 */ /* 0x000fe20000010015 */
[-C--:B------:R-:W-:Y:S01]  /*1740*/  FMUL.FTZ R20, R0, R25.reuse ;  /* 0x0000001900147220 */ /* 0x080fe20000410000 */
[----:B------:R-:W-:Y:S01]  /*1750*/  FFMA.FTZ R17, R23, R25, R4 ;  /* 0x0000001917117223 */ /* 0x000fe20000010004 */
[----:B------:R-:W-:Y:S02]  /*1760*/  FADD.FTZ R19, R15, R25 ;  /* 0x000000190f137221 */ /* 0x000fe40000010000 */
[----:B------:R-:W-:Y:S01]  /*1770*/  FFMA.FTZ R14, R23, R20, R14 ;  /* 0x00000014170e7223 */ /* 0x000fe2000001000e */
[----:B------:R-:W-:-:S07]  /*1780*/  FADD.FTZ R20, R20, R27 ;  /* 0x0000001b14147221 */ /* 0x000fce0000010000 */
.L_x_1203:
        /* <DEDUP_REMOVED lines=45> */
.L_x_1205:
[----:B------:R-:W-:Y:S05]  /*1a60*/  BSYNC.RECONVERGENT B0 ;  /* 0x0000000000007941 */ /* 0x000fea0003800200 */
.L_x_1204:
        /* <DEDUP_REMOVED lines=52> */
.L_x_1207:
[----:B------:R-:W-:Y:S05]  /*1db0*/  BSYNC.RECONVERGENT B0 ;  /* 0x0000000000007941 */ /* 0x000fea0003800200 */
.L_x_1206:
        /* <DEDUP_REMOVED lines=318> */
.L_x_1209:
[----:B------:R-:W-:Y:S05]  /*31a0*/  BSYNC.RECONVERGENT B0 ;  /* 0x0000000000007941 */ /* 0x000fea0003800200 */
.L_x_1208:
        /* <DEDUP_REMOVED lines=29> */
.L_x_1211:
[----:B------:R-:W-:Y:S05]  /*3380*/  BSYNC.RECONVERGENT B0 ;  /* 0x0000000000007941 */ /* 0x000fea0003800200 */
.L_x_1210:
        /* <DEDUP_REMOVED lines=31> */
.L_x_1214:
[----:B----4-:R-:W3:Y:S04]  /*3580*/  LDG.E.STRONG.GPU R20, desc[UR12][R16.64] ;  /* 0x0000000c10147981 */ /* 0x010ee8000c1ef900 */
[----:B---3--:R-:W-:Y:S01]  /*3590*/  CCTL.IVALL ;  /* 0x00000000ff00798f */ /* 0x008fe20002000000 */
[----:B------:R-:W-:Y:S05]  /*35a0*/  YIELD ;  /* 0x0000000000007946 */ /* 0x000fea0003800000 */
[----:B------:R-:W-:-:S13]  /*35b0*/  ISETP.NE.AND P1, PT, R20, R23, PT ;  /* 0x000000171400720c */ /* 0x000fda0003f25270 */
[----:B------:R-:W-:Y:S05]  /*35c0*/  @P1 BRA `(.L_x_1214) ;  /* 0xfffffffc00ec1947 */ /* 0x000fea000383ffff */
.L_x_1213:
[----:B------:R-:W-:Y:S05]  /*35d0*/  WARPSYNC.ALL ;  /* 0x0000000000007948 */ /* 0x000fea0003800000 */
[----:B------:R-:W-:Y:S01]  /*35e0*/  BAR.SYNC.DEFER_BLOCKING 0x0 ;  /* 0x0000000000007b1d */ /* 0x000fe20000010000 */
[----:B------:R-:W-:-:S05]  /*35f0*/  HFMA2 R26, -RZ, RZ, 0, 0 ;  /* 0x00000000ff1a7431 */ /* 0x000fca00000001ff */
[----:B------:R-:W-:Y:S05]  /*3600*/  @!P2 BRA `(.L_x_1215) ;  /* 0x000000040038a947 */ /* 0x000fea0003800000 */
[----:B----4-:R-:W-:Y:S01]  /*3610*/  LOP3.LUT R16, R4, 0x7ffffff8, RZ, 0xc0, !PT ;  /* 0x7ffffff804107812 */ /* 0x010fe200078ec0ff */
[----:B------:R-:W-:-:S06]  /*3620*/  UMOV UR5, URZ ;  /* 0x000000ff00057c82 */ /* 0x000fcc0008000000 */
.L_x_1216:
        /* <DEDUP_REMOVED lines=76> */
.L_x_1215:
        /* <DEDUP_REMOVED lines=37> */
.L_x_1217:
        /* <DEDUP_REMOVED lines=24> */
.L_x_1218:
        /* <DEDUP_REMOVED lines=10> */
.L_x_1219:
[----:B------:R-:W-:Y:S05]  /*3f60*/  BSYNC.RECONVERGENT B0 ;  /* 0x0000000000007941 */ /* 0x000fea0003800200 */
.L_x_1212:
[----:B------:R-:W5:Y:S01]  /*3f70*/  S2UR UR8, SR_CgaCtaId ;  /* 0x00000000000879c3 */ /* 0x000f620000008800 */
[----:B------:R-:W-:Y:S01]  /*3f80*/  ISETP.NE.AND P0, PT, R45, RZ, PT ;  /* 0x000000ff2d00720c */ /* 0x000fe20003f05270 */
[----:B------:R-:W-:Y:S01]  /*3f90*/  UMOV UR5, 0x400 ;  /* 0x0000040000057882 */ /* 0x000fe20000000000 */
[----:B------:R-:W-:Y:S01]  /*3fa0*/  FADD.FTZ R36, R36, -UR15 ;  /* 0x8000000f24247e21 */ /* 0x000fe20008010000 */
[----:B------:R-:W-:-:S04]  /*3fb0*/  FADD.FTZ R37, R37, -UR15 ;  /* 0x8000000f25257e21 */ /* 0x000fc80008010000 */
[----:B----4-:R-:W4:Y:S01]  /*3fc0*/  LDC R17, c[0x0][0x41c] ;  /* 0x00010700ff117b82 */ /* 0x010f220000000800 */
[----:B-----5:R-:W-:Y:S01]  /*3fd0*/  ULEA UR5, UR8, UR5, 0x18 ;  /* 0x0000000508057291 */ /* 0x020fe2000f8ec0ff */
[----:B------:R-:W5:Y:S08]  /*3fe0*/  LDCU.U8 UR8, c[0x0][0x414] ;  /* 0x00008280ff0877ac */ /* 0x000f700008000000 */
[----:B------:R-:W-:Y:S01]  /*3ff0*/  @!P0 STS.64 [UR5+0xc0], R14 ;  /* 0x0000c00eff008988 */ /* 0x000fe20008000a05 */
[----:B------:R-:W-:Y:S01]  /*4000*/  BAR.SYNC.DEFER_BLOCKING 0x0 ;  /* 0x0000000000007b1d */ /* 0x000fe20000010000 */
[----:B-----5:R-:W-:-:S05]  /*4010*/  UISETP.NE.AND UP0, UPT, UR8, URZ, UPT ;  /* 0x000000ff0800728c */ /* 0x020fca000bf05270 */
[----:B------:R-:W5:Y:S01]  /*4020*/  LDS.64 R18, [UR5+0xc0] ;  /* 0x0000c005ff127984 */ /* 0x000f620008000a00 */
[----:B------:R-:W5:Y:S02]  /*4030*/  LDCU UR5, c[0x0][0x42c] ;  /* 0x00008580ff0577ac */ /* 0x000f640008000800 */
[----:B-----5:R-:W-:Y:S01]  /*4040*/  FMUL.FTZ R25, R18, UR5 ;  /* 0x0000000512197c20 */ /* 0x020fe20008410000 */
[----:B-1----:R-:W-:Y:S01]  /*4050*/  FMUL.FTZ R22, R19, UR5 ;  /* 0x0000000513167c20 */ /* 0x002fe20008410000 */
[----:B------:R-:W-:Y:S01]  /*4060*/  FMUL.FTZ R18, R36, UR14 ;  /* 0x0000000e24127c20 */ /* 0x000fe20008410000 */
[----:B------:R-:W-:Y:S01]  /*4070*/  FMUL.FTZ R19, R37, UR14 ;  /* 0x0000000e25137c20 */ /* 0x000fe20008410000 */
[----:B----4-:R-:W-:Y:S06]  /*4080*/  BRA.U !UP0, `(.L_x_1220) ;  /* 0x0000000108487547 */ /* 0x010fec000b800000 */
[----:B0--3--:R-:W-:Y:S01]  /*4090*/  FFMA.FTZ R14, R5, R18, R39 ;  /* 0x00000012050e7223 */ /* 0x009fe20000010027 */
        /* <DEDUP_REMOVED lines=17> */
.L_x_1220:
[----:B------:R-:W1:Y:S01]  /*41b0*/  S2UR UR5, SR_CTAID.X ;  /* 0x00000000000579c3 */ /* 0x000e620000002500 */
[----:B------:R-:W4:Y:S01]  /*41c0*/  LDCU.64 UR16, c[0x0][0x400] ;  /* 0x00008000ff1077ac */ /* 0x000f220008000a00 */
[----:B------:R-:W-:Y:S01]  /*41d0*/  FADD.FTZ R35, R35, -UR15 ;  /* 0x8000000f23237e21 */ /* 0x000fe20008010000 */
[----:B------:R-:W-:Y:S01]  /*41e0*/  FADD.FTZ R16, R31, -UR15 ;  /* 0x8000000f1f107e21 */ /* 0x000fe20008010000 */
[----:B------:R-:W-:Y:S01]  /*41f0*/  FADD.FTZ R26, R34, -UR15 ;  /* 0x8000000f221a7e21 */ /* 0x000fe20008010000 */
[----:B------:R-:W-:Y:S01]  /*4200*/  FADD.FTZ R4, R32, -UR15 ;  /* 0x8000000f20047e21 */ /* 0x000fe20008010000 */
[----:B------:R-:W-:Y:S01]  /*4210*/  FMUL.FTZ R31, R35, UR14 ;  /* 0x0000000e231f7c20 */ /* 0x000fe20008410000 */
[----:B0--3--:R-:W-:Y:S01]  /*4220*/  FADD.FTZ R14, R33, -UR15 ;  /* 0x8000000f210e7e21 */ /* 0x009fe20008010000 */
[----:B------:R-:W-:Y:S01]  /*4230*/  FADD.FTZ R15, R30, -UR15 ;  /* 0x8000000f1e0f7e21 */ /* 0x000fe20008010000 */
[----:B------:R-:W-:Y:S01]  /*4240*/  FMUL.FTZ R26, R26, UR14 ;  /* 0x0000000e1a1a7c20 */ /* 0x000fe20008410000 */
[----:B------:R-:W-:Y:S01]  /*4250*/  FMUL.FTZ R4, R4, UR14 ;  /* 0x0000000e04047c20 */ /* 0x000fe20008410000 */
[----:B------:R-:W-:Y:S01]  /*4260*/  FMUL.FTZ R14, R14, UR14 ;  /* 0x0000000e0e0e7c20 */ /* 0x000fe20008410000 */
[----:B------:R-:W-:Y:S01]  /*4270*/  FMUL.FTZ R15, R15, UR14 ;  /* 0x0000000e0f0f7c20 */ /* 0x000fe20008410000 */
[C-C-:B------:R-:W-:Y:S01]  /*4280*/  FFMA.FTZ R34, R25.reuse, R18, R22.reuse ;  /* 0x0000001219227223 */ /* 0x140fe20000010016 */
[C-C-:B------:R-:W-:Y:S01]  /*4290*/  FFMA.FTZ R23, R25.reuse, R19, R22.reuse ;  /* 0x0000001319177223 */ /* 0x140fe20000010016 */
[----:B------:R-:W-:Y:S01]  /*42a0*/  FMUL.FTZ R16, R16, UR14 ;  /* 0x0000000e10107c20 */ /* 0x000fe20008410000 */
[----:B------:R-:W-:Y:S01]  /*42b0*/  BSSY.RECONVERGENT B0, `(.L_x_1221) ;  /* 0x0000025000007945 */ /* 0x000fe20003800200 */
[C-C-:B------:R-:W-:Y:S01]  /*42c0*/  FFMA.FTZ R30, R25.reuse, R26, R22.reuse ;  /* 0x0000001a191e7223 */ /* 0x140fe20000010016 */
[C-C-:B------:R-:W-:Y:S01]  /*42d0*/  FFMA.FTZ R33, R25.reuse, R31, R22.reuse ;  /* 0x0000001f19217223 */ /* 0x140fe20000010016 */
[C-C-:B------:R-:W-:Y:S01]  /*42e0*/  FFMA.FTZ R20, R25.reuse, R4, R22.reuse ;  /* 0x0000000419147223 */ /* 0x140fe20000010016 */
[C-C-:B------:R-:W-:Y:S01]  /*42f0*/  FFMA.FTZ R21, R25.reuse, R14, R22.reuse ;  /* 0x0000000e19157223 */ /* 0x140fe20000010016 */
[C-C-:B--2---:R-:W-:Y:S01]  /*4300*/  FFMA.FTZ R24, R25.reuse, R15, R22.reuse ;  /* 0x0000000f19187223 */ /* 0x144fe20000010016 */
[----:B------:R-:W-:Y:S01]  /*4310*/  FFMA.FTZ R25, R25, R16, R22 ;  /* 0x0000001019197223 */ /* 0x000fe20000010016 */
[----:B------:R-:W-:Y:S01]  /*4320*/  FFMA.FTZ R34, R5, R2, -R34 ;  /* 0x0000000205227223 */ /* 0x000fe20000010822 */
[----:B-1----:R-:W-:-:S02]  /*4330*/  IMAD R35, R17, UR5, R40 ;  /* 0x0000000511237c24 */ /* 0x002fc4000f8e0228 */
[----:B------:R-:W-:-:S03]  /*4340*/  FFMA.FTZ R36, R0, R3, -R23 ;  /* 0x0000000300247223 */ /* 0x000fc60000010817 */
[C---:B----4-:R-:W-:Y:S02]  /*4350*/  ISETP.GE.U32.AND P0, PT, R35.reuse, UR16, PT ;  /* 0x0000001023007c0c */ /* 0x050fe4000bf06070 */
[----:B------:R-:W-:Y:S02]  /*4360*/  SHF.R.S32.HI R37, RZ, 0x1f, R35 ;  /* 0x0000001fff257819 */ /* 0x000fe40000011423 */
[----:B------:R-:W-:Y:S02]  /*4370*/  IADD3 R27, PT, PT, R35, 0x40, RZ ;  /* 0x00000040231b7810 */ /* 0x000fe40007ffe0ff */
        /* <DEDUP_REMOVED lines=12> */
[----:B------:R-:W-:Y:S02]  /*4440*/  MOV R22, R28 ;  /* 0x0000001c00167202 */ /* 0x000fe40000000f00 */
[----:B------:R-:W-:Y:S01]  /*4450*/  MOV R23, R7 ;  /* 0x0000000700177202 */ /* 0x000fe20000000f00 */
[----:B------:R-:W1:Y:S01]  /*4460*/  LDCU.64 UR8, c[0x0][0x380] ;  /* 0x00007000ff0877ac */ /* 0x000e620008000a00 */
[----:B0-----:R-:W-:Y:S02]  /*4470*/  IMAD R2, R37, UR18, RZ ;  /* 0x0000001225027c24 */ /* 0x001fe4000f8e02ff */
[----:B------:R-:W-:-:S04]  /*4480*/  IMAD.WIDE.U32 R22, R35, UR18, R22 ;  /* 0x0000001223167c25 */ /* 0x000fc8000f8e0016 */
[----:B------:R-:W-:Y:S01]  /*4490*/  IMAD R3, R35, UR19, R2 ;  /* 0x0000001323037c24 */ /* 0x000fe2000f8e0202 */
[----:B-1----:R-:W-:-:S04]  /*44a0*/  LEA R2, P1, R22, UR8, 0x2 ;  /* 0x0000000816027c11 */ /* 0x002fc8000f8210ff */
[----:B------:R-:W-:Y:S01]  /*44b0*/  IADD3 R3, PT, PT, R23, R3, RZ ;  /* 0x0000000317037210 */ /* 0x000fe20007ffe0ff */
[----:B------:R-:W-:-:S03]  /*44c0*/  FMUL.FTZ R23, R36, UR14 ;  /* 0x0000000e24177c20 */ /* 0x000fc60008410000 */
[----:B------:R-:W-:Y:S01]  /*44d0*/  LEA.HI.X R3, R22, UR9, R3, 0x2, P1 ;  /* 0x0000000916037c11 */ /* 0x000fe200088f1403 */
[----:B------:R-:W-:-:S05]  /*44e0*/  FMUL.FTZ R22, R34, UR14 ;  /* 0x0000000e22167c20 */ /* 0x000fca0008410000 */
[----:B------:R0:W-:Y:S02]  /*44f0*/  STG.E.64 desc[UR12][R2.64], R22 ;  /* 0x0000001602007986 */ /* 0x0001e4000c101b0c */
.L_x_1222:
[----:B------:R-:W-:Y:S05]  /*4500*/  BSYNC.RECONVERGENT B0 ;  /* 0x0000000000007941 */ /* 0x000fea0003800200 */
.L_x_1221:
        /* <DEDUP_REMOVED lines=19> */
.L_x_1223:
        /* <DEDUP_REMOVED lines=17> */
.L_x_1225:
[----:B------:R-:W-:Y:S05]  /*4750*/  BSYNC.RECONVERGENT B0 ;  /* 0x0000000000007941 */ /* 0x000fea0003800200 */
.L_x_1224:
        /* <DEDUP_REMOVED lines=19> */
.L_x_1226:
[----:B------:R-:W-:Y:S01]  /*4890*/  BSSY.RECONVERGENT B0, `(.L_x_1227) ;  /* 0x0000012000007945 */ /* 0x000fe20003800200 */
[----:B------:R-:W-:Y:S01]  /*48a0*/  FFMA.FTZ R20, R5, R10, -R20 ;  /* 0x0000000a05147223 */ /* 0x000fe20000010814 */
[----:B------:R-:W-:Y:S01]  /*48b0*/  SHF.R.S32.HI R2, RZ, 0x1f, R18 ;  /* 0x0000001fff027819 */ /* 0x000fe20000011412 */
[----:B------:R-:W-:Y:S01]  /*48c0*/  FFMA.FTZ R21, R0, R11, -R21 ;  /* 0x0000000b00157223 */ /* 0x000fe20000010815 */
[----:B------:R-:W-:Y:S06]  /*48d0*/  @P3 BRA `(.L_x_1228) ;  /* 0x0000000000343947 */ /* 0x000fec0003800000 */
[----:B------:R-:W1:Y:S01]  /*48e0*/  LDCU.64 UR8, c[0x0][0x3f8] ;  /* 0x00007f00ff0877ac */ /* 0x000e620008000a00 */
[----:B0-----:R-:W-:Y:S01]  /*48f0*/  MOV R8, R28 ;  /* 0x0000001c00087202 */ /* 0x001fe20000000f00 */
        /* <DEDUP_REMOVED lines=11> */
.L_x_1228:
[----:B------:R-:W-:Y:S05]  /*49b0*/  BSYNC.RECONVERGENT B0 ;  /* 0x0000000000007941 */ /* 0x000fea0003800200 */
.L_x_1227:
[----:B------:R-:W-:Y:S05]  /*49c0*/  BRA.U !UP0, `(.L_x_1229) ;  /* 0x0000000108487547 */ /* 0x000fea000b800000 */
[----:B------:R-:W-:Y:S01]  /*49d0*/  FFMA.FTZ R16, R0, R16, R38 ;  /* 0x0000001000107223 */ /* 0x000fe20000010026 */
[----:B------:R-:W-:-:S03]  /*49e0*/  FFMA.FTZ R15, R5, R15, R39 ;  /* 0x0000000f050f7223 */ /* 0x000fc60000010027 */
[----:B0-----:R-:W-:Y:S01]  /*49f0*/  FMUL.FTZ R8, R16, -1.4426950216293334961 ;  /* 0xbfb8aa3b10087820 */ /* 0x001fe20000410000 */
        /* <DEDUP_REMOVED lines=15> */
.L_x_1229:
        /* <DEDUP_REMOVED lines=17> */
.L_x_1231:
[----:B------:R-:W-:Y:S05]  /*4c00*/  BSYNC.RECONVERGENT B0 ;  /* 0x0000000000007941 */ /* 0x000fea0003800200 */
.L_x_1230:
[----:B------:R-:W3:Y:S01]  /*4c10*/  LDCU UR5, c[0x0][0x410] ;  /* 0x00008200ff0577ac */ /* 0x000ee20008000800 */
[----:B------:R-:W3:Y:S01]  /*4c20*/  LDCU UR8, c[0x0][0x3e0] ;  /* 0x00007c00ff0877ac */ /* 0x000ee20008000800 */
[----:B------:R-:W-:Y:S02]  /*4c30*/  UIADD3 UR7, UPT, UPT, UR11, UR7, URZ ;  /* 0x000000070b077290 */ /* 0x000fe4000fffe0ff */
[----:B------:R-:W-:Y:S02]  /*4c40*/  UIADD3 UR4, UPT, UPT, UR4, 0x1, URZ ;  /* 0x0000000104047890 */ /* 0x000fe4000fffe0ff */
[----:B---3--:R-:W-:-:S04]  /*4c50*/  UIMAD UR5, UR5, UR8, URZ ;  /* 0x00000008050572a4 */ /* 0x008fc8000f8e02ff */
[----:B------:R-:W-:-:S09]  /*4c60*/  UISETP.GE.AND UP0, UPT, UR7, UR5, UPT ;  /* 0x000000050700728c */ /* 0x000fd2000bf06270 */
[----:B------:R-:W-:Y:S05]  /*4c70*/  BRA.U !UP0, `(.L_x_1232) ;  /* 0xffffffb508387547 */ /* 0x000fea000b83ffff */
.L_x_1201:
[----:B0-----:R-:W0:Y:S01]  /*4c80*/  S2R R9, SR_TID.X ;  /* 0x0000000000097919 */ /* 0x001e220000002100 */
[----:B------:R-:W3:Y:S01]  /*4c90*/  LDC R6, c[0x0][0x370] ;  /* 0x0000dc00ff067b82 */ /* 0x000ee20000000800 */
[----:B------:R-:W-:Y:S01]  /*4ca0*/  BSSY.RECONVERGENT B0, `(.L_x_1233) ;  /* 0x0000013000007945 */ /* 0x000fe20003800200 */
[----:B------:R-:W4:Y:S06]  /*4cb0*/  S2R R5, SR_CTAID.X ;  /* 0x0000000000057919 */ /* 0x000f2c0000002500 */
[----:B------:R-:W5:Y:S08]  /*4cc0*/  LDC R7, c[0x0][0x374] ;  /* 0x0000dd00ff077b82 */ /* 0x000f700000000800 */
[----:B--2---:R-:W2:Y:S01]  /*4cd0*/  LDC.64 R2, c[0x0][0x3c8] ;  /* 0x0000f200ff027b82 */ /* 0x004ea20000000a00 */
[----:B---3--:R-:W-:-:S02]  /*4ce0*/  IADD3 R4, PT, PT, R6, -0x1, RZ ;  /* 0xffffffff06047810 */ /* 0x008fc40007ffe0ff */
[----:B------:R-:W-:Y:S02]  /*4cf0*/  ISETP.NE.AND P1, PT, R6, 0x1, PT ;  /* 0x000000010600780c */ /* 0x000fe40003f25270 */
[----:B0-----:R-:W-:Y:S02]  /*4d00*/  ISETP.NE.AND P2, PT, R9, RZ, PT ;  /* 0x000000ff0900720c */ /* 0x001fe40003f45270 */
[----:B-----5:R-:W-:-:S04]  /*4d10*/  IADD3 R0, PT, PT, R7, -0x1, RZ ;  /* 0xffffffff07007810 */ /* 0x020fc80007ffe0ff */
[----:B------:R-:W-:Y:S02]  /*4d20*/  ISETP.NE.AND P0, PT, R0, UR6, PT ;  /* 0x0000000600007c0c */ /* 0x000fe4000bf05270 */
[----:B------:R-:W-:Y:S02]  /*4d30*/  SHF.L.U32 R0, R7, 0x1, RZ ;  /* 0x0000000107007819 */ /* 0x000fe400000006ff */
[----:B----4-:R-:W-:Y:S02]  /*4d40*/  ISETP.NE.OR P0, PT, R5, R4, P0 ;  /* 0x000000040500720c */ /* 0x010fe40000705670 */
        /* <DEDUP_REMOVED lines=8> */
.L_x_1234:
[----:B------:R-:W-:Y:S05]  /*4dd0*/  BSYNC.RECONVERGENT B0 ;  /* 0x0000000000007941 */ /* 0x000fea0003800200 */
.L_x_1233:
[----:B------:R-:W-:Y:S05]  /*4de0*/  @P0 EXIT ;  /* 0x000000000000094d */ /* 0x000fea0003800000 */
[----:B------:R-:W-:Y:S05]  /*4df0*/  @P2 BRA `(.L_x_1235) ;  /* 0x0000000000202947 */ /* 0x000fea0003800000 */
[----:B------:R-:W-:-:S05]  /*4e00*/  IMAD R0, R6, R7, RZ ;  /* 0x0000000706007224 */ /* 0x000fca00078e02ff */
[----:B------:R-:W-:-:S13]  /*4e10*/  ISETP.NE.AND P0, PT, R0, -0x1, PT ;  /* 0xffffffff0000780c */ /* 0x000fda0003f05270 */
[----:B------:R-:W-:Y:S05]  /*4e20*/  @!P0 BRA `(.L_x_1235) ;  /* 0x0000000000148947 */ /* 0x000fea0003800000 */
.L_x_1236:
[----:B0-----:R-:W2:Y:S04]  /*4e30*/  LDG.E.STRONG.GPU R5, desc[UR12][R2.64] ;  /* 0x0000000c02057981 */ /* 0x001ea8000c1ef900 */
[----:B--2---:R-:W-:Y:S01]  /*4e40*/  CCTL.IVALL ;  /* 0x00000000ff00798f */ /* 0x004fe20002000000 */
[----:B------:R-:W-:Y:S05]  /*4e50*/  YIELD ;  /* 0x0000000000007946 */ /* 0x000fea0003800000 */
[----:B------:R-:W-:-:S13]  /*4e60*/  ISETP.NE.AND P0, PT, R5, R0, PT ;  /* 0x000000000500720c */ /* 0x000fda0003f05270 */
[----:B------:R-:W-:Y:S05]  /*4e70*/  @P0 BRA `(.L_x_1236) ;  /* 0xfffffffc00ec0947 */ /* 0x000fea000383ffff */
.L_x_1235:
[----:B------:R-:W-:Y:S05]  /*4e80*/  WARPSYNC.ALL ;  /* 0x0000000000007948 */ /* 0x000fea0003800000 */
[----:B------:R-:W2:Y:S08]  /*4e90*/  LDC.64 R6, c[0x0][0x3f8] ;  /* 0x0000fe00ff067b82 */ /* 0x000eb00000000a00 */
[----:B------:R-:W-:Y:S01]  /*4ea0*/  BAR.SYNC.DEFER_BLOCKING 0x0 ;  /* 0x0000000000007b1d */ /* 0x000fe20000010000 */
[----:B--2---:R-:W-:-:S04]  /*4eb0*/  LEA.HI R0, P0, R7, R6, RZ, 0x1 ;  /* 0x0000000607007211 */ /* 0x004fc800078108ff */
[----:B0-----:R-:W-:-:S04]  /*4ec0*/  IADD3.X R3, PT, PT, RZ, R7, RZ, P0, !PT ;  /* 0x00000007ff037210 */ /* 0x001fc800007fe4ff */
        /* <DEDUP_REMOVED lines=22> */
[----:B-1----:R-:W-:-:S04]  /*5030*/  IMAD.WIDE.U32 R10, P0, R13, -0x33333334, R4 ;  /* 0xcccccccc0d0a7825 */ /* 0x002fc80007800004 */
        /* <DEDUP_REMOVED lines=47> */
.L_x_1239:
        /* <DEDUP_REMOVED lines=29> */
.L_x_1238:
[----:B------:R-:W-:Y:S05]  /*5500*/  BSYNC.RECONVERGENT B0 ;  /* 0x0000000000007941 */ /* 0x000fea0003800200 */
.L_x_1237:
        /* <DEDUP_REMOVED lines=10> */
.L_x_1240:
        /* <DEDUP_REMOVED lines=87> */
.L_x_1241:
        /* <DEDUP_REMOVED lines=14> */
.L_x_2495:


//--------------------- .text._Z35group_norm_nhwc_bwd_one_pass_kernelI11Fp32IOBf16WLi512ELi20ELi640EEv26Group_norm_nhwc_bwd_params --------------------------
	.section	.text._Z35group_norm_nhwc_bwd_one_pass_kernelI11Fp32IOBf16WLi512ELi20ELi640EEv26Group_norm_nhwc_bwd_params,"ax",@progbits
	.align	128
        .global         _Z35group_norm_nhwc_bwd_one_pass_kernelI11Fp32IOBf16WLi512ELi20ELi640EEv26Group_norm_nhwc_bwd_params
        .type           _Z35group_norm_nhwc_bwd_one_pass_kernelI11Fp32IOBf16WLi512ELi20ELi640EEv26Group_norm_nhwc_bwd_params,@function
        .size           _Z35group_norm_nhwc_bwd_one_pass_kernelI11Fp32IOBf16WLi512ELi20ELi640EEv26Group_norm_nhwc_bwd_params,(.L_x_2496 - _Z35group_norm_nhwc_bwd_one_pass_kernelI11Fp32IOBf16WLi512ELi20ELi640EEv26Group_norm_nhwc_bwd_params)
        .other          _Z35group_norm_nhwc_bwd_one_pass_kernelI11Fp32IOBf16WLi512ELi20ELi640EEv26Group_norm_nhwc_bwd_params,@"STO_CUDA_ENTRY STV_DEFAULT"
_Z35group_norm_nhwc_bwd_one_pass_kernelI11Fp32IOBf16WLi512ELi20ELi640EEv26Group_norm_nhwc_bwd_params:
.text._Z35group_norm_nhwc_bwd_one_pass_kernelI11Fp32IOBf16WLi512ELi20ELi640EEv26Group_norm_nhwc_bwd_params:
        /* <DEDUP_REMOVED lines=22> */
.L_x_1285:
[----:B0-----:R-:W0:Y:S01]  /*0160*/  LDC R6, c[0x0][0x410] ;  /* 0x00010400ff067b82 */ /* 0x001e220000000800 */
[----:B-1----:R-:W1:Y:S01]  /*0170*/  LDCU.128 UR12, c[0x0][0x400] ;  /* 0x00008000ff0c77ac */ /* 0x002e620008000c00 */
[----:B------:R-:W-:Y:S02]  /*0180*/  ISETP.GE.AND P1, PT, R79, RZ, PT ;  /* 0x000000ff4f00720c */ /* 0x000fe40003f26270 */
[----:B------:R-:W-:-:S04]  /*0190*/  CS2R R70, SRZ ;  /* 0x0000000000467805 */ /* 0x000fc8000001ff00 */
[----:B------:R-:W2:Y:S01]  /*01a0*/  S2UR UR5, SR_CTAID.X ;  /* 0x00000000000579c3 */ /* 0x000ea20000002500 */
[----:B------:R-:W-:Y:S02]  /*01b0*/  CS2R R68, SRZ ;  /* 0x0000000000447805 */ /* 0x000fe4000001ff00 */
[----:B------:R-:W-:Y:S01]  /*01c0*/  CS2R R66, SRZ ;  /* 0x0000000000427805 */ /* 0x000fe2000001ff00 */
[----:B------:R-:W3:Y:S04]  /*01d0*/  LDCU.U8 UR4, c[0x0][0x414] ;  /* 0x00008280ff0477ac */ /* 0x000ee80008000000 */
[----:B------:R-:W4:Y:S01]  /*01e0*/  LDC.64 R40, c[0x0][0x3b8] ;  /* 0x0000ee00ff287b82 */ /* 0x000f220000000a00 */
[----:B0-----:R-:W-:-:S04]  /*01f0*/  IABS R7, R6 ;  /* 0x0000000600077213 */ /* 0x001fc80000000000 */
[----:B------:R-:W0:Y:S08]  /*0200*/  I2F.RP R0, R7 ;  /* 0x0000000700007306 */ /* 0x000e300000209400 */
[----:B0-----:R-:W0:Y:S02]  /*0210*/  MUFU.RCP R0, R0 ;  /* 0x0000000000007308 */ /* 0x001e240000001000 */
[----:B0-----:R-:W-:-:S06]  /*0220*/  IADD3 R2, PT, PT, R0, 0xffffffe, RZ ;  /* 0x0ffffffe00027810 */ /* 0x001fcc0007ffe0ff */
[----:B------:R0:W1:Y:S02]  /*0230*/  F2I.FTZ.U32.TRUNC.NTZ R3, R2 ;  /* 0x0000000200037305 */ /* 0x000064000021f000 */
[----:B0-----:R-:W-:Y:S02]  /*0240*/  MOV R2, RZ ;  /* 0x000000ff00027202 */ /* 0x001fe40000000f00 */
[----:B-1----:R-:W-:-:S05]  /*0250*/  IADD3 R4, PT, PT, RZ, -R3, RZ ;  /* 0x80000003ff047210 */ /* 0x002fca0007ffe0ff */
[----:B------:R-:W-:Y:S01]  /*0260*/  IMAD R5, R4, R7, RZ ;  /* 0x0000000704057224 */ /* 0x000fe200078e02ff */
[----:B------:R-:W-:-:S03]  /*0270*/  IABS R4, R79 ;  /* 0x0000004f00047213 */ /* 0x000fc60000000000 */
[----:B------:R-:W-:Y:S01]  /*0280*/  IMAD.HI.U32 R3, R3, R5, R2 ;  /* 0x0000000503037227 */ /* 0x000fe200078e0002 */
[----:B------:R-:W-:Y:S01]  /*0290*/  LOP3.LUT R2, R79, R6, RZ, 0x3c, !PT ;  /* 0x000000064f027212 */ /* 0x000fe200078e3cff */
[----:B------:R-:W2:Y:S03]  /*02a0*/  LDC R5, c[0x0][0x41c] ;  /* 0x00010700ff057b82 */ /* 0x000ea60000000800 */
[----:B------:R-:W-:Y:S01]  /*02b0*/  ISETP.GE.AND P5, PT, R2, RZ, PT ;  /* 0x000000ff0200720c */ /* 0x000fe20003fa6270 */
[----:B------:R-:W-:-:S05]  /*02c0*/  IMAD.HI.U32 R3, R3, R4, RZ ;  /* 0x0000000403037227 */ /* 0x000fca00078e00ff */
[----:B------:R-:W-:-:S05]  /*02d0*/  IADD3 R0, PT, PT, -R3, RZ, RZ ;  /* 0x000000ff03007210 */ /* 0x000fca0007ffe1ff */
[----:B------:R-:W-:-:S05]  /*02e0*/  IMAD R0, R7, R0, R4 ;  /* 0x0000000007007224 */ /* 0x000fca00078e0204 */
[----:B------:R-:W-:Y:S01]  /*02f0*/  ISETP.GT.U32.AND P2, PT, R7, R0, PT ;  /* 0x000000000700720c */ /* 0x000fe20003f44070 */
[----:B--2---:R-:W-:-:S05]  /*0300*/  IMAD R5, R5, UR5, R78 ;  /* 0x0000000505057c24 */ /* 0x004fca000f8e024e */
[----:B------:R-:W-:Y:S02]  /*0310*/  ISETP.GE.U32.AND P4, PT, R5, UR12, PT ;  /* 0x0000000c05007c0c */ /* 0x000fe4000bf86070 */
[----:B------:R-:W-:-:S05]  /*0320*/  SHF.R.S32.HI R9, RZ, 0x1f, R5 ;  /* 0x0000001fff097819 */ /* 0x000fca0000011405 */
[-C--:B------:R-:W-:Y:S02]  /*0330*/  @!P2 IADD3 R0, PT, PT, R0, -R7.reuse, RZ ;  /* 0x800000070000a210 */ /* 0x080fe40007ffe0ff */
[----:B------:R-:W-:Y:S02]  /*0340*/  @!P2 IADD3 R3, PT, PT, R3, 0x1, RZ ;  /* 0x000000010303a810 */ /* 0x000fe40007ffe0ff */
[CC--:B------:R-:W-:Y:S02]  /*0350*/  ISETP.GE.U32.AND P0, PT, R0.reuse, R7.reuse, PT ;  /* 0x000000070000720c */ /* 0x0c0fe40003f06070 */
[----:B------:R-:W-:Y:S02]  /*0360*/  ISETP.GT.U32.AND P3, PT, R7, R0, PT ;  /* 0x000000000700720c */ /* 0x000fe40003f64070 */
[----:B------:R-:W-:Y:S02]  /*0370*/  IADD3 R7, PT, PT, R0, -R7, RZ ;  /* 0x8000000700077210 */ /* 0x000fe40007ffe0ff */
[----:B------:R-:W-:-:S02]  /*0380*/  ISETP.GE.AND.EX P4, PT, R9, UR13, PT, P4 ;  /* 0x0000000d09007c0c */ /* 0x000fc4000bf86340 */
[----:B------:R-:W-:Y:S02]  /*0390*/  SEL R0, R7, R0, !P3 ;  /* 0x0000000007007207 */ /* 0x000fe40005800000 */
[----:B------:R-:W-:Y:S02]  /*03a0*/  ISETP.NE.AND P2, PT, R6, RZ, PT ;  /* 0x000000ff0600720c */ /* 0x000fe40003f45270 */
[----:B------:R-:W-:Y:S02]  /*03b0*/  LOP3.LUT R7, RZ, R6, RZ, 0x33, !PT ;  /* 0x00000006ff077212 */ /* 0x000fe400078e33ff */
[----:B------:R-:W-:Y:S02]  /*03c0*/  @P0 IADD3 R3, PT, PT, R3, 0x1, RZ ;  /* 0x0000000103030810 */ /* 0x000fe40007ffe0ff */
[----:B------:R-:W-:Y:S02]  /*03d0*/  @!P1 IADD3 R0, PT, PT, -R0, RZ, RZ ;  /* 0x000000ff00009210 */ /* 0x000fe40007ffe1ff */
[----:B------:R-:W-:Y:S01]  /*03e0*/  @!P5 IADD3 R3, PT, PT, -R3, RZ, RZ ;  /* 0x000000ff0303d210 */ /* 0x000fe20007ffe1ff */
[----:B------:R-:W0:Y:S01]  /*03f0*/  @!P4 LDC.64 R10, c[0x0][0x3f8] ;  /* 0x0000fe00ff0acb82 */ /* 0x000e220000000a00 */
[----:B------:R-:W-:-:S02]  /*0400*/  IADD3 R17, PT, PT, R5, 0x40, RZ ;  /* 0x0000004005117810 */ /* 0x000fc40007ffe0ff */
[C---:B------:R-:W-:Y:S02]  /*0410*/  SEL R0, R7.reuse, R0, !P2 ;  /* 0x0000000007007207 */ /* 0x040fe40005000000 */
[----:B------:R-:W-:Y:S02]  /*0420*/  SEL R3, R7, R3, !P2 ;  /* 0x0000000307037207 */ /* 0x000fe40005000000 */
[----:B------:R-:W-:Y:S01]  /*0430*/  ISETP.GE.U32.AND P5, PT, R17, UR12, PT ;  /* 0x0000000c11007c0c */ /* 0x000fe2000bfa6070 */
[----:B------:R-:W-:Y:S01]  /*0440*/  IMAD R2, R0, 0x14, RZ ;  /* 0x0000001400027824 */ /* 0x000fe200078e02ff */
[----:B------:R-:W-:Y:S01]  /*0450*/  SHF.R.S32.HI R7, RZ, 0x1f, R17 ;  /* 0x0000001fff077819 */ /* 0x000fe20000011411 */
[----:B------:R-:W1:Y:S01]  /*0460*/  @!P4 LDC.64 R24, c[0x0][0x398] ;  /* 0x0000e600ff18cb82 */ /* 0x000e620000000a00 */
[----:B------:R-:W-:Y:S02]  /*0470*/  IADD3 R21, PT, PT, R5, 0x80, RZ ;  /* 0x0000008005157810 */ /* 0x000fe40007ffe0ff */
[----:B------:R-:W-:-:S02]  /*0480*/  ISETP.GE.AND.EX P5, PT, R7, UR13, PT, P5 ;  /* 0x0000000d07007c0c */ /* 0x000fc4000bfa6350 */
[----:B------:R-:W-:Y:S02]  /*0490*/  ISETP.GE.U32.AND P3, PT, R21, UR12, PT ;  /* 0x0000000c15007c0c */ /* 0x000fe4000bf66070 */
[----:B------:R-:W-:Y:S01]  /*04a0*/  SHF.R.S32.HI R23, RZ, 0x1f, R21 ;  /* 0x0000001fff177819 */ /* 0x000fe20000011415 */
[----:B------:R-:W2:Y:S01]  /*04b0*/  @!P4 LDC.64 R18, c[0x0][0x3a0] ;  /* 0x0000e800ff12cb82 */ /* 0x000ea20000000a00 */
[C---:B------:R-:W-:Y:S02]  /*04c0*/  IADD3 R86, P0, PT, R2.reuse, R75, RZ ;  /* 0x0000004b02567210 */ /* 0x040fe40007f1e0ff */
[----:B------:R-:W-:Y:S02]  /*04d0*/  ISETP.GE.AND.EX P3, PT, R23, UR13, PT, P3 ;  /* 0x0000000d17007c0c */ /* 0x000fe4000bf66330 */
[----:B------:R-:W-:Y:S02]  /*04e0*/  SHF.R.S32.HI R4, RZ, 0x1f, R3 ;  /* 0x0000001fff047819 */ /* 0x000fe40000011403 */
[----:B------:R-:W-:Y:S01]  /*04f0*/  LEA.HI.X.SX32 R87, R2, RZ, 0x1, P0 ;  /* 0x000000ff02577211 */ /* 0x000fe200000f0eff */
[----:B------:R-:W3:Y:S01]  /*0500*/  @!P5 LDC.64 R26, c[0x0][0x3f8] ;  /* 0x0000fe00ff1adb82 */ /* 0x000ee20000000a00 */
[----:B------:R-:W-:Y:S01]  /*0510*/  IADD3 R29, PT, PT, R5, 0xc0, RZ ;  /* 0x000000c0051d7810 */ /* 0x000fe20007ffe0ff */
[----:B------:R-:W-:-:S02]  /*0520*/  IMAD R4, R4, UR14, RZ ;  /* 0x0000000e04047c24 */ /* 0x000fc4000f8e02ff */
[----:B------:R-:W-:Y:S01]  /*0530*/  IMAD.WIDE.U32 R86, R3, UR14, R86 ;  /* 0x0000000e03567c25 */ /* 0x000fe2000f8e0056 */
[----:B------:R-:W-:Y:S02]  /*0540*/  ISETP.GE.U32.AND P0, PT, R29, UR12, PT ;  /* 0x0000000c1d007c0c */ /* 0x000fe4000bf06070 */
[----:B------:R-:W-:Y:S01]  /*0550*/  SHF.R.S32.HI R31, RZ, 0x1f, R29 ;  /* 0x0000001fff1f7819 */ /* 0x000fe2000001141d */
[----:B------:R-:W-:Y:S01]  /*0560*/  IMAD R89, R3, UR15, R4 ;  /* 0x0000000f03597c24 */ /* 0x000fe2000f8e0204 */
[----:B------:R-:W4:Y:S01]  /*0570*/  @!P3 LDC.64 R36, c[0x0][0x3f8] ;  /* 0x0000fe00ff24bb82 */ /* 0x000f220000000a00 */
[----:B0-----:R-:W-:Y:S01]  /*0580*/  @!P4 IMAD R2, R9, R10, RZ ;  /* 0x0000000a0902c224 */ /* 0x001fe200078e02ff */
[----:B------:R-:W-:Y:S02]  /*0590*/  @!P4 MOV R88, R86 ;  /* 0x000000560058c202 */ /* 0x000fe40000000f00 */
[----:B------:R-:W-:Y:S01]  /*05a0*/  IADD3 R89, PT, PT, R87, R89, RZ ;  /* 0x0000005957597210 */ /* 0x000fe20007ffe0ff */
[----:B------:R-:W-:Y:S01]  /*05b0*/  @!P4 IMAD R9, R5, R11, R2 ;  /* 0x0000000b0509c224 */ /* 0x000fe200078e0202 */
[----:B------:R-:W-:-:S02]  /*05c0*/  ISETP.GE.AND.EX P0, PT, R31, UR13, PT, P0 ;  /* 0x0000000d1f007c0c */ /* 0x000fc4000bf06300 */
[----:B------:R-:W0:Y:S01]  /*05d0*/  @!P5 LDC.64 R12, c[0x0][0x3a0] ;  /* 0x0000e800ff0cdb82 */ /* 0x000e220000000a00 */
[C---:B------:R-:W-:Y:S01]  /*05e0*/  @!P4 IMAD.WIDE.U32 R2, R5.reuse, R10, R88 ;  /* 0x0000000a0502c225 */ /* 0x040fe200078e0058 */
[----:B------:R-:W-:Y:S02]  /*05f0*/  @!P5 MOV R22, R86 ;  /* 0x000000560016d202 */ /* 0x000fe40000000f00 */
[----:B------:R-:W-:Y:S02]  /*0600*/  IADD3 R4, PT, PT, R5, 0x100, RZ ;  /* 0x0000010005047810 */ /* 0x000fe40007ffe0ff */
[----:B------:R-:W-:Y:S01]  /*0610*/  @!P4 IADD3 R9, PT, PT, R3, R9, RZ ;  /* 0x000000090309c210 */ /* 0x000fe20007ffe0ff */
[----:B---3--:R-:W-:Y:S01]  /*0620*/  @!P5 IMAD R16, R7, R26, RZ ;  /* 0x0000001a0710d224 */ /* 0x008fe200078e02ff */
[C---:B------:R-:W-:Y:S01]  /*0630*/  @!P4 SHF.L.U32 R3, R2.reuse, 0x2, RZ ;  /* 0x000000020203c819 */ /* 0x040fe200000006ff */
[----:B------:R-:W3:Y:S01]  /*0640*/  @!P5 LDC.64 R14, c[0x0][0x398] ;  /* 0x0000e600ff0edb82 */ /* 0x000ee20000000a00 */
[----:B------:R-:W-:-:S02]  /*0650*/  @!P4 SHF.L.U64.HI R8, R2, 0x2, R9 ;  /* 0x000000020208c819 */ /* 0x000fc40000010209 */
[C---:B-1----:R-:W-:Y:S02]  /*0660*/  @!P4 IADD3 R6, P6, PT, R3.reuse, R24, RZ ;  /* 0x000000180306c210 */ /* 0x042fe40007fde0ff */
[----:B--2---:R-:W-:Y:S02]  /*0670*/  @!P4 IADD3 R2, P1, PT, R3, R18, RZ ;  /* 0x000000120302c210 */ /* 0x004fe40007f3e0ff */
[C---:B------:R-:W-:Y:S01]  /*0680*/  @!P4 IADD3.X R7, PT, PT, R8.reuse, R25, RZ, P6, !PT ;  /* 0x000000190807c210 */ /* 0x040fe200037fe4ff */
[----:B------:R-:W1:Y:S01]  /*0690*/  @!P0 LDC.64 R10, c[0x0][0x3f8] ;  /* 0x0000fe00ff0a8b82 */ /* 0x000e620000000a00 */
[----:B------:R-:W-:Y:S01]  /*06a0*/  @!P5 IMAD R25, R17, R27, R16 ;  /* 0x0000001b1119d224 */ /* 0x000fe200078e0210 */
[----:B------:R-:W-:Y:S01]  /*06b0*/  @!P4 IADD3.X R3, PT, PT, R8, R19, RZ, P1, !PT ;  /* 0x000000130803c210 */ /* 0x000fe20000ffe4ff */
[----:B----4-:R-:W-:Y:S01]  /*06c0*/  @!P3 IMAD R16, R23, R36, RZ ;  /* 0x000000241710b224 */ /* 0x010fe200078e02ff */
[-C--:B------:R-:W-:Y:S01]  /*06d0*/  @!P5 MOV R23, R89.reuse ;  /* 0x000000590017d202 */ /* 0x080fe20000000f00 */
[----:B------:R-:W5:Y:S01]  /*06e0*/  @!P4 LDG.E.64 R68, desc[UR8][R6.64] ;  /* 0x000000080644c981 */ /* 0x000f62000c1e1b00 */
[----:B------:R-:W-:Y:S01]  /*06f0*/  @!P3 MOV R27, R89 ;  /* 0x00000059001bb202 */ /* 0x000fe20000000f00 */
[----:B------:R-:W-:Y:S01]  /*0700*/  @!P3 IMAD R37, R21, R37, R16 ;  /* 0x000000251525b224 */ /* 0x000fe200078e0210 */
[----:B------:R-:W2:Y:S01]  /*0710*/  @!P3 LDC.64 R18, c[0x0][0x3a0] ;  /* 0x0000e800ff12bb82 */ /* 0x000ea20000000a00 */
[----:B------:R-:W-:Y:S01]  /*0720*/  @!P5 IMAD.WIDE.U32 R22, R17, R26, R22 ;  /* 0x0000001a1116d225 */ /* 0x000fe200078e0016 */
[----:B------:R-:W-:Y:S01]  /*0730*/  @!P3 MOV R26, R86 ;  /* 0x00000056001ab202 */ /* 0x000fe20000000f00 */
[----:B------:R4:W5:Y:S01]  /*0740*/  @!P4 LDG.E.64 R70, desc[UR8][R2.64] ;  /* 0x000000080246c981 */ /* 0x000962000c1e1b00 */
[----:B------:R-:W-:-:S02]  /*0750*/  ISETP.GE.U32.AND P2, PT, R4, UR12, PT ;  /* 0x0000000c04007c0c */ /* 0x000fc4000bf46070 */
[----:B------:R-:W-:Y:S01]  /*0760*/  SHF.R.S32.HI R33, RZ, 0x1f, R4 ;  /* 0x0000001fff217819 */ /* 0x000fe20000011404 */
[----:B------:R-:W-:Y:S01]  /*0770*/  @!P3 IMAD.WIDE.U32 R26, R21, R36, R26 ;  /* 0x00000024151ab225 */ /* 0x000fe200078e001a */
[----:B------:R-:W4:Y:S01]  /*0780*/  @!P3 LDC.64 R8, c[0x0][0x398] ;  /* 0x0000e600ff08bb82 */ /* 0x000f220000000a00 */
[----:B------:R-:W-:Y:S02]  /*0790*/  @!P5 IADD3 R23, PT, PT, R23, R25, RZ ;  /* 0x000000191717d210 */ /* 0x000fe40007ffe0ff */
[----:B------:R-:W-:Y:S02]  /*07a0*/  ISETP.GE.AND.EX P2, PT, R33, UR13, PT, P2 ;  /* 0x0000000d21007c0c */ /* 0x000fe4000bf46320 */
[C---:B------:R-:W-:Y:S02]  /*07b0*/  @!P5 SHF.L.U32 R35, R22.reuse, 0x2, RZ ;  /* 0x000000021623d819 */ /* 0x040fe400000006ff */
[----:B------:R-:W-:Y:S01]  /*07c0*/  @!P5 SHF.L.U64.HI R28, R22, 0x2, R23 ;  /* 0x00000002161cd819 */ /* 0x000fe20000010217 */
[----:B------:R-:W4:Y:S01]  /*07d0*/  @!P0 LDC.64 R20, c[0x0][0x3a0] ;  /* 0x0000e800ff148b82 */ /* 0x000f220000000a00 */
[----:B-1----:R-:W-:Y:S01]  /*07e0*/  @!P0 IMAD R22, R31, R10, RZ ;  /* 0x0000000a1f168224 */ /* 0x002fe200078e02ff */
[----:B------:R-:W-:-:S02]  /*07f0*/  @!P3 IADD3 R23, PT, PT, R27, R37, RZ ;  /* 0x000000251b17b210 */ /* 0x000fc40007ffe0ff */
[C---:B------:R-:W-:Y:S01]  /*0800*/  @!P3 SHF.L.U32 R27, R26.reuse, 0x2, RZ ;  /* 0x000000021a1bb819 */ /* 0x040fe200000006ff */
[----:B------:R-:W-:Y:S01]  /*0810*/  @!P0 IMAD R31, R29, R11, R22 ;  /* 0x0000000b1d1f8224 */ /* 0x000fe200078e0216 */
[----:B------:R-:W-:Y:S02]  /*0820*/  @!P3 SHF.L.U64.HI R26, R26, 0x2, R23 ;  /* 0x000000021a1ab819 */ /* 0x000fe40000010217 */
[----:B------:R-:W-:Y:S01]  /*0830*/  @!P0 MOV R22, R86 ;  /* 0x0000005600168202 */ /* 0x000fe20000000f00 */
[----:B------:R-:W1:Y:S01]  /*0840*/  @!P0 LDC.64 R24, c[0x0][0x398] ;  /* 0x0000e600ff188b82 */ /* 0x000e620000000a00 */
[----:B------:R-:W-:Y:S02]  /*0850*/  @!P0 MOV R23, R89 ;  /* 0x0000005900178202 */ /* 0x000fe40000000f00 */
[C---:B0-----:R-:W-:Y:S02]  /*0860*/  @!P5 IADD3 R12, P6, PT, R35.reuse, R12, RZ ;  /* 0x0000000c230cd210 */ /* 0x041fe40007fde0ff */
[----:B---3--:R-:W-:Y:S01]  /*0870*/  @!P5 IADD3 R14, P1, PT, R35, R14, RZ ;  /* 0x0000000e230ed210 */ /* 0x008fe20007f3e0ff */
[----:B------:R-:W-:Y:S01]  /*0880*/  @!P0 IMAD.WIDE.U32 R22, R29, R10, R22 ;  /* 0x0000000a1d168225 */ /* 0x000fe200078e0016 */
[----:B------:R-:W-:Y:S01]  /*0890*/  @!P5 IADD3.X R13, PT, PT, R28, R13, RZ, P6, !PT ;  /* 0x0000000d1c0dd210 */ /* 0x000fe200037fe4ff */
[----:B------:R-:W0:Y:S01]  /*08a0*/  @!P2 LDC.64 R16, c[0x0][0x3f8] ;  /* 0x0000fe00ff10ab82 */ /* 0x000e220000000a00 */
[----:B--2---:R-:W-:-:S02]  /*08b0*/  @!P3 IADD3 R10, P6, PT, R27, R18, RZ ;  /* 0x000000121b0ab210 */ /* 0x004fc40007fde0ff */
[----:B------:R-:W-:Y:S01]  /*08c0*/  @!P5 IADD3.X R15, PT, PT, R28, R15, RZ, P1, !PT ;  /* 0x0000000f1c0fd210 */ /* 0x000fe20000ffe4ff */
[----:B------:R2:W5:Y:S01]  /*08d0*/  @!P5 LDG.E.64 R66, desc[UR8][R12.64] ;  /* 0x000000080c42d981 */ /* 0x000562000c1e1b00 */
[----:B----4-:R-:W-:Y:S02]  /*08e0*/  @!P3 IADD3 R8, P1, PT, R27, R8, RZ ;  /* 0x000000081b08b210 */ /* 0x010fe40007f3e0ff */
[----:B------:R-:W-:Y:S01]  /*08f0*/  @!P3 IADD3.X R11, PT, PT, R26, R19, RZ, P6, !PT ;  /* 0x000000131a0bb210 */ /* 0x000fe200037fe4ff */
[----:B------:R-:W3:Y:S01]  /*0900*/  @!P2 LDC.64 R28, c[0x0][0x3a0] ;  /* 0x0000e800ff1cab82 */ /* 0x000ee20000000a00 */
[----:B------:R-:W-:Y:S02]  /*0910*/  @!P0 IADD3 R23, PT, PT, R23, R31, RZ ;  /* 0x0000001f17178210 */ /* 0x000fe40007ffe0ff */
[----:B------:R-:W-:Y:S02]  /*0920*/  @!P0 SHF.L.U32 R19, R22, 0x2, RZ ;  /* 0x0000000216138819 */ /* 0x000fe400000006ff */
[----:B------:R-:W-:-:S02]  /*0930*/  @!P3 IADD3.X R9, PT, PT, R26, R9, RZ, P1, !PT ;  /* 0x000000091a09b210 */ /* 0x000fc40000ffe4ff */
[----:B------:R-:W-:Y:S01]  /*0940*/  @!P0 SHF.L.U64.HI R22, R22, 0x2, R23 ;  /* 0x0000000216168819 */ /* 0x000fe20000010217 */
[----:B------:R-:W4:Y:S01]  /*0950*/  @!P2 LDC.64 R30, c[0x0][0x398] ;  /* 0x0000e600ff1eab82 */ /* 0x000f220000000a00 */
[----:B------:R-:W-:Y:S02]  /*0960*/  @!P0 IADD3 R20, P1, PT, R19, R20, RZ ;  /* 0x0000001413148210 */ /* 0x000fe40007f3e0ff */
[----:B------:R-:W-:Y:S02]  /*0970*/  IADD3 R23, PT, PT, R5, 0x140, RZ ;  /* 0x0000014005177810 */ /* 0x000fe40007ffe0ff */
[----:B------:R-:W-:Y:S02]  /*0980*/  @!P0 IADD3.X R21, PT, PT, R22, R21, RZ, P1, !PT ;  /* 0x0000001516158210 */ /* 0x000fe40000ffe4ff */
[----:B------:R-:W-:Y:S01]  /*0990*/  ISETP.GE.U32.AND P1, PT, R23, UR12, PT ;  /* 0x0000000c17007c0c */ /* 0x000fe2000bf26070 */
[----:B0-----:R-:W-:Y:S01]  /*09a0*/  @!P2 IMAD R33, R33, R16, RZ ;  /* 0x000000102121a224 */ /* 0x001fe200078e02ff */
[----:B------:R-:W-:-:S02]  /*09b0*/  SHF.R.S32.HI R27, RZ, 0x1f, R23 ;  /* 0x0000001fff1b7819 */ /* 0x000fc40000011417 */
[----:B-1----:R-:W-:Y:S01]  /*09c0*/  @!P0 IADD3 R24, P6, PT, R19, R24, RZ ;  /* 0x0000001813188210 */ /* 0x002fe20007fde0ff */
[C---:B------:R-:W-:Y:S01]  /*09d0*/  @!P2 IMAD R33, R4.reuse, R17, R33 ;  /* 0x000000110421a224 */ /* 0x040fe200078e0221 */
[----:B------:R-:W-:Y:S02]  /*09e0*/  ISETP.GE.AND.EX P1, PT, R27, UR13, PT, P1 ;  /* 0x0000000d1b007c0c */ /* 0x000fe4000bf26310 */
[----:B------:R-:W-:Y:S02]  /*09f0*/  @!P2 MOV R18, R86 ;  /* 0x000000560012a202 */ /* 0x000fe40000000f00 */
[----:B------:R-:W-:Y:S02]  /*0a00*/  @!P2 MOV R19, R89 ;  /* 0x000000590013a202 */ /* 0x000fe40000000f00 */
[----:B------:R-:W-:Y:S02]  /*0a10*/  MOV R3, RZ ;  /* 0x000000ff00037202 */ /* 0x000fe40000000f00 */
[----:B------:R-:W-:Y:S01]  /*0a20*/  MOV R2, RZ ;  /* 0x000000ff00027202 */ /* 0x000fe20000000f00 */
[----:B------:R-:W-:Y:S01]  /*0a30*/  @!P2 IMAD.WIDE.U32 R16, R4, R16, R18 ;  /* 0x000000100410a225 */ /* 0x000fe200078e0012 */
[----:B------:R-:W-:-:S03]  /*0a40*/  @!P0 IADD3.X R25, PT, PT, R22, R25, RZ, P6, !PT ;  /* 0x0000001916198210 */ /* 0x000fc600037fe4ff */
[----:B------:R-:W0:Y:S01]  /*0a50*/  @!P1 LDC.64 R36, c[0x0][0x3f8] ;  /* 0x0000fe00ff249b82 */ /* 0x000e220000000a00 */
[----:B------:R-:W-:Y:S01]  /*0a60*/  @!P2 IADD3 R17, PT, PT, R17, R33, RZ ;  /* 0x000000211111a210 */ /* 0x000fe20007ffe0ff */
[----:B------:R-:W5:Y:S01]  /*0a70*/  @!P5 LDG.E.64 R2, desc[UR8][R14.64] ;  /* 0x000000080e02d981 */ /* 0x000f62000c1e1b00 */
[C---:B------:R-:W-:Y:S02]  /*0a80*/  @!P2 SHF.L.U32 R19, R16.reuse, 0x2, RZ ;  /* 0x000000021013a819 */ /* 0x040fe400000006ff */
[----:B------:R-:W-:Y:S02]  /*0a90*/  @!P2 SHF.L.U64.HI R4, R16, 0x2, R17 ;  /* 0x000000021004a819 */ /* 0x000fe40000010211 */
[----:B------:R-:W-:Y:S01]  /*0aa0*/  IADD3 R17, PT, PT, R5, 0x180, RZ ;  /* 0x0000018005117810 */ /* 0x000fe20007ffe0ff */
[----:B------:R-:W1:Y:S03]  /*0ab0*/  @!P1 LDC.64 R38, c[0x0][0x3a0] ;  /* 0x0000e800ff269b82 */ /* 0x000e660000000a00 */
[----:B------:R-:W-:-:S02]  /*0ac0*/  ISETP.GE.U32.AND P4, PT, R17, UR12, PT ;  /* 0x0000000c11007c0c */ /* 0x000fc4000bf86070 */
[----:B------:R-:W-:-:S04]  /*0ad0*/  SHF.R.S32.HI R33, RZ, 0x1f, R17 ;  /* 0x0000001fff217819 */ /* 0x000fc80000011411 */
[----:B------:R-:W-:Y:S02]  /*0ae0*/  ISETP.GE.AND.EX P4, PT, R33, UR13, PT, P4 ;  /* 0x0000000d21007c0c */ /* 0x000fe4000bf86340 */
[----:B------:R-:W-:Y:S02]  /*0af0*/  IADD3 R16, PT, PT, R5, 0x1c0, RZ ;  /* 0x000001c005107810 */ /* 0x000fe40007ffe0ff */
[----:B---3--:R-:W-:Y:S01]  /*0b00*/  @!P2 IADD3 R28, P6, PT, R19, R28, RZ ;  /* 0x0000001c131ca210 */ /* 0x008fe20007fde0ff */
[----:B0-----:R-:W-:Y:S01]  /*0b10*/  @!P1 IMAD R6, R27, R36, RZ ;  /* 0x000000241b069224 */ /* 0x001fe200078e02ff */
[----:B------:R-:W-:Y:S02]  /*0b20*/  ISETP.GE.U32.AND P5, PT, R16, UR12, PT ;  /* 0x0000000c10007c0c */ /* 0x000fe4000bfa6070 */
[----:B------:R-:W-:Y:S01]  /*0b30*/  SHF.R.S32.HI R43, RZ, 0x1f, R16 ;  /* 0x0000001fff2b7819 */ /* 0x000fe20000011410 */
[----:B------:R-:W-:Y:S01]  /*0b40*/  @!P1 IMAD R37, R23, R37, R6 ;  /* 0x0000002517259224 */ /* 0x000fe200078e0206 */
[----:B------:R-:W-:-:S02]  /*0b50*/  @!P2 IADD3.X R29, PT, PT, R4, R29, RZ, P6, !PT ;  /* 0x0000001d041da210 */ /* 0x000fc400037fe4ff */
[----:B------:R-:W-:Y:S02]  /*0b60*/  CS2R R6, SRZ ;  /* 0x0000000000067805 */ /* 0x000fe4000001ff00 */
[----:B----4-:R-:W-:Y:S01]  /*0b70*/  @!P2 IADD3 R26, P6, PT, R19, R30, RZ ;  /* 0x0000001e131aa210 */ /* 0x010fe20007fde0ff */
[----:B------:R-:W0:Y:S01]  /*0b80*/  @!P4 LDC.64 R34, c[0x0][0x3a0] ;  /* 0x0000e800ff22cb82 */ /* 0x000e220000000a00 */
[----:B------:R-:W-:Y:S02]  /*0b90*/  ISETP.GE.AND.EX P5, PT, R43, UR13, PT, P5 ;  /* 0x0000000d2b007c0c */ /* 0x000fe4000bfa6350 */
[----:B------:R-:W-:Y:S01]  /*0ba0*/  @!P2 IADD3.X R27, PT, PT, R4, R31, RZ, P6, !PT ;  /* 0x0000001f041ba210 */ /* 0x000fe200037fe4ff */
[----:B------:R3:W5:Y:S04]  /*0bb0*/  @!P3 LDG.E.64 R6, desc[UR8][R8.64] ;  /* 0x000000080806b981 */ /* 0x000768000c1e1b00 */
[----:B------:R-:W4:Y:S01]  /*0bc0*/  @!P4 LDC.64 R18, c[0x0][0x3f8] ;  /* 0x0000fe00ff12cb82 */ /* 0x000f220000000a00 */
[----:B--2---:R-:W-:-:S02]  /*0bd0*/  @!P1 MOV R12, R86 ;  /* 0x00000056000c9202 */ /* 0x004fc40000000f00 */
[----:B------:R-:W-:-:S05]  /*0be0*/  @!P1 MOV R13, R89 ;  /* 0x00000059000d9202 */ /* 0x000fca0000000f00 */
[----:B------:R-:W2:Y:S01]  /*0bf0*/  @!P1 LDC.64 R30, c[0x0][0x398] ;  /* 0x0000e600ff1e9b82 */ /* 0x000ea20000000a00 */
[----:B---3--:R-:W-:Y:S01]  /*0c00*/  IMAD.WIDE R8, R79, 0x8, R40 ;  /* 0x000000084f087825 */ /* 0x008fe200078e0228 */
[----:B------:R-:W-:-:S03]  /*0c10*/  CS2R R4, SRZ ;  /* 0x0000000000047805 */ /* 0x000fc6000001ff00 */
[----:B------:R-:W-:Y:S02]  /*0c20*/  @!P1 IMAD.WIDE.U32 R12, R23, R36, R12 ;  /* 0x00000024170c9225 */ /* 0x000fe400078e000c */
[----:B------:R-:W3:Y:S01]  /*0c30*/  LDG.E.64 R8, desc[UR8][R8.64] ;  /* 0x0000000808087981 */ /* 0x000ee2000c1e1b00 */
[----:B------:R-:W0:Y:S02]  /*0c40*/  @!P5 LDC.64 R14, c[0x0][0x3f8] ;  /* 0x0000fe00ff0edb82 */ /* 0x000e240000000a00 */
[----:B------:R-:W-:Y:S01]  /*0c50*/  @!P1 IADD3 R23, PT, PT, R13, R37, RZ ;  /* 0x000000250d179210 */ /* 0x000fe20007ffe0ff */
[----:B------:R4:W5:Y:S01]  /*0c60*/  @!P3 LDG.E.64 R4, desc[UR8][R10.64] ;  /* 0x000000080a04b981 */ /* 0x000962000c1e1b00 */
[C---:B------:R-:W-:Y:S02]  /*0c70*/  @!P1 SHF.L.U32 R13, R12.reuse, 0x2, RZ ;  /* 0x000000020c0d9819 */ /* 0x040fe400000006ff */
[----:B------:R-:W-:Y:S02]  /*0c80*/  ISETP.NE.AND P3, PT, RZ, UR4, PT ;  /* 0x00000004ff007c0c */ /* 0x000fe4000bf65270 */
[----:B------:R-:W-:Y:S01]  /*0c90*/  @!P1 SHF.L.U64.HI R12, R12, 0x2, R23 ;  /* 0x000000020c0c9819 */ /* 0x000fe20000010217 */
[----:B------:R-:W0:Y:S01]  /*0ca0*/  @!P4 LDC.64 R36, c[0x0][0x398] ;  /* 0x0000e600ff24cb82 */ /* 0x000e220000000a00 */
[----:B-1----:R-:W-:-:S02]  /*0cb0*/  @!P1 IADD3 R32, P6, PT, R13, R38, RZ ;  /* 0x000000260d209210 */ /* 0x002fc40007fde0ff */
[----:B------:R-:W-:Y:S01]  /*0cc0*/  @!P4 MOV R22, R86 ;  /* 0x000000560016c202 */ /* 0x000fe20000000f00 */
[----:B----4-:R-:W-:Y:S01]  /*0cd0*/  @!P4 IMAD R10, R33, R18, RZ ;  /* 0x00000012210ac224 */ /* 0x010fe200078e02ff */
[----:B------:R-:W-:Y:S02]  /*0ce0*/  @!P4 MOV R23, R89 ;  /* 0x000000590017c202 */ /* 0x000fe40000000f00 */
[C---:B------:R-:W-:Y:S01]  /*0cf0*/  @!P1 IADD3.X R33, PT, PT, R12.reuse, R39, RZ, P6, !PT ;  /* 0x000000270c219210 */ /* 0x040fe200037fe4ff */
[----:B------:R-:W-:Y:S01]  /*0d00*/  @!P4 IMAD R11, R17, R19, R10 ;  /* 0x00000013110bc224 */ /* 0x000fe200078e020a */
[----:B--2---:R-:W-:Y:S01]  /*0d10*/  @!P1 IADD3 R30, P6, PT, R13, R30, RZ ;  /* 0x0000001e0d1e9210 */ /* 0x004fe20007fde0ff */
[----:B------:R-:W-:Y:S01]  /*0d20*/  @!P4 IMAD.WIDE.U32 R22, R17, R18, R22 ;  /* 0x000000121116c225 */ /* 0x000fe200078e0016 */
[----:B------:R-:W1:Y:S02]  /*0d30*/  @!P5 LDC.64 R38, c[0x0][0x3a0] ;  /* 0x0000e800ff26db82 */ /* 0x000e640000000a00 */
[----:B------:R-:W-:-:S02]  /*0d40*/  @!P1 IADD3.X R31, PT, PT, R12, R31, RZ, P6, !PT ;  /* 0x0000001f0c1f9210 */ /* 0x000fc400037fe4ff */
[----:B------:R-:W-:-:S04]  /*0d50*/  @!P4 IADD3 R23, PT, PT, R23, R11, RZ ;  /* 0x0000000b1717c210 */ /* 0x000fc80007ffe0ff */
[----:B------:R-:W2:Y:S01]  /*0d60*/  @P3 LDC.64 R18, c[0x0][0x3b0] ;  /* 0x0000ec00ff123b82 */ /* 0x000ea20000000a00 */
[C---:B------:R-:W-:Y:S01]  /*0d70*/  @!P4 SHF.L.U32 R17, R22.reuse, 0x2, RZ ;  /* 0x000000021611c819 */ /* 0x040fe200000006ff */
[----:B0-----:R-:W-:Y:S01]  /*0d80*/  @!P5 IMAD R43, R43, R14, RZ ;  /* 0x0000000e2b2bd224 */ /* 0x001fe200078e02ff */
[----:B------:R-:W-:-:S05]  /*0d90*/  @!P4 SHF.L.U64.HI R40, R22, 0x2, R23 ;  /* 0x000000021628c819 */ /* 0x000fca0000010217 */
[----:B------:R-:W0:Y:S01]  /*0da0*/  @!P5 LDC.64 R12, c[0x0][0x398] ;  /* 0x0000e600ff0cdb82 */ /* 0x000e220000000a00 */
[----:B------:R-:W-:Y:S02]  /*0db0*/  @!P5 MOV R22, R86 ;  /* 0x000000560016d202 */ /* 0x000fe40000000f00 */
[----:B------:R-:W-:-:S05]  /*0dc0*/  @!P5 MOV R23, R89 ;  /* 0x000000590017d202 */ /* 0x000fca0000000f00 */
[----:B------:R-:W4:Y:S01]  /*0dd0*/  LDC.64 R10, c[0x0][0x3a8] ;  /* 0x0000ea00ff0a7b82 */ /* 0x000f220000000a00 */
[C---:B------:R-:W-:Y:S01]  /*0de0*/  @!P4 IADD3 R34, P6, PT, R17.reuse, R34, RZ ;  /* 0x000000221122c210 */ /* 0x040fe20007fde0ff */
[C---:B------:R-:W-:Y:S02]  /*0df0*/  @!P5 IMAD R43, R16.reuse, R15, R43 ;  /* 0x0000000f102bd224 */ /* 0x040fe400078e022b */
[----:B------:R-:W-:Y:S01]  /*0e00*/  @!P5 IMAD.WIDE.U32 R14, R16, R14, R22 ;  /* 0x0000000e100ed225 */ /* 0x000fe200078e0016 */
[----:B------:R-:W-:Y:S02]  /*0e10*/  @!P4 IADD3.X R35, PT, PT, R40, R35, RZ, P6, !PT ;  /* 0x000000232823c210 */ /* 0x000fe400037fe4ff */
[----:B------:R-:W-:Y:S02]  /*0e20*/  @!P4 IADD3 R36, P6, PT, R17, R36, RZ ;  /* 0x000000241124c210 */ /* 0x000fe40007fde0ff */
[----:B------:R-:W-:Y:S02]  /*0e30*/  LOP3.LUT R75, R77, 0xffff, RZ, 0xc0, !PT ;  /* 0x0000ffff4d4b7812 */ /* 0x000fe400078ec0ff */
[----:B------:R-:W-:-:S02]  /*0e40*/  @!P5 IADD3 R17, PT, PT, R15, R43, RZ ;  /* 0x0000002b0f11d210 */ /* 0x000fc40007ffe0ff */
[----:B------:R-:W-:Y:S01]  /*0e50*/  @!P5 SHF.L.U32 R41, R14, 0x2, RZ ;  /* 0x000000020e29d819 */ /* 0x000fe200000006ff */
[----:B------:R-:W-:Y:S01]  /*0e60*/  IMAD R15, R0, 0x14, R75 ;  /* 0x00000014000f7824 */ /* 0x000fe200078e024b */
[----:B------:R-:W-:Y:S02]  /*0e70*/  @!P4 IADD3.X R37, PT, PT, R40, R37, RZ, P6, !PT ;  /* 0x000000252825c210 */ /* 0x000fe400037fe4ff */
[----:B------:R-:W-:Y:S02]  /*0e80*/  @!P5 SHF.L.U64.HI R14, R14, 0x2, R17 ;  /* 0x000000020e0ed819 */ /* 0x000fe40000010211 */
[----:B-1----:R-:W-:Y:S01]  /*0e90*/  @!P5 IADD3 R38, P6, PT, R41, R38, RZ ;  /* 0x000000262926d210 */ /* 0x002fe20007fde0ff */
[----:B--2---:R-:W-:-:S03]  /*0ea0*/  @P3 IMAD.WIDE R16, R15, 0x2, R18 ;  /* 0x000000020f103825 */ /* 0x004fc600078e0212 */
[C---:B------:R-:W-:Y:S02]  /*0eb0*/  @!P5 IADD3.X R39, PT, PT, R14.reuse, R39, RZ, P6, !PT ;  /* 0x000000270e27d210 */ /* 0x040fe400037fe4ff */
[----:B0-----:R-:W-:Y:S01]  /*0ec0*/  @!P5 IADD3 R40, P6, PT, R41, R12, RZ ;  /* 0x0000000c2928d210 */ /* 0x001fe20007fde0ff */
[----:B----4-:R-:W-:Y:S01]  /*0ed0*/  IMAD.WIDE R18, R15, 0x2, R10 ;  /* 0x000000020f127825 */ /* 0x010fe200078e020a */
[----:B------:R-:W2:Y:S01]  /*0ee0*/  @P3 LDG.E.U16 R44, desc[UR8][R16.64] ;  /* 0x00000008102c3981 */ /* 0x000ea2000c1e1500 */
[----:B------:R-:W-:Y:S02]  /*0ef0*/  CS2R R10, SRZ ;  /* 0x00000000000a7805 */ /* 0x000fe4000001ff00 */
[----:B------:R-:W-:Y:S02]  /*0f00*/  @!P5 IADD3.X R41, PT, PT, R14, R13, RZ, P6, !PT ;  /* 0x0000000d0e29d210 */ /* 0x000fe400037fe4ff */
[----:B------:R-:W-:Y:S01]  /*0f10*/  CS2R R12, SRZ ;  /* 0x00000000000c7805 */ /* 0x000fe2000001ff00 */
[----:B------:R0:W4:Y:S01]  /*0f20*/  @P3 LDG.E.U16 R43, desc[UR8][R16.64+0x2] ;  /* 0x00000208102b3981 */ /* 0x000122000c1e1500 */
[----:B------:R-:W-:-:S02]  /*0f30*/  CS2R R22, SRZ ;  /* 0x0000000000167805 */ /* 0x000fc4000001ff00 */
        /* <DEDUP_REMOVED lines=9> */
[----:B------:R-:W5:Y:S01]  /*0fd0*/  @!P1 LDG.E.64 R18, desc[UR8][R32.64] ;  /* 0x0000000820129981 */ /* 0x000f62000c1e1b00 */
[----:B------:R-:W-:-:S03]  /*0fe0*/  CS2R R24, SRZ ;  /* 0x0000000000187805 */ /* 0x000fc6000001ff00 */
[----:B------:R-:W5:Y:S01]  /*0ff0*/  @!P1 LDG.E.64 R20, desc[UR8][R30.64] ;  /* 0x000000081e149981 */ /* 0x000f62000c1e1b00 */
[----:B-1----:R-:W-:-:S03]  /*1000*/  CS2R R26, SRZ ;  /* 0x00000000001a7805 */ /* 0x002fc6000001ff00 */
[----:B------:R-:W5:Y:S04]  /*1010*/  @!P4 LDG.E.64 R22, desc[UR8][R34.64] ;  /* 0x000000082216c981 */ /* 0x000f68000c1e1b00 */
[----:B------:R-:W5:Y:S04]  /*1020*/  @!P4 LDG.E.64 R24, desc[UR8][R36.64] ;  /* 0x000000082418c981 */ /* 0x000f68000c1e1b00 */
[----:B------:R-:W5:Y:S04]  /*1030*/  @!P5 LDG.E.64 R26, desc[UR8][R38.64] ;  /* 0x00000008261ad981 */ /* 0x000f68000c1e1b00 */
[----:B------:R-:W5:Y:S01]  /*1040*/  @!P5 LDG.E.64 R64, desc[UR8][R40.64] ;  /* 0x000000082840d981 */ /* 0x000f62000c1e1b00 */
[----:B------:R-:W-:-:S06]  /*1050*/  CS2R R14, SRZ ;  /* 0x00000000000e7805 */ /* 0x000fcc000001ff00 */
[----:B------:R0:W5:Y:S01]  /*1060*/  @!P2 LDG.E.64 R14, desc[UR8][R28.64] ;  /* 0x000000081c0ea981 */ /* 0x000162000c1e1b00 */
[----:B------:R-:W-:Y:S01]  /*1070*/  MOV R84, 0x3f800000 ;  /* 0x3f80000000547802 */ /* 0x000fe20000000f00 */
[----:B------:R-:W-:Y:S01]  /*1080*/  UISETP.NE.AND UP0, UPT, UR4, URZ, UPT ;  /* 0x000000ff0400728c */ /* 0x000fe2000bf05270 */
[----:B------:R-:W-:Y:S01]  /*1090*/  CS2R R82, SRZ ;  /* 0x0000000000527805 */ /* 0x000fe2000001ff00 */
[----:B---3--:R-:W-:-:S05]  /*10a0*/  FFMA.FTZ R9, -R8, R8, R9 ;  /* 0x0000000808097223 */ /* 0x008fca0000010109 */
[----:B------:R-:W-:-:S13]  /*10b0*/  FSETP.GTU.FTZ.AND P0, PT, R9, RZ, PT ;  /* 0x000000ff0900720b */ /* 0x000fda0003f1c000 */
[----:B0-----:R-:W0:Y:S02]  /*10c0*/  @P0 LDC R28, c[0x0][0x3c0] ;  /* 0x0000f000ff1c0b82 */ /* 0x001e240000000800 */
[----:B0-----:R-:W-:-:S04]  /*10d0*/  @P0 FADD.FTZ R28, R9, R28 ;  /* 0x0000001c091c0221 */ /* 0x001fc80000010000 */
[----:B------:R0:W1:Y:S01]  /*10e0*/  @P0 MUFU.RSQ R84, R28 ;  /* 0x0000001c00540308 */ /* 0x0000620000001400 */
[----:B--2---:R-:W-:Y:S02]  /*10f0*/  @P3 SHF.L.U32 R82, R44, 0x10, RZ ;  /* 0x000000102c523819 */ /* 0x004fe400000006ff */
[----:B----4-:R-:W-:Y:S02]  /*1100*/  @P3 SHF.L.U32 R83, R43, 0x10, RZ ;  /* 0x000000102b533819 */ /* 0x010fe400000006ff */
[----:B------:R-:W-:Y:S02]  /*1110*/  SHF.L.U32 R9, R42, 0x10, RZ ;  /* 0x000000102a097819 */ /* 0x000fe400000006ff */
[----:B------:R-:W-:Y:S01]  /*1120*/  SHF.L.U32 R80, R80, 0x10, RZ ;  /* 0x0000001050507819 */ /* 0x000fe200000006ff */
[----:B01----:R-:W-:Y:S06]  /*1130*/  BRA.U UP0, `(.L_x_1243) ;  /* 0x0000000500c47547 */ /* 0x003fec000b800000 */
[C---:B-----5:R-:W-:Y:S01]  /*1140*/  FADD.FTZ R29, -R8.reuse, R70 ;  /* 0x00000046081d7221 */ /* 0x060fe20000010100 */
[----:B------:R-:W-:Y:S01]  /*1150*/  FADD.FTZ R31, -R8, R71 ;  /* 0x00000047081f7221 */ /* 0x000fe20000010100 */
[-C--:B------:R-:W-:Y:S01]  /*1160*/  FMUL.FTZ R30, R68, R9.reuse ;  /* 0x00000009441e7220 */ /* 0x080fe20000410000 */
[----:B------:R-:W-:Y:S01]  /*1170*/  FADD.FTZ R35, -R8, R66 ;  /* 0x0000004208237221 */ /* 0x000fe20000010100 */
[-C--:B------:R-:W-:Y:S01]  /*1180*/  FMUL.FTZ R29, R29, R84.reuse ;  /* 0x000000541d1d7220 */ /* 0x080fe20000410000 */
        /* <DEDUP_REMOVED lines=13> */
[----:B------:R-:W-:Y:S01]  /*1260*/  FMUL.FTZ R30, R29, R84 ;  /* 0x000000541d1e7220 */ /* 0x000fe20000410000 */
        /* <DEDUP_REMOVED lines=94> */
.L_x_1243:
[C---:B-----5:R-:W-:Y:S01]  /*1850*/  FADD.FTZ R29, -R8.reuse, R70 ;  /* 0x00000046081d7221 */ /* 0x060fe20000010100 */
[C---:B------:R-:W-:Y:S01]  /*1860*/  FADD.FTZ R31, -R8.reuse, R66 ;  /* 0x00000042081f7221 */ /* 0x040fe20000010100 */
[C---:B------:R-:W-:Y:S01]  /*1870*/  FADD.FTZ R35, -R8.reuse, R4 ;  /* 0x0000000408237221 */ /* 0x040fe20000010100 */
[C---:B------:R-:W-:Y:S01]  /*1880*/  FADD.FTZ R37, -R8.reuse, R5 ;  /* 0x0000000508257221 */ /* 0x040fe20000010100 */
[-C--:B------:R-:W-:Y:S01]  /*1890*/  FMUL.FTZ R28, R29, R84.reuse ;  /* 0x000000541d1c7220 */ /* 0x080fe20000410000 */
[C---:B------:R-:W-:Y:S01]  /*18a0*/  FADD.FTZ R29, -R8.reuse, R71 ;  /* 0x00000047081d7221 */ /* 0x040fe20000010100 */
[----:B------:R-:W-:Y:S01]  /*18b0*/  FMUL.FTZ R32, R31, R84 ;  /* 0x000000541f207220 */ /* 0x000fe20000410000 */
[----:B------:R-:W-:Y:S01]  /*18c0*/  FADD.FTZ R31, -R8, R67 ;  /* 0x00000043081f7221 */ /* 0x000fe20000010100 */
[--C-:B------:R-:W-:Y:S01]  /*18d0*/  FFMA.FTZ R48, R9, R28, R82.reuse ;  /* 0x0000001c09307223 */ /* 0x100fe20000010052 */
[-C--:B------:R-:W-:Y:S01]  /*18e0*/  FMUL.FTZ R29, R29, R84.reuse ;  /* 0x000000541d1d7220 */ /* 0x080fe20000410000 */
[-C--:B------:R-:W-:Y:S01]  /*18f0*/  FMUL.FTZ R35, R35, R84.reuse ;  /* 0x0000005423237220 */ /* 0x080fe20000410000 */
[----:B------:R-:W-:Y:S01]  /*1900*/  FMUL.FTZ R31, R31, R84 ;  /* 0x000000541f1f7220 */ /* 0x000fe20000410000 */
[----:B------:R-:W-:Y:S01]  /*1910*/  FMUL.FTZ R30, R48, -1.4426950216293334961 ;  /* 0xbfb8aa3b301e7820 */ /* 0x000fe20000410000 */
[C-C-:B------:R-:W-:Y:S01]  /*1920*/  FFMA.FTZ R43, R80.reuse, R29, R83.reuse ;  /* 0x0000001d502b7223 */ /* 0x140fe20000010053 */
[----:B------:R-:W-:Y:S01]  /*1930*/  FFMA.FTZ R45, R9, R32, R82 ;  /* 0x00000020092d7223 */ /* 0x000fe20000010052 */
[----:B------:R-:W-:Y:S01]  /*1940*/  FFMA.FTZ R44, R80, R31, R83 ;  /* 0x0000001f502c7223 */ /* 0x000fe20000010053 */
[----:B------:R0:W1:Y:S01]  /*1950*/  MUFU.EX2 R39, R30 ;  /* 0x0000001e00277308 */ /* 0x0000620000000800 */
[----:B------:R-:W-:Y:S01]  /*1960*/  FMUL.FTZ R33, R43, -1.4426950216293334961 ;  /* 0xbfb8aa3b2b217820 */ /* 0x000fe20000410000 */
[----:B------:R-:W-:Y:S01]  /*1970*/  FMUL.FTZ R34, R45, -1.4426950216293334961 ;  /* 0xbfb8aa3b2d227820 */ /* 0x000fe20000410000 */
[----:B------:R-:W-:Y:S01]  /*1980*/  FMUL.FTZ R36, R44, -1.4426950216293334961 ;  /* 0xbfb8aa3b2c247820 */ /* 0x000fe20000410000 */
[C---:B------:R-:W-:Y:S01]  /*1990*/  FADD.FTZ R47, -R8.reuse, R10 ;  /* 0x0000000a082f7221 */ /* 0x040fe20000010100 */
[----:B------:R-:W-:-:S03]  /*19a0*/  FADD.FTZ R73, -R8, R19 ;  /* 0x0000001308497221 */ /* 0x000fc60000010100 */
[----:B------:R2:W3:Y:S01]  /*19b0*/  MUFU.EX2 R40, R33 ;  /* 0x0000002100287308 */ /* 0x0004e20000000800 */
[----:B0-----:R-:W-:-:S07]  /*19c0*/  FFMA.FTZ R30, R9, R35, R82 ;  /* 0x00000023091e7223 */ /* 0x001fce0000010052 */
[----:B------:R-:W0:Y:S01]  /*19d0*/  MUFU.EX2 R42, R36 ;  /* 0x00000024002a7308 */ /* 0x000e220000000800 */
[----:B--2---:R-:W-:Y:S01]  /*19e0*/  FMUL.FTZ R33, R37, R84 ;  /* 0x0000005425217220 */ /* 0x004fe20000410000 */
[----:B------:R-:W-:Y:S01]  /*19f0*/  FMUL.FTZ R37, R30, -1.4426950216293334961 ;  /* 0xbfb8aa3b1e257820 */ /* 0x000fe20000410000 */
[----:B-1----:R-:W-:Y:S01]  /*1a00*/  FADD.FTZ R49, R39, 1 ;  /* 0x3f80000027317421 */ /* 0x002fe20000010000 */
[----:B------:R-:W-:Y:S01]  /*1a10*/  FADD.FTZ R39, -R8, R15 ;  /* 0x0000000f08277221 */ /* 0x000fe20000010100 */
[----:B------:R-:W-:-:S03]  /*1a20*/  FFMA.FTZ R55, R80, R33, R83 ;  /* 0x0000002150377223 */ /* 0x000fc60000010053 */
[----:B------:R-:W1:Y:S01]  /*1a30*/  MUFU.EX2 R51, R37 ;  /* 0x0000002500337308 */ /* 0x000e620000000800 */
[----:B---3--:R-:W-:Y:S01]  /*1a40*/  FADD.FTZ R46, R40, 1 ;  /* 0x3f800000282e7421 */ /* 0x008fe20000010000 */
[----:B------:R-:W-:Y:S01]  /*1a50*/  FMUL.FTZ R53, R55, -1.4426950216293334961 ;  /* 0xbfb8aa3b37357820 */ /* 0x000fe20000410000 */
[----:B------:R-:W-:-:S04]  /*1a60*/  FMUL.FTZ R39, R39, R84 ;  /* 0x0000005427277220 */ /* 0x000fc80000410000 */
[----:B------:R-:W-:Y:S01]  /*1a70*/  FFMA.FTZ R40, R80, R39, R83 ;  /* 0x0000002750287223 */ /* 0x000fe20000010053 */
[----:B------:R2:W3:Y:S01]  /*1a80*/  MUFU.EX2 R41, R34 ;  /* 0x0000002200297308 */ /* 0x0004e20000000800 */
[----:B0-----:R-:W-:Y:S02]  /*1a90*/  FADD.FTZ R54, R42, 1 ;  /* 0x3f8000002a367421 */ /* 0x001fe40000010000 */
[----:B------:R-:W-:-:S05]  /*1aa0*/  FMUL.FTZ R72, R40, -1.4426950216293334961 ;  /* 0xbfb8aa3b28487820 */ /* 0x000fca0000410000 */
[----:B------:R-:W0:Y:S01]  /*1ab0*/  MUFU.RCP R49, R49 ;  /* 0x0000003100317308 */ /* 0x000e220000001000 */
[----:B--2---:R-:W-:Y:S01]  /*1ac0*/  FMUL.FTZ R34, R47, R84 ;  /* 0x000000542f227220 */ /* 0x004fe20000410000 */
[C---:B------:R-:W-:Y:S01]  /*1ad0*/  FADD.FTZ R47, -R8.reuse, R11 ;  /* 0x0000000b082f7221 */ /* 0x040fe20000010100 */
[----:B-1----:R-:W-:Y:S02]  /*1ae0*/  FADD.FTZ R51, R51, 1 ;  /* 0x3f80000033337421 */ /* 0x002fe40000010000 */
[----:B------:R-:W-:Y:S01]  /*1af0*/  FFMA.FTZ R59, R9, R34, R82 ;  /* 0x00000022093b7223 */ /* 0x000fe20000010052 */
[----:B------:R-:W-:Y:S01]  /*1b00*/  FMUL.FTZ R36, R47, R84 ;  /* 0x000000542f247220 */ /* 0x000fe20000410000 */
[----:B------:R-:W-:Y:S01]  /*1b10*/  FADD.FTZ R47, -R8, R14 ;  /* 0x0000000e082f7221 */ /* 0x000fe20000010100 */
[----:B------:R-:W1:Y:S01]  /*1b20*/  MUFU.RCP R54, R54 ;  /* 0x0000003600367308 */ /* 0x000e620000001000 */
[----:B------:R-:W-:Y:S01]  /*1b30*/  FMUL.FTZ R52, R59, -1.4426950216293334961 ;  /* 0xbfb8aa3b3b347820 */ /* 0x000fe20000410000 */
[----:B------:R-:W-:Y:S01]  /*1b40*/  FFMA.FTZ R50, R80, R36, R83 ;  /* 0x0000002450327223 */ /* 0x000fe20000010053 */
[-C--:B------:R-:W-:Y:S01]  /*1b50*/  FMUL.FTZ R37, R47, R84.reuse ;  /* 0x000000542f257220 */ /* 0x080fe20000410000 */
[----:B---3--:R-:W-:Y:S01]  /*1b60*/  FADD.FTZ R47, R41, 1 ;  /* 0x3f800000292f7421 */ /* 0x008fe20000010000 */
[----:B------:R-:W-:Y:S01]  /*1b70*/  FADD.FTZ R41, -R8, R18 ;  /* 0x0000001208297221 */ /* 0x000fe20000010100 */
[----:B------:R-:W-:Y:S01]  /*1b80*/  FMUL.FTZ R60, R50, -1.4426950216293334961 ;  /* 0xbfb8aa3b323c7820 */ /* 0x000fe20000410000 */
[--C-:B------:R-:W-:Y:S01]  /*1b90*/  FFMA.FTZ R38, R9, R37, R82.reuse ;  /* 0x0000002509267223 */ /* 0x100fe20000010052 */
[----:B------:R-:W2:Y:S01]  /*1ba0*/  MUFU.RCP R46, R46 ;  /* 0x0000002e002e7308 */ /* 0x000ea20000001000 */
[----:B------:R-:W-:Y:S01]  /*1bb0*/  FMUL.FTZ R41, R41, R84 ;  /* 0x0000005429297220 */ /* 0x000fe20000410000 */
[----:B0-----:R-:W-:Y:S01]  /*1bc0*/  FADD.FTZ R57, -R49, 1 ;  /* 0x3f80000031397421 */ /* 0x001fe20000010100 */
[----:B------:R-:W-:Y:S01]  /*1bd0*/  FMUL.FTZ R49, R68, R49 ;  /* 0x0000003144317220 */ /* 0x000fe20000410000 */
[----:B------:R-:W-:Y:S01]  /*1be0*/  FMUL.FTZ R61, R38, -1.4426950216293334961 ;  /* 0xbfb8aa3b263d7820 */ /* 0x000fe20000410000 */
[----:B------:R-:W-:Y:S01]  /*1bf0*/  FFMA.FTZ R42, R9, R41, R82 ;  /* 0x00000029092a7223 */ /* 0x000fe20000010052 */
[----:B------:R-:W-:-:S02]  /*1c00*/  FFMA.FTZ R48, R48, R57, 1 ;  /* 0x3f80000030307423 */ /* 0x000fc40000010039 */
[----:B------:R-:W0:Y:S01]  /*1c10*/  MUFU.EX2 R53, R53 ;  /* 0x0000003500357308 */ /* 0x000e220000000800 */
[----:B-1----:R-:W-:Y:S01]  /*1c20*/  FADD.FTZ R57, -R54, 1 ;  /* 0x3f80000036397421 */ /* 0x002fe20000010100 */
[----:B------:R-:W-:Y:S01]  /*1c30*/  FMUL.FTZ R63, R42, -1.4426950216293334961 ;  /* 0xbfb8aa3b2a3f7820 */ /* 0x000fe20000410000 */
[----:B------:R-:W-:-:S05]  /*1c40*/  FMUL.FTZ R54, R3, R54 ;  /* 0x0000003603367220 */ /* 0x000fca0000410000 */
[----:B------:R-:W1:Y:S01]  /*1c50*/  MUFU.RCP R51, R51 ;  /* 0x0000003300337308 */ /* 0x000e620000001000 */
[----:B--2---:R-:W-:-:S04]  /*1c60*/  FADD.FTZ R58, -R46, 1 ;  /* 0x3f8000002e3a7421 */ /* 0x004fc80000010100 */
[----:B------:R-:W-:-:S03]  /*1c70*/  FFMA.FTZ R58, R43, R58, 1 ;  /* 0x3f8000002b3a7423 */ /* 0x000fc6000001003a */
[----:B------:R-:W2:Y:S01]  /*1c80*/  MUFU.RCP R47, R47 ;  /* 0x0000002f002f7308 */ /* 0x000ea20000001000 */
[----:B0-----:R-:W-:Y:S01]  /*1c90*/  FADD.FTZ R56, R53, 1 ;  /* 0x3f80000035387421 */ /* 0x001fe20000010000 */
[----:B------:R-:W-:Y:S01]  /*1ca0*/  FFMA.FTZ R53, R44, R57, 1 ;  /* 0x3f8000002c357423 */ /* 0x000fe20000010039 */
[----:B------:R-:W-:-:S03]  /*1cb0*/  FMUL.FTZ R44, R73, R84 ;  /* 0x00000054492c7220 */ /* 0x000fc60000410000 */
[----:B------:R-:W-:Y:S02]  /*1cc0*/  FMUL.FTZ R53, R54, R53 ;  /* 0x0000003536357220 */ /* 0x000fe40000410000 */
[----:B------:R-:W-:Y:S01]  /*1cd0*/  MUFU.EX2 R52, R52 ;  /* 0x0000003400347308 */ /* 0x000fe20000000800 */
[----:B-1----:R-:W-:-:S04]  /*1ce0*/  FADD.FTZ R57, -R51, 1 ;  /* 0x3f80000033397421 */ /* 0x002fc80000010100 */
[----:B------:R-:W-:Y:S01]  /*1cf0*/  FFMA.FTZ R57, R30, R57, 1 ;  /* 0x3f8000001e397423 */ /* 0x000fe20000010039 */
[----:B------:R-:W-:Y:S02]  /*1d00*/  FMUL.FTZ R30, R49, R48 ;  /* 0x00000030311e7220 */ /* 0x000fe40000410000 */
[----:B------:R0:W1:Y:S01]  /*1d10*/  MUFU.EX2 R43, R63 ;  /* 0x0000003f002b7308 */ /* 0x0000620000000800 */
[----:B--2---:R-:W-:Y:S01]  /*1d20*/  FADD.FTZ R62, -R47, 1 ;  /* 0x3f8000002f3e7421 */ /* 0x004fe20000010100 */
[----:B------:R-:W-:-:S03]  /*1d30*/  FMUL.FTZ R49, R2, R47 ;  /* 0x0000002f02317220 */ /* 0x000fc60000410000 */
[----:B------:R-:W-:Y:S01]  /*1d40*/  FFMA.FTZ R62, R45, R62, 1 ;  /* 0x3f8000002d3e7423 */ /* 0x000fe2000001003e */
[----:B------:R-:W-:Y:S02]  /*1d50*/  FFMA.FTZ R45, R80, R44, R83 ;  /* 0x0000002c502d7223 */ /* 0x000fe40000010053 */
[----:B------:R-:W2:Y:S01]  /*1d60*/  MUFU.EX2 R60, R60 ;  /* 0x0000003c003c7308 */ /* 0x000ea20000000800 */
[----:B0-----:R-:W-:Y:S01]  /*1d70*/  FMUL.FTZ R63, R69, R46 ;  /* 0x0000002e453f7220 */ /* 0x001fe20000410000 */
[----:B------:R-:W-:Y:S01]  /*1d80*/  FMUL.FTZ R48, R49, R62 ;  /* 0x0000003e31307220 */ /* 0x000fe20000410000 */
[----:B------:R-:W-:Y:S02]  /*1d90*/  FMUL.FTZ R73, R45, -1.4426950216293334961 ;  /* 0xbfb8aa3b2d497820 */ /* 0x000fe40000410000 */
[----:B------:R-:W-:Y:S01]  /*1da0*/  FMUL.FTZ R46, R63, R58 ;  /* 0x0000003a3f2e7220 */ /* 0x000fe20000410000 */
[----:B------:R-:W-:Y:S02]  /*1db0*/  FADD.FTZ R63, -R8, R22 ;  /* 0x00000016083f7221 */ /* 0x000fe40000010100 */
[----:B------:R-:W0:Y:S01]  /*1dc0*/  MUFU.RCP R56, R56 ;  /* 0x0000003800387308 */ /* 0x000e220000001000 */
[----:B-1----:R-:W-:Y:S01]  /*1dd0*/  FADD.FTZ R43, R43, 1 ;  /* 0x3f8000002b2b7421 */ /* 0x002fe20000010000 */
[----:B------:R-:W-:Y:S01]  /*1de0*/  FMUL.FTZ R49, R63, R84 ;  /* 0x000000543f317220 */ /* 0x000fe20000410000 */
[----:B------:R-:W-:Y:S01]  /*1df0*/  FADD.FTZ R63, R52, 1 ;  /* 0x3f800000343f7421 */ /* 0x000fe20000010000 */
[----:B------:R-:W-:-:S02]  /*1e00*/  FMUL.FTZ R52, R6, R51 ;  /* 0x0000003306347220 */ /* 0x000fc40000410000 */
[----:B------:R-:W-:Y:S02]  /*1e10*/  FFMA.FTZ R51, R9, R49, R82 ;  /* 0x0000003109337223 */ /* 0x000fe40000010052 */
[----:B------:R-:W-:Y:S01]  /*1e20*/  MUFU.EX2 R61, R61 ;  /* 0x0000003d003d7308 */ /* 0x000fe20000000800 */
[----:B--2---:R-:W-:Y:S01]  /*1e30*/  FADD.FTZ R90, R60, 1 ;  /* 0x3f8000003c5a7421 */ /* 0x004fe20000010000 */
[----:B------:R-:W-:Y:S01]  /*1e40*/  FMUL.FTZ R81, R51, -1.4426950216293334961 ;  /* 0xbfb8aa3b33517820 */ /* 0x000fe20000410000 */
[----:B------:R-:W-:Y:S01]  /*1e50*/  FMUL.FTZ R54, R52, R57 ;  /* 0x0000003934367220 */ /* 0x000fe20000410000 */
[----:B------:R-:W-:-:S04]  /*1e60*/  FADD.FTZ R57, -R8, R23 ;  /* 0x0000001708397221 */ /* 0x000fc80000010100 */
[----:B------:R-:W1:Y:S01]  /*1e70*/  MUFU.RCP R63, R63 ;  /* 0x0000003f003f7308 */ /* 0x000e620000001000 */
[----:B0-----:R-:W-:Y:S01]  /*1e80*/  FADD.FTZ R58, -R56, 1 ;  /* 0x3f800000383a7421 */ /* 0x001fe20000010100 */
[----:B------:R-:W-:-:S03]  /*1e90*/  FMUL.FTZ R52, R57, R84 ;  /* 0x0000005439347220 */ /* 0x000fc60000410000 */
[----:B------:R-:W-:Y:S01]  /*1ea0*/  FFMA.FTZ R62, R55, R58, 1 ;  /* 0x3f800000373e7423 */ /* 0x000fe2000001003a */
[----:B------:R-:W-:Y:S01]  /*1eb0*/  FMUL.FTZ R55, R7, R56 ;  /* 0x0000003807377220 */ /* 0x000fe20000410000 */
[----:B------:R-:W-:Y:S01]  /*1ec0*/  FFMA.FTZ R57, R80, R52, R83 ;  /* 0x0000003450397223 */ /* 0x000fe20000010053 */
[----:B------:R-:W0:Y:S02]  /*1ed0*/  MUFU.EX2 R72, R72 ;  /* 0x0000004800487308 */ /* 0x000e240000000800 */
[----:B------:R-:W-:Y:S01]  /*1ee0*/  FMUL.FTZ R55, R55, R62 ;  /* 0x0000003e37377220 */ /* 0x000fe20000410000 */
[----:B------:R-:W-:-:S05]  /*1ef0*/  FMUL.FTZ R56, R57, -1.4426950216293334961 ;  /* 0xbfb8aa3b39387820 */ /* 0x000fca0000410000 */
[----:B------:R-:W2:Y:S01]  /*1f00*/  MUFU.RCP R90, R90 ;  /* 0x0000005a005a7308 */ /* 0x000ea20000001000 */
[----:B-1----:R-:W-:-:S07]  /*1f10*/  FADD.FTZ R62, -R63, 1 ;  /* 0x3f8000003f3e7421 */ /* 0x002fce0000010100 */
[----:B------:R1:W3:Y:S01]  /*1f20*/  MUFU.EX2 R47, R73 ;  /* 0x00000049002f7308 */ /* 0x0002e20000000800 */
[----:B0-----:R-:W-:-:S07]  /*1f30*/  FADD.FTZ R92, R72, 1 ;  /* 0x3f800000485c7421 */ /* 0x001fce0000010000 */
[----:B------:R0:W-:Y:S01]  /*1f40*/  MUFU.EX2 R58, R81 ;  /* 0x00000051003a7308 */ /* 0x0001e20000000800 */
[----:B-1----:R-:W-:-:S04]  /*1f50*/  FADD.FTZ R73, -R8, R26 ;  /* 0x0000001a08497221 */ /* 0x002fc80000010100 */
[----:B------:R-:W-:Y:S01]  /*1f60*/  FMUL.FTZ R60, R73, R84 ;  /* 0x00000054493c7220 */ /* 0x000fe20000410000 */
[----:B------:R-:W-:Y:S01]  /*1f70*/  FFMA.FTZ R73, R59, R62, 1 ;  /* 0x3f8000003b497423 */ /* 0x000fe2000001003e */
[----:B------:R-:W-:Y:S01]  /*1f80*/  FMUL.FTZ R62, R12, R63 ;  /* 0x0000003f0c3e7220 */ /* 0x000fe20000410000 */
[----:B------:R-:W1:Y:S01]  /*1f90*/  MUFU.RCP R92, R92 ;  /* 0x0000005c005c7308 */ /* 0x000e620000001000 */
[----:B0-----:R-:W-:Y:S01]  /*1fa0*/  FADD.FTZ R81, R61, 1 ;  /* 0x3f8000003d517421 */ /* 0x001fe20000010000 */
[----:B------:R-:W-:Y:S01]  /*1fb0*/  FADD.FTZ R61, -R8, R27 ;  /* 0x0000001b083d7221 */ /* 0x000fe20000010100 */
[----:B------:R-:W-:Y:S01]  /*1fc0*/  FMUL.FTZ R62, R62, R73 ;  /* 0x000000493e3e7220 */ /* 0x000fe20000410000 */
[----:B--2---:R-:W-:Y:S01]  /*1fd0*/  FADD.FTZ R73, -R90, 1 ;  /* 0x3f8000005a497421 */ /* 0x004fe20000010100 */
[----:B------:R-:W-:Y:S01]  /*1fe0*/  FFMA.FTZ R59, R9, R60, R82 ;  /* 0x0000003c093b7223 */ /* 0x000fe20000010052 */
[----:B------:R-:W-:Y:S02]  /*1ff0*/  FMUL.FTZ R61, R61, R84 ;  /* 0x000000543d3d7220 */ /* 0x000fe40000410000 */
[----:B------:R-:W0:Y:S01]  /*2000*/  MUFU.RCP R81, R81 ;  /* 0x0000005100517308 */ /* 0x000e220000001000 */
[----:B------:R-:W-:Y:S01]  /*2010*/  FFMA.FTZ R85, R50, R73, 1 ;  /* 0x3f80000032557423 */ /* 0x000fe20000010049 */
[----:B------:R-:W-:Y:S01]  /*2020*/  FFMA.FTZ R50, R80, R61, R83 ;  /* 0x0000003d50327223 */ /* 0x000fe20000010053 */
[----:B------:R-:W-:Y:S01]  /*2030*/  FMUL.FTZ R63, R59, -1.4426950216293334961 ;  /* 0xbfb8aa3b3b3f7820 */ /* 0x000fe20000410000 */
[----:B------:R-:W-:Y:S01]  /*2040*/  FMUL.FTZ R73, R13, R90 ;  /* 0x0000005a0d497220 */ /* 0x000fe20000410000 */
[----:B---3--:R-:W-:Y:S01]  /*2050*/  FADD.FTZ R90, R47, 1 ;  /* 0x3f8000002f5a7421 */ /* 0x008fe20000010000 */
[----:B------:R-:W-:-:S02]  /*2060*/  FMUL.FTZ R72, R50, -1.4426950216293334961 ;  /* 0xbfb8aa3b32487820 */ /* 0x000fc40000410000 */
[----:B------:R-:W-:Y:S01]  /*2070*/  FMUL.FTZ R73, R73, R85 ;  /* 0x0000005549497220 */ /* 0x000fe20000410000 */
[----:B------:R-:W2:Y:S01]  /*2080*/  MUFU.EX2 R63, R63 ;  /* 0x0000003f003f7308 */ /* 0x000ea20000000800 */
[----:B-1----:R-:W-:-:S07]  /*2090*/  FADD.FTZ R47, -R92, 1 ;  /* 0x3f8000005c2f7421 */ /* 0x002fce0000010100 */
[----:B------:R-:W1:Y:S01]  /*20a0*/  MUFU.EX2 R72, R72 ;  /* 0x0000004800487308 */ /* 0x000e620000000800 */
[----:B0-----:R-:W-:-:S04]  /*20b0*/  FADD.FTZ R85, -R81, 1 ;  /* 0x3f80000051557421 */ /* 0x001fc80000010100 */
[----:B------:R-:W-:Y:S01]  /*20c0*/  FFMA.FTZ R85, R38, R85, 1 ;  /* 0x3f80000026557423 */ /* 0x000fe20000010055 */
[----:B------:R-:W-:Y:S01]  /*20d0*/  FMUL.FTZ R38, R16, R81 ;  /* 0x0000005110267220 */ /* 0x000fe20000410000 */
[----:B------:R-:W-:Y:S01]  /*20e0*/  FFMA.FTZ R81, R40, R47, 1 ;  /* 0x3f80000028517423 */ /* 0x000fe2000001002f */
[----:B------:R-:W0:Y:S01]  /*20f0*/  MUFU.EX2 R56, R56 ;  /* 0x0000003800387308 */ /* 0x000e220000000800 */
[----:B------:R-:W-:Y:S01]  /*2100*/  FADD.FTZ R47, R58, 1 ;  /* 0x3f8000003a2f7421 */ /* 0x000fe20000010000 */
[----:B--2---:R-:W-:Y:S01]  /*2110*/  FADD.FTZ R63, R63, 1 ;  /* 0x3f8000003f3f7421 */ /* 0x004fe20000010000 */
[----:B------:R-:W-:Y:S01]  /*2120*/  FMUL.FTZ R40, R17, R92 ;  /* 0x0000005c11287220 */ /* 0x000fe20000410000 */
[----:B------:R-:W-:-:S03]  /*2130*/  FMUL.FTZ R38, R38, R85 ;  /* 0x0000005526267220 */ /* 0x000fc60000410000 */
[----:B------:R-:W-:Y:S01]  /*2140*/  FMUL.FTZ R40, R40, R81 ;  /* 0x0000005128287220 */ /* 0x000fe20000410000 */
[----:B------:R-:W2:Y:S01]  /*2150*/  MUFU.RCP R43, R43 ;  /* 0x0000002b002b7308 */ /* 0x000ea20000001000 */
[----:B-1----:R-:W-:-:S07]  /*2160*/  FADD.FTZ R72, R72, 1 ;  /* 0x3f80000048487421 */ /* 0x002fce0000010000 */
[----:B------:R-:W1:Y:S01]  /*2170*/  MUFU.RCP R90, R90 ;  /* 0x0000005a005a7308 */ /* 0x000e620000001000 */
[----:B0-----:R-:W-:-:S07]  /*2180*/  FADD.FTZ R58, R56, 1 ;  /* 0x3f800000383a7421 */ /* 0x001fce0000010000 */
[----:B------:R-:W0:Y:S01]  /*2190*/  MUFU.RCP R47, R47 ;  /* 0x0000002f002f7308 */ /* 0x000e220000001000 */
[----:B--2---:R-:W-:-:S04]  /*21a0*/  FADD.FTZ R81, -R43, 1 ;  /* 0x3f8000002b517421 */ /* 0x004fc80000010100 */
[----:B------:R-:W-:Y:S01]  /*21b0*/  FFMA.FTZ R81, R42, R81, 1 ;  /* 0x3f8000002a517423 */ /* 0x000fe20000010051 */
[----:B------:R-:W-:Y:S02]  /*21c0*/  FMUL.FTZ R42, R20, R43 ;  /* 0x0000002b142a7220 */ /* 0x000fe40000410000 */
[----:B------:R-:W2:Y:S01]  /*21d0*/  MUFU.RCP R72, R72 ;  /* 0x0000004800487308 */ /* 0x000ea20000001000 */
[----:B-1----:R-:W-:Y:S01]  /*21e0*/  FADD.FTZ R56, -R90, 1 ;  /* 0x3f8000005a387421 */ /* 0x002fe20000010100 */
[----:B------:R-:W-:Y:S01]  /*21f0*/  FMUL.FTZ R43, R21, R90 ;  /* 0x0000005a152b7220 */ /* 0x000fe20000410000 */
[----:B------:R-:W-:Y:S02]  /*2200*/  FMUL.FTZ R42, R42, R81 ;  /* 0x000000512a2a7220 */ /* 0x000fe40000410000 */
[----:B------:R-:W-:-:S03]  /*2210*/  FFMA.FTZ R56, R45, R56, 1 ;  /* 0x3f8000002d387423 */ /* 0x000fc60000010038 */
[----:B------:R-:W1:Y:S01]  /*2220*/  MUFU.RCP R63, R63 ;  /* 0x0000003f003f7308 */ /* 0x000e620000001000 */
[----:B0-----:R-:W-:Y:S01]  /*2230*/  FADD.FTZ R92, -R47, 1 ;  /* 0x3f8000002f5c7421 */ /* 0x001fe20000010100 */
[----:B------:R-:W-:Y:S01]  /*2240*/  FMUL.FTZ R47, R24, R47 ;  /* 0x0000002f182f7220 */ /* 0x000fe20000410000 */
[----:B------:R-:W-:Y:S02]  /*2250*/  FMUL.FTZ R43, R43, R56 ;  /* 0x000000382b2b7220 */ /* 0x000fe40000410000 */
[----:B------:R-:W-:Y:S01]  /*2260*/  FFMA.FTZ R92, R51, R92, 1 ;  /* 0x3f800000335c7423 */ /* 0x000fe2000001005c */
[----:B------:R-:W-:Y:S02]  /*2270*/  FADD.FTZ R51, RZ, R30 ;  /* 0x0000001eff337221 */ /* 0x000fe40000010000 */
[----:B------:R-:W0:Y:S01]  /*2280*/  MUFU.RCP R58, R58 ;  /* 0x0000003a003a7308 */ /* 0x000e220000001000 */
[----:B--2---:R-:W-:Y:S01]  /*2290*/  FADD.FTZ R45, -R72, 1 ;  /* 0x3f800000482d7421 */ /* 0x004fe20000010100 */
[----:B------:R-:W-:Y:S01]  /*22a0*/  FMUL.FTZ R56, R47, R92 ;  /* 0x0000005c2f387220 */ /* 0x000fe20000410000 */
[----:B------:R-:W-:-:S02]  /*22b0*/  FADD.FTZ R51, R51, R48 ;  /* 0x0000003033337221 */ /* 0x000fc40000010000 */
[----:B------:R-:W-:Y:S02]  /*22c0*/  FFMA.FTZ R50, R50, R45, 1 ;  /* 0x3f80000032327423 */ /* 0x000fe4000001002d */
[----:B------:R-:W-:Y:S01]  /*22d0*/  FADD.FTZ R51, R51, R54 ;  /* 0x0000003633337221 */ /* 0x000fe20000010000 */
[----:B-1----:R-:W-:Y:S01]  /*22e0*/  FADD.FTZ R92, -R63, 1 ;  /* 0x3f8000003f5c7421 */ /* 0x002fe20000010100 */
[----:B------:R-:W-:Y:S01]  /*22f0*/  FMUL.FTZ R45, R64, R63 ;  /* 0x0000003f402d7220 */ /* 0x000fe20000410000 */
[----:B------:R-:W-:Y:S01]  /*2300*/  FMUL.FTZ R63, R65, R72 ;  /* 0x00000048413f7220 */ /* 0x000fe20000410000 */
[----:B------:R-:W-:Y:S01]  /*2310*/  FADD.FTZ R51, R51, R62 ;  /* 0x0000003e33337221 */ /* 0x000fe20000010000 */
[----:B------:R-:W-:Y:S01]  /*2320*/  FFMA.FTZ R92, R59, R92, 1 ;  /* 0x3f8000003b5c7423 */ /* 0x000fe2000001005c */
[----:B------:R-:W-:Y:S01]  /*2330*/  FMUL.FTZ R59, R9, R30 ;  /* 0x0000001e093b7220 */ /* 0x000fe20000410000 */
[----:B------:R-:W-:Y:S01]  /*2340*/  FMUL.FTZ R63, R63, R50 ;  /* 0x000000323f3f7220 */ /* 0x000fe20000410000 */
[----:B------:R-:W-:Y:S01]  /*2350*/  FMUL.FTZ R50, R80, R46 ;  /* 0x0000002e50327220 */ /* 0x000fe20000410000 */
[----:B0-----:R-:W-:Y:S01]  /*2360*/  FADD.FTZ R90, -R58, 1 ;  /* 0x3f8000003a5a7421 */ /* 0x001fe20000010100 */
[----:B------:R-:W-:Y:S01]  /*2370*/  FMUL.FTZ R47, R25, R58 ;  /* 0x0000003a192f7220 */ /* 0x000fe20000410000 */
[C---:B------:R-:W-:Y:S01]  /*2380*/  FFMA.FTZ R58, R28.reuse, R59, RZ ;  /* 0x0000003b1c3a7223 */ /* 0x040fe200000100ff */
[----:B------:R-:W-:Y:S01]  /*2390*/  FADD.FTZ R81, RZ, R59 ;  /* 0x0000003bff517221 */ /* 0x000fe20000010000 */
[----:B------:R-:W-:Y:S01]  /*23a0*/  FFMA.FTZ R90, R57, R90, 1 ;  /* 0x3f800000395a7423 */ /* 0x000fe2000001005a */
[----:B------:R-:W-:Y:S01]  /*23b0*/  FFMA.FTZ R57, R28, R30, RZ ;  /* 0x0000001e1c397223 */ /* 0x000fe200000100ff */
[----:B------:R-:W-:Y:S01]  /*23c0*/  FFMA.FTZ R59, R29, R50, R58 ;  /* 0x000000321d3b7223 */ /* 0x000fe2000001003a */
[-C--:B------:R-:W-:Y:S01]  /*23d0*/  FMUL.FTZ R30, R9, R48.reuse ;  /* 0x00000030091e7220 */ /* 0x080fe20000410000 */
[----:B------:R-:W-:Y:S01]  /*23e0*/  FADD.FTZ R81, R50, R81 ;  /* 0x0000005132517221 */ /* 0x000fe20000010000 */
[C---:B------:R-:W-:Y:S01]  /*23f0*/  FFMA.FTZ R48, R32.reuse, R48, R57 ;  /* 0x0000003020307223 */ /* 0x040fe20000010039 */
[----:B------:R-:W-:Y:S01]  /*2400*/  FFMA.FTZ R28, R29, R46, RZ ;  /* 0x0000002e1d1c7223 */ /* 0x000fe200000100ff */
[----:B------:R-:W-:Y:S01]  /*2410*/  FFMA.FTZ R59, R32, R30, R59 ;  /* 0x0000001e203b7223 */ /* 0x000fe2000001003b */
[-C--:B------:R-:W-:Y:S01]  /*2420*/  FMUL.FTZ R32, R80, R53.reuse ;  /* 0x0000003550207220 */ /* 0x080fe20000410000 */
[----:B------:R-:W-:Y:S01]  /*2430*/  FADD.FTZ R81, R81, R30 ;  /* 0x0000001e51517221 */ /* 0x000fe20000010000 */
[----:B------:R-:W-:Y:S01]  /*2440*/  FFMA.FTZ R28, R31, R53, R28 ;  /* 0x000000351f1c7223 */ /* 0x000fe2000001001c */
[----:B------:R-:W-:Y:S01]  /*2450*/  FFMA.FTZ R29, R35, R54, R48 ;  /* 0x00000036231d7223 */ /* 0x000fe20000010030 */
[----:B------:R-:W-:Y:S01]  /*2460*/  FFMA.FTZ R30, R31, R32, R59 ;  /* 0x000000201f1e7223 */ /* 0x000fe2000001003b */
[C---:B------:R-:W-:Y:S01]  /*2470*/  FMUL.FTZ R31, R9.reuse, R54 ;  /* 0x00000036091f7220 */ /* 0x040fe20000410000 */
[----:B------:R-:W-:Y:S01]  /*2480*/  FADD.FTZ R81, R32, R81 ;  /* 0x0000005120517221 */ /* 0x000fe20000010000 */
[-C--:B------:R-:W-:Y:S01]  /*2490*/  FMUL.FTZ R32, R9, R62.reuse ;  /* 0x0000003e09207220 */ /* 0x080fe20000410000 */
[----:B------:R-:W-:Y:S01]  /*24a0*/  FADD.FTZ R46, RZ, R46 ;  /* 0x0000002eff2e7221 */ /* 0x000fe20000010000 */
[----:B------:R-:W-:Y:S01]  /*24b0*/  FFMA.FTZ R35, R35, R31, R30 ;  /* 0x0000001f23237223 */ /* 0x000fe2000001001e */
[-C--:B------:R-:W-:Y:S01]  /*24c0*/  FMUL.FTZ R30, R80, R55.reuse ;  /* 0x00000037501e7220 */ /* 0x080fe20000410000 */
[----:B------:R-:W-:Y:S01]  /*24d0*/  FADD.FTZ R81, R81, R31 ;  /* 0x0000001f51517221 */ /* 0x000fe20000010000 */
[C---:B------:R-:W-:Y:S01]  /*24e0*/  FFMA.FTZ R31, R33.reuse, R55, R28 ;  /* 0x00000037211f7223 */ /* 0x040fe2000001001c */
[----:B------:R-:W-:Y:S01]  /*24f0*/  FFMA.FTZ R28, R34, R62, R29 ;  /* 0x0000003e221c7223 */ /* 0x000fe2000001001d */
[----:B------:R-:W-:Y:S01]  /*2500*/  FFMA.FTZ R35, R33, R30, R35 ;  /* 0x0000001e21237223 */ /* 0x000fe20000010023 */
[----:B------:R-:W-:Y:S01]  /*2510*/  FADD.FTZ R81, R30, R81 ;  /* 0x000000511e517221 */ /* 0x000fe20000010000 */
[-C--:B------:R-:W-:Y:S01]  /*2520*/  FMUL.FTZ R29, R80, R73.reuse ;  /* 0x00000049501d7220 */ /* 0x080fe20000410000 */
[----:B------:R-:W-:Y:S01]  /*2530*/  FFMA.FTZ R30, R36, R73, R31 ;  /* 0x00000049241e7223 */ /* 0x000fe2000001001f */
[----:B------:R-:W-:Y:S01]  /*2540*/  FFMA.FTZ R34, R34, R32, R35 ;  /* 0x0000002022227223 */ /* 0x000fe20000010023 */
[----:B------:R-:W-:Y:S01]  /*2550*/  FADD.FTZ R32, R81, R32 ;  /* 0x0000002051207221 */ /* 0x000fe20000010000 */
[-C--:B------:R-:W-:Y:S01]  /*2560*/  FMUL.FTZ R31, R9, R38.reuse ;  /* 0x00000026091f7220 */ /* 0x080fe20000410000 */
[----:B------:R-:W-:Y:S01]  /*2570*/  FFMA.FTZ R28, R37, R38, R28 ;  /* 0x00000026251c7223 */ /* 0x000fe2000001001c */
[----:B------:R-:W-:Y:S01]  /*2580*/  FFMA.FTZ R34, R36, R29, R34 ;  /* 0x0000001d24227223 */ /* 0x000fe20000010022 */
[----:B------:R-:W-:Y:S01]  /*2590*/  FADD.FTZ R32, R29, R32 ;  /* 0x000000201d207221 */ /* 0x000fe20000010000 */
[----:B------:R-:W-:Y:S01]  /*25a0*/  FFMA.FTZ R29, R39, R40, R30 ;  /* 0x00000028271d7223 */ /* 0x000fe2000001001e */
[----:B------:R-:W-:Y:S01]  /*25b0*/  FMUL.FTZ R35, R9, R42 ;  /* 0x0000002a09237220 */ /* 0x000fe20000410000 */
[----:B------:R-:W-:Y:S01]  /*25c0*/  FFMA.FTZ R37, R37, R31, R34 ;  /* 0x0000001f25257223 */ /* 0x000fe20000010022 */
[----:B------:R-:W-:Y:S01]  /*25d0*/  FMUL.FTZ R34, R80, R40 ;  /* 0x0000002850227220 */ /* 0x000fe20000410000 */
[----:B------:R-:W-:Y:S01]  /*25e0*/  FADD.FTZ R31, R32, R31 ;  /* 0x0000001f201f7221 */ /* 0x000fe20000010000 */
[----:B------:R-:W-:Y:S01]  /*25f0*/  FADD.FTZ R46, R46, R53 ;  /* 0x000000352e2e7221 */ /* 0x000fe20000010000 */
        /* <DEDUP_REMOVED lines=8> */
[----:B------:R-:W-:Y:S01]  /*2680*/  FMUL.FTZ R31, R9, R56 ;  /* 0x00000038091f7220 */ /* 0x000fe20000410000 */
[----:B------:R-:W-:Y:S01]  /*2690*/  FFMA.FTZ R30, R44, R37, R30 ;  /* 0x000000252c1e7223 */ /* 0x000fe2000001001e */
[----:B------:R-:W-:Y:S01]  /*26a0*/  FADD.FTZ R73, R46, R73 ;  /* 0x000000492e497221 */ /* 0x000fe20000010000 */
[----:B------:R-:W-:Y:S01]  /*26b0*/  FADD.FTZ R28, R37, R28 ;  /* 0x0000001c251c7221 */ /* 0x000fe20000010000 */
[----:B------:R-:W-:Y:S01]  /*26c0*/  FMUL.FTZ R45, R45, R92 ;  /* 0x0000005c2d2d7220 */ /* 0x000fe20000410000 */
        /* <DEDUP_REMOVED lines=10> */
[----:B------:R-:W-:Y:S01]  /*2770*/  FADD.FTZ R28, R35, R28 ;  /* 0x0000001c231c7221 */ /* 0x000fe20000010000 */
[----:B------:R-:W-:Y:S01]  /*2780*/  FMUL.FTZ R30, R80, R63 ;  /* 0x0000003f501e7220 */ /* 0x000fe20000410000 */
[----:B------:R-:W-:Y:S01]  /*2790*/  FFMA.FTZ R32, R60, R31, R37 ;  /* 0x0000001f3c207223 */ /* 0x000fe20000010025 */
[----:B------:R-:W-:Y:S01]  /*27a0*/  FFMA.FTZ R49, R49, R56, R33 ;  /* 0x0000003831317223 */ /* 0x000fe20000010021 */
        /* <DEDUP_REMOVED lines=8> */
[----:B------:R-:W-:Y:S01]  /*2830*/  FADD.FTZ R62, R56, R45 ;  /* 0x0000002d383e7221 */ /* 0x000fe20000010000 */
[----:B------:R-:W-:-:S07]  /*2840*/  FADD.FTZ R63, R40, R63 ;  /* 0x0000003f283f7221 */ /* 0x000fce0000010000 */
.L_x_1244:
        /* <DEDUP_REMOVED lines=9> */
[----:B------:R-:W-:-:S05]  /*28e0*/  ISETP.GT.AND P1, PT, R74, 0x17, PT ;  /* 0x000000174a00780c */ /* 0x000fca0003f24270 */
[----:B0-----:R-:W-:Y:S01]  /*28f0*/  @!P0 FADD.FTZ R32, R28, R32 ;  /* 0x000000201c208221 */ /* 0x001fe20000010000 */
[----:B-1----:R-:W-:Y:S01]  /*2900*/  ULEA UR4, UR7, UR4, 0x18 ;  /* 0x0000000407047291 */ /* 0x002fe2000f8ec0ff */
[----:B--2---:R-:W-:-:S03]  /*2910*/  @!P0 FADD.FTZ R33, R29, R33 ;  /* 0x000000211d218221 */ /* 0x004fc60000010000 */
[----:B------:R-:W0:Y:S01]  /*2920*/  SHFL.DOWN PT, R28, R32, 0x2, 0x1f ;  /* 0x08401f00201c7f89 */ /* 0x000e2200000e0000 */
[----:B------:R-:W-:-:S03]  /*2930*/  ISETP.GT.AND P0, PT, R74, 0x1d, PT ;  /* 0x0000001d4a00780c */ /* 0x000fc60003f04270 */
[----:B------:R-:W1:Y:S01]  /*2940*/  SHFL.DOWN PT, R29, R33, 0x2, 0x1f ;  /* 0x08401f00211d7f89 */ /* 0x000e6200000e0000 */
[C---:B---3--:R-:W-:Y:S02]  /*2950*/  LEA R85, R81.reuse, UR4, 0x4 ;  /* 0x0000000451557c11 */ /* 0x048fe4000f8e20ff */
[----:B------:R-:W-:-:S03]  /*2960*/  ISETP.GT.U32.AND P3, PT, R81, 0x9, PT ;  /* 0x000000095100780c */ /* 0x000fc60003f64070 */
        /* <DEDUP_REMOVED lines=9> */
[----:B------:R-:W-:-:S03]  /*2a00*/  ISETP.NE.AND P0, PT, R81, RZ, PT ;  /* 0x000000ff5100720c */ /* 0x000fc60003f05270 */
        /* <DEDUP_REMOVED lines=16> */
.L_x_1246:
[----:B------:R-:W-:Y:S05]  /*2b10*/  BSYNC.RECONVERGENT B0 ;  /* 0x0000000000007941 */ /* 0x000fea0003800200 */
.L_x_1245:
[----:B------:R-:W-:Y:S06]  /*2b20*/  BAR.SYNC.DEFER_BLOCKING 0x0 ;  /* 0x0000000000007b1d */ /* 0x000fec0000010000 */
[----:B------:R-:W-:Y:S04]  /*2b30*/  BSSY.RECONVERGENT B0, `(.L_x_1247) ;  /* 0x0000033000007945 */ /* 0x000fe80003800200 */
[----:B------:R-:W-:Y:S05]  /*2b40*/  @P0 BRA `(.L_x_1248) ;  /* 0x0000000000c40947 */ /* 0x000fea0003800000 */
[----:B------:R-:W-:-:S09]  /*2b50*/  ULEA UR4, UR7, UR6, 0x18 ;  /* 0x0000000607047291 */ /* 0x000fd2000f8ec0ff */
[----:B------:R-:W4:Y:S04]  /*2b60*/  LDS.128 R40, [UR4+0x20] ;  /* 0x00002004ff287984 */ /* 0x000f280008000c00 */
[----:B------:R-:W5:Y:S04]  /*2b70*/  LDS.128 R48, [UR4+0x30] ;  /* 0x00003004ff307984 */ /* 0x000f680008000c00 */
[----:B--23--:R-:W2:Y:S04]  /*2b80*/  LDS.128 R28, [UR4+0x40] ;  /* 0x00004004ff1c7984 */ /* 0x00cea80008000c00 */
[----:B------:R-:W3:Y:S04]  /*2b90*/  LDS.128 R36, [UR4+0x50] ;  /* 0x00005004ff247984 */ /* 0x000ee80008000c00 */
[----:B-1----:R-:W1:Y:S04]  /*2ba0*/  LDS.128 R32, [UR4+0x60] ;  /* 0x00006004ff207984 */ /* 0x002e680008000c00 */
[----:B------:R-:W1:Y:S01]  /*2bb0*/  LDS.128 R44, [UR4+0x70] ;  /* 0x00007004ff2c7984 */ /* 0x000e620008000c00 */
[----:B----4-:R-:W-:Y:S01]  /*2bc0*/  FADD.FTZ R53, R72, R40 ;  /* 0x0000002848357221 */ /* 0x010fe20000010000 */
[----:B------:R-:W-:-:S02]  /*2bd0*/  FADD.FTZ R40, R73, R41 ;  /* 0x0000002949287221 */ /* 0x000fc40000010000 */
[----:B0-----:R-:W-:Y:S01]  /*2be0*/  LDS.64 R72, [UR4+0xb0] ;  /* 0x0000b004ff487984 */ /* 0x001fe20008000a00 */
[----:B------:R-:W-:Y:S01]  /*2bf0*/  FADD.FTZ R53, R53, R42 ;  /* 0x0000002a35357221 */ /* 0x000fe20000010000 */
[----:B------:R-:W-:Y:S02]  /*2c00*/  FADD.FTZ R52, R40, R43 ;  /* 0x0000002b28347221 */ /* 0x000fe40000010000 */
[----:B------:R-:W0:Y:S01]  /*2c10*/  LDS.128 R40, [UR4+0x80] ;  /* 0x00008004ff287984 */ /* 0x000e220008000c00 */
[----:B-----5:R-:W-:Y:S01]  /*2c20*/  FADD.FTZ R53, R53, R48 ;  /* 0x0000003035357221 */ /* 0x020fe20000010000 */
[----:B------:R-:W-:-:S03]  /*2c30*/  FADD.FTZ R52, R52, R49 ;  /* 0x0000003134347221 */ /* 0x000fc60000010000 */
[----:B------:R-:W-:Y:S01]  /*2c40*/  FADD.FTZ R53, R53, R50 ;  /* 0x0000003235357221 */ /* 0x000fe20000010000 */
[----:B------:R-:W-:Y:S02]  /*2c50*/  FADD.FTZ R52, R52, R51 ;  /* 0x0000003334347221 */ /* 0x000fe40000010000 */
[----:B------:R-:W4:Y:S01]  /*2c60*/  LDS.128 R48, [UR4+0x90] ;  /* 0x00009004ff307984 */ /* 0x000f220008000c00 */
[----:B--2---:R-:W-:Y:S01]  /*2c70*/  FADD.FTZ R53, R53, R28 ;  /* 0x0000001c35357221 */ /* 0x004fe20000010000 */
[----:B------:R-:W-:-:S03]  /*2c80*/  FADD.FTZ R52, R52, R29 ;  /* 0x0000001d34347221 */ /* 0x000fc60000010000 */
[----:B------:R-:W-:Y:S01]  /*2c90*/  FADD.FTZ R53, R53, R30 ;  /* 0x0000001e35357221 */ /* 0x000fe20000010000 */
[----:B------:R-:W-:Y:S02]  /*2ca0*/  FADD.FTZ R52, R52, R31 ;  /* 0x0000001f34347221 */ /* 0x000fe40000010000 */
[----:B------:R-:W2:Y:S01]  /*2cb0*/  LDS.128 R28, [UR4+0xa0] ;  /* 0x0000a004ff1c7984 */ /* 0x000ea20008000c00 */
[----:B---3--:R-:W-:Y:S01]  /*2cc0*/  FADD.FTZ R53, R53, R36 ;  /* 0x0000002435357221 */ /* 0x008fe20000010000 */
        /* <DEDUP_REMOVED lines=15> */
[----:B----4-:R-:W-:Y:S01]  /*2dc0*/  FADD.FTZ R53, R53, R48 ;  /* 0x0000003035357221 */ /* 0x010fe20000010000 */
        /* <DEDUP_REMOVED lines=9> */
.L_x_1248:
[----:B------:R-:W-:Y:S05]  /*2e60*/  BSYNC.RECONVERGENT B0 ;  /* 0x0000000000007941 */ /* 0x000fea0003800200 */
.L_x_1247:
[----:B------:R-:W-:Y:S06]  /*2e70*/  BAR.SYNC.DEFER_BLOCKING 0x0 ;  /* 0x0000000000007b1d */ /* 0x000fec0000010000 */
[----:B------:R-:W-:Y:S04]  /*2e80*/  BSSY.RECONVERGENT B0, `(.L_x_1249) ;  /* 0x000013d000007945 */ /* 0x000fe80003800200 */
[----:B------:R-:W-:Y:S05]  /*2e90*/  @P3 BRA `(.L_x_1250) ;  /* 0x0000001000ec3947 */ /* 0x000fea0003800000 */
[----:B------:R-:W4:Y:S04]  /*2ea0*/  LDS.128 R36, [R85+0xa0] ;  /* 0x0000a00055247984 */ /* 0x000f280000000c00 */
[----:B------:R-:W5:Y:S04]  /*2eb0*/  LDS.128 R52, [R85+0x140] ;  /* 0x0001400055347984 */ /* 0x000f680000000c00 */
[----:B------:R-:W0:Y:S04]  /*2ec0*/  LDS.128 R44, [R85+0x1e0] ;  /* 0x0001e000552c7984 */ /* 0x000e280000000c00 */
[----:B--23--:R-:W2:Y:S04]  /*2ed0*/  LDS.128 R28, [R85+0x280] ;  /* 0x00028000551c7984 */ /* 0x00cea80000000c00 */
[----:B-1----:R-:W1:Y:S04]  /*2ee0*/  LDS.128 R32, [R85+0x320] ;  /* 0x0003200055207984 */ /* 0x002e680000000c00 */
[----:B------:R-:W3:Y:S04]  /*2ef0*/  LDS.128 R40, [R85+0x3c0] ;  /* 0x0003c00055287984 */ /* 0x000ee80000000c00 */
[----:B------:R-:W3:Y:S01]  /*2f00*/  LDS.128 R48, [R85+0x460] ;  /* 0x0004600055307984 */ /* 0x000ee20000000c00 */
[----:B----4-:R-:W-:Y:S01]  /*2f10*/  FADD.FTZ R57, R60, R36 ;  /* 0x000000243c397221 */ /* 0x010fe20000010000 */
        /* <DEDUP_REMOVED lines=34> */
[----:B----4-:R-:W-:Y:S01]  /*3140*/  FADD.FTZ R61, R61, R36 ;  /* 0x000000243d3d7221 */ /* 0x010fe20000010000 */
[----:B------:R-:W-:Y:S01]  /*3150*/  FADD.FTZ R36, R48, R37 ;  /* 0x0000002530247221 */ /* 0x000fe20000010000 */
[----:B------:R-:W-:Y:S01]  /*3160*/  FADD.FTZ R37, R49, R38 ;  /* 0x0000002631257221 */ /* 0x000fe20000010000 */
[----:B------:R-:W-:Y:S01]  /*3170*/  FADD.FTZ R60, R60, R39 ;  /* 0x000000273c3c7221 */ /* 0x000fe20000010000 */
[----:B------:R-:W4:Y:S01]  /*3180*/  LDS.128 R48, [R85+0x960] ;  /* 0x0009600055307984 */ /* 0x000f220000000c00 */
[----:B0-----:R-:W-:Y:S01]  /*3190*/  FADD.FTZ R61, R61, R56 ;  /* 0x000000383d3d7221 */ /* 0x001fe20000010000 */
[----:B------:R-:W-:Y:S01]  /*31a0*/  FADD.FTZ R56, R36, R57 ;  /* 0x0000003924387221 */ /* 0x000fe20000010000 */
[----:B------:R-:W-:Y:S01]  /*31b0*/  FADD.FTZ R57, R37, R58 ;  /* 0x0000003a25397221 */ /* 0x000fe20000010000 */
[----:B------:R-:W-:Y:S01]  /*31c0*/  FADD.FTZ R60, R60, R59 ;  /* 0x0000003b3c3c7221 */ /* 0x000fe20000010000 */
[----:B------:R-:W0:Y:S01]  /*31d0*/  LDS.128 R36, [R85+0xa00] ;  /* 0x000a000055247984 */ /* 0x000e220000000c00 */
        /* <DEDUP_REMOVED lines=9> */
[----:B---3--:R-:W-:Y:S01]  /*3270*/  FADD.FTZ R61, R61, R32 ;  /* 0x000000203d3d7221 */ /* 0x008fe20000010000 */
[----:B------:R-:W1:Y:S01]  /*3280*/  LDS.128 R28, [R85+0xb40] ;  /* 0x000b4000551c7984 */ /* 0x000e620000000c00 */
        /* <DEDUP_REMOVED lines=17> */
[----:B------:R-:W-:Y:S02]  /*33a0*/  FADD.FTZ R60, R60, R51 ;  /* 0x000000333c3c7221 */ /* 0x000fe40000010000 */
[----:B------:R-:W4:Y:S01]  /*33b0*/  LDS.128 R48, [R85+0xdc0] ;  /* 0x000dc00055307984 */ /* 0x000f220000000c00 */
[----:B0-----:R-:W-:Y:S01]  /*33c0*/  FADD.FTZ R61, R61, R36 ;  /* 0x000000243d3d7221 */ /* 0x001fe20000010000 */
[----:B------:R-:W-:Y:S01]  /*33d0*/  FADD.FTZ R56, R56, R37 ;  /* 0x0000002538387221 */ /* 0x000fe20000010000 */
[----:B------:R-:W-:Y:S01]  /*33e0*/  FADD.FTZ R57, R57, R38 ;  /* 0x0000002639397221 */ /* 0x000fe20000010000 */
[----:B------:R-:W-:-:S02]  /*33f0*/  FADD.FTZ R60, R60, R39 ;  /* 0x000000273c3c7221 */ /* 0x000fc40000010000 */
[----:B------:R-:W0:Y:S01]  /*3400*/  LDS.128 R36, [R85+0xe60] ;  /* 0x000e600055247984 */ /* 0x000e220000000c00 */
        /* <DEDUP_REMOVED lines=129> */
[----:B----4-:R-:W-:Y:S01]  /*3c20*/  FADD.FTZ R61, R61, R52 ;  /* 0x000000343d3d7221 */ /* 0x010fe20000010000 */
[----:B------:R-:W-:Y:S01]  /*3c30*/  FADD.FTZ R52, R40, R53 ;  /* 0x0000003528347221 */ /* 0x000fe20000010000 */
[----:B------:R-:W-:Y:S01]  /*3c40*/  FADD.FTZ R53, R57, R54 ;  /* 0x0000003639357221 */ /* 0x000fe20000010000 */
[----:B------:R-:W4:Y:S01]  /*3c50*/  LDS.128 R40, [R85+0x1ea0] ;  /* 0x001ea00055287984 */ /* 0x000f220000000c00 */
[----:B------:R-:W-:-:S03]  /*3c60*/  FADD.FTZ R60, R60, R55 ;  /* 0x000000373c3c7221 */ /* 0x000fc60000010000 */
[----:B------:R-:W4:Y:S01]  /*3c70*/  LDS.128 R56, [R85+0x1f40] ;  /* 0x001f400055387984 */ /* 0x000f220000000c00 */
[----:B0-----:R-:W-:Y:S01]  /*3c80*/  FADD.FTZ R61, R61, R36 ;  /* 0x000000243d3d7221 */ /* 0x001fe20000010000 */
[----:B------:R-:W-:Y:S01]  /*3c90*/  FADD.FTZ R52, R52, R37 ;  /* 0x0000002534347221 */ /* 0x000fe20000010000 */
[----:B------:R-:W-:Y:S01]  /*3ca0*/  FADD.FTZ R53, R53, R38 ;  /* 0x0000002635357221 */ /* 0x000fe20000010000 */
[----:B------:R-:W-:Y:S02]  /*3cb0*/  FADD.FTZ R60, R60, R39 ;  /* 0x000000273c3c7221 */ /* 0x000fe40000010000 */
[----:B------:R-:W0:Y:S01]  /*3cc0*/  LDS.128 R36, [R85+0x1fe0] ;  /* 0x001fe00055247984 */ /* 0x000e220000000c00 */
        /* <DEDUP_REMOVED lines=8> */
[----:B------:R-:W-:-:S02]  /*3d50*/  FADD.FTZ R60, R60, R51 ;  /* 0x000000333c3c7221 */ /* 0x000fc40000010000 */
[----:B------:R-:W2:Y:S01]  /*3d60*/  LDS.128 R48, [R85+0x2120] ;  /* 0x0021200055307984 */ /* 0x000ea20000000c00 */
        /* <DEDUP_REMOVED lines=10> */
[----:B----4-:R-:W-:Y:S01]  /*3e10*/  FADD.FTZ R61, R61, R40 ;  /* 0x000000283d3d7221 */ /* 0x010fe20000010000 */
[----:B------:R-:W-:Y:S01]  /*3e20*/  FADD.FTZ R32, R32, R41 ;  /* 0x0000002920207221 */ /* 0x000fe20000010000 */
[----:B------:R-:W-:Y:S01]  /*3e30*/  FADD.FTZ R63, R63, R42 ;  /* 0x0000002a3f3f7221 */ /* 0x000fe20000010000 */
[----:B------:R-:W-:Y:S01]  /*3e40*/  FADD.FTZ R60, R60, R43 ;  /* 0x0000002b3c3c7221 */ /* 0x000fe20000010000 */
[----:B------:R-:W-:Y:S01]  /*3e50*/  FADD.FTZ R61, R61, R56 ;  /* 0x000000383d3d7221 */ /* 0x000fe20000010000 */
        /* <DEDUP_REMOVED lines=14> */
[----:B--2---:R-:W-:Y:S01]  /*3f40*/  FADD.FTZ R56, R44, R49 ;  /* 0x000000312c387221 */ /* 0x004fe20000010000 */
[----:B------:R-:W-:Y:S01]  /*3f50*/  FADD.FTZ R61, R61, R48 ;  /* 0x000000303d3d7221 */ /* 0x000fe20000010000 */
[----:B------:R-:W2:Y:S01]  /*3f60*/  LDS.128 R44, [R85+0x24e0] ;  /* 0x0024e000552c7984 */ /* 0x000ea20000000c00 */
        /* <DEDUP_REMOVED lines=46> */
.L_x_1250:
[----:B------:R-:W-:Y:S05]  /*4250*/  BSYNC.RECONVERGENT B0 ;  /* 0x0000000000007941 */ /* 0x000fea0003800200 */
.L_x_1249:
[----:B------:R-:W-:Y:S04]  /*4260*/  BSSY.RECONVERGENT B0, `(.L_x_1251) ;  /* 0x000001d000007945 */ /* 0x000fe80003800200 */
[----:B------:R-:W-:Y:S05]  /*4270*/  @P3 BRA `(.L_x_1252) ;  /* 0x00000000006c3947 */ /* 0x000fea0003800000 */
[----:B------:R-:W1:Y:S01]  /*4280*/  LDC.64 R30, c[0x0][0x3f8] ;  /* 0x0000fe00ff1e7b82 */ /* 0x000e620000000a00 */
[----:B------:R-:W-:-:S07]  /*4290*/  IMAD R35, R0, 0xa, R81 ;  /* 0x0000000a00237824 */ /* 0x000fce00078e0251 */
[----:B--23--:R-:W2:Y:S01]  /*42a0*/  LDC.64 R28, c[0x0][0x3d8] ;  /* 0x0000f600ff1c7b82 */ /* 0x00cea20000000a00 */
        /* <DEDUP_REMOVED lines=24> */
.L_x_1252:
[----:B------:R-:W-:Y:S05]  /*4430*/  BSYNC.RECONVERGENT B0 ;  /* 0x0000000000007941 */ /* 0x000fea0003800200 */
.L_x_1251:
[----:B------:R-:W5:Y:S02]  /*4440*/  LDCU UR4, c[0x0][0x370] ;  /* 0x00006e00ff0477ac */ /* 0x000f640008000800 */
[----:B-----5:R-:W-:-:S09]  /*4450*/  UISETP.GE.U32.AND UP0, UPT, UR4, 0x2, UPT ;  /* 0x000000020400788c */ /* 0x020fd2000bf06070 */
[----:B------:R-:W-:Y:S05]  /*4460*/  BRA.U !UP0, `(.L_x_1253) ;  /* 0x0000001508207547 */ /* 0x000fea000b800000 */
[----:B------:R-:W-:Y:S05]  /*4470*/  @P0 BRA `(.L_x_1254) ;  /* 0x00000000008c0947 */ /* 0x000fea0003800000 */
[----:B----4-:R-:W1:Y:S01]  /*4480*/  LDC R35, c[0x0][0x374] ;  /* 0x0000dd00ff237b82 */ /* 0x010e620000000800 */
[----:B------:R-:W4:Y:S01]  /*4490*/  S2R R41, SR_CTAID.Y ;  /* 0x0000000000297919 */ /* 0x000f220000002600 */
[C---:B------:R-:W-:Y:S02]  /*44a0*/  LOP3.LUT R0, R76.reuse, 0x1, RZ, 0xc0, !PT ;  /* 0x000000014c007812 */ /* 0x040fe400078ec0ff */
[----:B------:R-:W-:-:S04]  /*44b0*/  LOP3.LUT P0, R34, R76, 0x2, RZ, 0xc0, !PT ;  /* 0x000000024c227812 */ /* 0x000fc8000780c0ff */
[----:B------:R-:W5:Y:S01]  /*44c0*/  LDC R39, c[0x0][0x370] ;  /* 0x0000dc00ff277b82 */ /* 0x000f620000000800 */
[----:B------:R-:W-:-:S07]  /*44d0*/  IADD3 R37, PT, PT, -R34, 0x1, RZ ;  /* 0x0000000122257810 */ /* 0x000fce0007ffe1ff */
[----:B------:R-:W0:Y:S08]  /*44e0*/  LDC.64 R30, c[0x0][0x3d0] ;  /* 0x0000f400ff1e7b82 */ /* 0x000e300000000a00 */
[----:B--23--:R-:W2:Y:S01]  /*44f0*/  LDC.64 R28, c[0x0][0x3c8] ;  /* 0x0000f200ff1c7b82 */ /* 0x00cea20000000a00 */
[----:B-1----:R-:W-:-:S04]  /*4500*/  IMAD R32, R0, R35, RZ ;  /* 0x0000002300207224 */ /* 0x002fc800078e02ff */
[----:B-----5:R-:W-:Y:S01]  /*4510*/  IMAD R33, R32, R39, RZ ;  /* 0x0000002720217224 */ /* 0x020fe200078e02ff */
[----:B------:R-:W-:-:S04]  /*4520*/  SEL R34, R39, RZ, !P0 ;  /* 0x000000ff27227207 */ /* 0x000fc80004000000 */
[----:B------:R-:W-:Y:S02]  /*4530*/  SHF.L.U32 R33, R33, 0x1, RZ ;  /* 0x0000000121217819 */ /* 0x000fe400000006ff */
[----:B------:R-:W-:-:S03]  /*4540*/  ISETP.NE.AND P0, PT, R34, -0x1, PT ;  /* 0xffffffff2200780c */ /* 0x000fc60003f05270 */
[----:B0-----:R-:W-:-:S04]  /*4550*/  IMAD.WIDE R30, R33, 0x4, R30 ;  /* 0x00000004211e7825 */ /* 0x001fc800078e021e */
[----:B----4-:R-:W-:Y:S01]  /*4560*/  IMAD R33, R35, UR5, R41 ;  /* 0x0000000523217c24 */ /* 0x010fe2000f8e0229 */
[----:B------:R-:W-:-:S03]  /*4570*/  IADD3 R35, PT, PT, R32, R41, RZ ;  /* 0x0000002920237210 */ /* 0x000fc60007ffe0ff */
[----:B------:R-:W-:-:S04]  /*4580*/  IMAD.WIDE.U32 R32, R33, 0x8, R30 ;  /* 0x0000000821207825 */ /* 0x000fc800078e001e */
[----:B--2---:R-:W-:Y:S01]  /*4590*/  IMAD.WIDE.U32 R30, R35, 0x4, R28 ;  /* 0x00000004231e7825 */ /* 0x004fe200078e001c */
[----:B------:R0:W-:Y:S01]  /*45a0*/  STG.E.64 desc[UR8][R32.64], R72 ;  /* 0x0000004820007986 */ /* 0x0001e2000c101b08 */
[----:B------:R-:W-:Y:S06]  /*45b0*/  MEMBAR.ALL.GPU ;  /* 0x0000000000007992 */ /* 0x000fec000000a000 */
[----:B------:R-:W-:-:S00]  /*45c0*/  ERRBAR ;  /* 0x00000000000079ab */ /* 0x000fc00000000000 */
[----:B------:R-:W-:Y:S06]  /*45d0*/  CGAERRBAR ;  /* 0x00000000000075ab */ /* 0x000fec0000000000 */
[----:B------:R0:W-:Y:S01]  /*45e0*/  REDG.E.ADD.S32.STRONG.GPU desc[UR8][R30.64], R37 ;  /* 0x000000251e00798e */ /* 0x0001e2000c12e308 */
[----:B------:R-:W-:Y:S05]  /*45f0*/  @!P0 BRA `(.L_x_1254) ;  /* 0x00000000002c8947 */ /* 0x000fea0003800000 */
[----:B------:R-:W-:-:S13]  /*4600*/  LOP3.LUT P1, RZ, R76, 0x2, RZ, 0xc0, !PT ;  /* 0x000000024cff7812 */ /* 0x000fda000782c0ff */
.L_x_1255:
        /* <DEDUP_REMOVED lines=10> */
.L_x_1254:
[----:B------:R-:W5:Y:S01]  /*46b0*/  LDC R0, c[0x0][0x370] ;  /* 0x0000dc00ff007b82 */ /* 0x000f620000000800 */
[----:B------:R-:W-:Y:S05]  /*46c0*/  WARPSYNC.ALL ;  /* 0x0000000000007948 */ /* 0x000fea0003800000 */
[----:B-----5:R-:W-:Y:S02]  /*46d0*/  ISETP.GE.U32.AND P0, PT, R0, 0x8, PT ;  /* 0x000000080000780c */ /* 0x020fe40003f06070 */
[----:B------:R-:W-:Y:S01]  /*46e0*/  BAR.SYNC.DEFER_BLOCKING 0x0 ;  /* 0x0000000000007b1d */ /* 0x000fe20000010000 */
[----:B------:R-:W-:-:S10]  /*46f0*/  MOV R0, RZ ;  /* 0x000000ff00007202 */ /* 0x000fd40000000f00 */
[----:B------:R-:W-:Y:S05]  /*4700*/  @!P0 BRA `(.L_x_1256) ;  /* 0x00000008004c8947 */ /* 0x000fea0003800000 */
[----:B------:R-:W1:Y:S01]  /*4710*/  S2R R0, SR_TID.X ;  /* 0x0000000000007919 */ /* 0x000e620000002100 */
[----:B------:R-:W1:Y:S01]  /*4720*/  S2UR UR4, SR_CTAID.X ;  /* 0x00000000000479c3 */ /* 0x000e620000002500 */
[----:B0---4-:R-:W-:-:S07]  /*4730*/  HFMA2 R30, -RZ, RZ, 0, 0 ;  /* 0x00000000ff1e7431 */ /* 0x011fce00000001ff */
.L_x_1257:
[----:B------:R-:W-:-:S04]  /*4740*/  ISETP.NE.AND P6, PT, R30, UR5, PT ;  /* 0x000000051e007c0c */ /* 0x000fc8000bfc5270 */
[----:B------:R-:W-:-:S13]  /*4750*/  ISETP.NE.OR P6, PT, R81, RZ, !P6 ;  /* 0x000000ff5100720c */ /* 0x000fda00077c5670 */
[----:B------:R-:W0:Y:S01]  /*4760*/  @!P6 LDC R33, c[0x0][0x374] ;  /* 0x0000dd00ff21eb82 */ /* 0x000e220000000800 */
[----:B------:R-:W4:Y:S01]  /*4770*/  @!P6 S2R R34, SR_CTAID.Y ;  /* 0x000000000022e919 */ /* 0x000f220000002600 */
[----:B------:R-:W-:-:S06]  /*4780*/  @!P6 LOP3.LUT R36, R76, 0x1, RZ, 0xc0, !PT ;  /* 0x000000014c24e812 */ /* 0x000fcc00078ec0ff */
[----:B-1----:R-:W1:Y:S08]  /*4790*/  @!P6 LDC R32, c[0x0][0x370] ;  /* 0x0000dc00ff20eb82 */ /* 0x002e700000000800 */
[----:B--23--:R-:W2:Y:S01]  /*47a0*/  @!P6 LDC.64 R28, c[0x0][0x3d0] ;  /* 0x0000f400ff1ceb82 */ /* 0x00cea20000000a00 */
[----:B0-----:R-:W-:-:S04]  /*47b0*/  @!P6 IMAD R31, R36, R33, RZ ;  /* 0x00000021241fe224 */ /* 0x001fc800078e02ff */
[----:B-1----:R-:W-:-:S05]  /*47c0*/  @!P6 IMAD R31, R31, R32, RZ ;  /* 0x000000201f1fe224 */ /* 0x002fca00078e02ff */
[----:B------:R-:W-:-:S05]  /*47d0*/  @!P6 SHF.L.U32 R31, R31, 0x1, RZ ;  /* 0x000000011f1fe819 */ /* 0x000fca00000006ff */
[----:B--2---:R-:W-:-:S04]  /*47e0*/  @!P6 IMAD.WIDE R28, R31, 0x4, R28 ;  /* 0x000000041f1ce825 */ /* 0x004fc800078e021c */
[----:B----4-:R-:W-:-:S04]  /*47f0*/  @!P6 IMAD R31, R33, R30, R34 ;  /* 0x0000001e211fe224 */ /* 0x010fc800078e0222 */
[----:B------:R-:W-:-:S06]  /*4800*/  @!P6 IMAD.WIDE.U32 R28, R31, 0x8, R28 ;  /* 0x000000081f1ce825 */ /* 0x000fcc00078e001c */
[----:B------:R-:W2:Y:S01]  /*4810*/  @!P6 LDG.E.64 R28, desc[UR8][R28.64] ;  /* 0x000000081c1ce981 */ /* 0x000ea2000c1e1b00 */
[C---:B------:R-:W-:Y:S01]  /*4820*/  IADD3 R31, PT, PT, R30.reuse, 0x1, RZ ;  /* 0x000000011e1f7810 */ /* 0x040fe20007ffe0ff */
[----:B------:R-:W-:Y:S01]  /*4830*/  UMOV UR5, UR4 ;  /* 0x0000000400057c82 */ /* 0x000fe20008000000 */
[----:B------:R-:W-:Y:S02]  /*4840*/  MOV R81, R0 ;  /* 0x0000000000517202 */ /* 0x000fe40000000f00 */
[----:B------:R-:W-:Y:S02]  /*4850*/  ISETP.NE.AND P5, PT, R31, UR5, PT ;  /* 0x000000051f007c0c */ /* 0x000fe4000bfa5270 */
[----:B------:R-:W-:Y:S02]  /*4860*/  IADD3 R57, PT, PT, R30, 0x2, RZ ;  /* 0x000000021e397810 */ /* 0x000fe40007ffe0ff */
[----:B------:R-:W-:Y:S02]  /*4870*/  ISETP.NE.OR P5, PT, R81, RZ, !P5 ;  /* 0x000000ff5100720c */ /* 0x000fe40006fa5670 */
[----:B------:R-:W-:-:S02]  /*4880*/  ISETP.NE.AND P4, PT, R57, UR5, PT ;  /* 0x0000000539007c0c */ /* 0x000fc4000bf85270 */
[C---:B------:R-:W-:Y:S02]  /*4890*/  IADD3 R40, PT, PT, R30.reuse, 0x3, RZ ;  /* 0x000000031e287810 */ /* 0x040fe40007ffe0ff */
[----:B------:R-:W-:Y:S02]  /*48a0*/  ISETP.NE.OR P4, PT, R81, RZ, !P4 ;  /* 0x000000ff5100720c */ /* 0x000fe40006785670 */
[----:B------:R-:W-:Y:S02]  /*48b0*/  IADD3 R51, PT, PT, R30, 0x4, RZ ;  /* 0x000000041e337810 */ /* 0x000fe40007ffe0ff */
[----:B------:R-:W-:Y:S02]  /*48c0*/  ISETP.NE.AND P3, PT, R40, UR5, PT ;  /* 0x0000000528007c0c */ /* 0x000fe4000bf65270 */
[----:B------:R-:W-:Y:S01]  /*48d0*/  ISETP.NE.AND P2, PT, R51, UR5, PT ;  /* 0x0000000533007c0c */ /* 0x000fe2000bf45270 */
[----:B------:R-:W0:Y:S01]  /*48e0*/  @!P5 S2R R38, SR_CTAID.Y ;  /* 0x000000000026d919 */ /* 0x000e220000002600 */
[----:B------:R-:W1:Y:S01]  /*48f0*/  @!P5 LDC R55, c[0x0][0x374] ;  /* 0x0000dd00ff37db82 */ /* 0x000e620000000800 */
[----:B------:R-:W-:-:S02]  /*4900*/  IADD3 R33, PT, PT, R30, 0x5, RZ ;  /* 0x000000051e217810 */ /* 0x000fc40007ffe0ff */
[C---:B------:R-:W-:Y:S02]  /*4910*/  ISETP.NE.OR P3, PT, R81.reuse, RZ, !P3 ;  /* 0x000000ff5100720c */ /* 0x040fe40005f65670 */
[----:B------:R-:W3:Y:S01]  /*4920*/  @!P4 S2R R44, SR_CTAID.Y ;  /* 0x00000000002cc919 */ /* 0x000ee20000002600 */
[----:B------:R-:W-:Y:S02]  /*4930*/  ISETP.NE.OR P2, PT, R81, RZ, !P2 ;  /* 0x000000ff5100720c */ /* 0x000fe40005745670 */
[----:B------:R-:W-:Y:S01]  /*4940*/  ISETP.NE.AND P1, PT, R33, UR5, PT ;  /* 0x0000000521007c0c */ /* 0x000fe2000bf25270 */
[----:B------:R-:W4:Y:S01]  /*4950*/  @!P5 LDC R35, c[0x0][0x370] ;  /* 0x0000dc00ff23db82 */ /* 0x000f220000000800 */
[----:B------:R-:W-:Y:S02]  /*4960*/  @!P5 LOP3.LUT R36, R76, 0x1, RZ, 0xc0, !PT ;  /* 0x000000014c24d812 */ /* 0x000fe400078ec0ff */
[----:B------:R-:W-:Y:S02]  /*4970*/  ISETP.NE.OR P1, PT, R81, RZ, !P1 ;  /* 0x000000ff5100720c */ /* 0x000fe40004f25670 */
[----:B------:R-:W-:-:S02]  /*4980*/  IADD3 R48, PT, PT, R30, 0x6, RZ ;  /* 0x000000061e307810 */ /* 0x000fc40007ffe0ff */
[----:B------:R-:W5:Y:S01]  /*4990*/  @!P3 S2R R53, SR_CTAID.Y ;  /* 0x000000000035b919 */ /* 0x000f620000002600 */
[----:B------:R-:W3:Y:S01]  /*49a0*/  @!P4 LDC R34, c[0x0][0x374] ;  /* 0x0000dd00ff22cb82 */ /* 0x000ee20000000800 */
[----:B------:R-:W-:Y:S01]  /*49b0*/  ISETP.NE.AND P0, PT, R48, UR5, PT ;  /* 0x0000000530007c0c */ /* 0x000fe2000bf05270 */
[----:B------:R-:W5:Y:S01]  /*49c0*/  @!P2 S2R R32, SR_CTAID.Y ;  /* 0x000000000020a919 */ /* 0x000f620000002600 */
[----:B------:R-:W-:Y:S02]  /*49d0*/  @!P4 LOP3.LUT R37, R76, 0x1, RZ, 0xc0, !PT ;  /* 0x000000014c25c812 */ /* 0x000fe400078ec0ff */
[----:B------:R-:W-:Y:S01]  /*49e0*/  ISETP.NE.OR P0, PT, R81, RZ, !P0 ;  /* 0x000000ff5100720c */ /* 0x000fe20004705670 */
[----:B-1----:R-:W-:Y:S02]  /*49f0*/  @!P5 IMAD R36, R36, R55, RZ ;  /* 0x000000372424d224 */ /* 0x002fe400078e02ff */
[----:B------:R-:W1:Y:S01]  /*4a00*/  @!P4 LDC R42, c[0x0][0x370] ;  /* 0x0000dc00ff2acb82 */ /* 0x000e620000000800 */
[----:B------:R-:W-:Y:S01]  /*4a10*/  @!P5 IMAD R55, R55, R30, R55 ;  /* 0x0000001e3737d224 */ /* 0x000fe200078e0237 */
[----:B------:R-:W-:-:S02]  /*4a20*/  IADD3 R31, PT, PT, R30, 0x7, RZ ;  /* 0x000000071e1f7810 */ /* 0x000fc40007ffe0ff */
[----:B------:R-:W-:Y:S02]  /*4a30*/  @!P2 LOP3.LUT R58, R76, 0x1, RZ, 0xc0, !PT ;  /* 0x000000014c3aa812 */ /* 0x000fe400078ec0ff */
[----:B0-----:R-:W-:Y:S02]  /*4a40*/  @!P5 IADD3 R55, PT, PT, R55, R38, RZ ;  /* 0x000000263737d210 */ /* 0x001fe40007ffe0ff */
[----:B------:R-:W5:Y:S01]  /*4a50*/  @!P3 LDC R41, c[0x0][0x374] ;  /* 0x0000dd00ff29bb82 */ /* 0x000f620000000800 */
[----:B------:R-:W0:Y:S01]  /*4a60*/  @!P1 S2R R38, SR_CTAID.Y ;  /* 0x0000000000269919 */ /* 0x000e220000002600 */
[----:B----4-:R-:W-:Y:S01]  /*4a70*/  @!P5 IMAD R36, R36, R35, RZ ;  /* 0x000000232424d224 */ /* 0x010fe200078e02ff */
[----:B------:R-:W-:-:S05]  /*4a80*/  @!P1 LOP3.LUT R61, R76, 0x1, RZ, 0xc0, !PT ;  /* 0x000000014c3d9812 */ /* 0x000fca00078ec0ff */
[----:B------:R-:W4:Y:S01]  /*4a90*/  @!P3 LDC R56, c[0x0][0x370] ;  /* 0x0000dc00ff38bb82 */ /* 0x000f220000000800 */
[-C--:B---3--:R-:W-:Y:S02]  /*4aa0*/  @!P4 IMAD R37, R37, R34.reuse, RZ ;  /* 0x000000222525c224 */ /* 0x088fe400078e02ff */
[----:B------:R-:W-:-:S05]  /*4ab0*/  @!P4 IMAD R57, R57, R34, R44 ;  /* 0x000000223939c224 */ /* 0x000fca00078e022c */
[----:B------:R-:W3:Y:S01]  /*4ac0*/  @!P2 LDC R39, c[0x0][0x374] ;  /* 0x0000dd00ff27ab82 */ /* 0x000ee20000000800 */
[----:B-1----:R-:W-:Y:S01]  /*4ad0*/  @!P4 IMAD R37, R37, R42, RZ ;  /* 0x0000002a2525c224 */ /* 0x002fe200078e02ff */
[----:B------:R-:W-:-:S04]  /*4ae0*/  @!P3 LOP3.LUT R42, R76, 0x1, RZ, 0xc0, !PT ;  /* 0x000000014c2ab812 */ /* 0x000fc800078ec0ff */
[----:B------:R-:W-:Y:S02]  /*4af0*/  @!P4 SHF.L.U32 R59, R37, 0x1, RZ ;  /* 0x00000001253bc819 */ /* 0x000fe400000006ff */
[----:B------:R-:W1:Y:S01]  /*4b00*/  @!P2 LDC R43, c[0x0][0x370] ;  /* 0x0000dc00ff2bab82 */ /* 0x000e620000000800 */
[----:B-----5:R-:W-:-:S07]  /*4b10*/  @!P3 IMAD R53, R40, R41, R53 ;  /* 0x000000292835b224 */ /* 0x020fce00078e0235 */
[----:B------:R-:W5:Y:S08]  /*4b20*/  @!P5 LDC.64 R34, c[0x0][0x3d0] ;  /* 0x0000f400ff22db82 */ /* 0x000f700000000a00 */
[----:B------:R-:W0:Y:S01]  /*4b30*/  @!P4 LDC.64 R44, c[0x0][0x3d0] ;  /* 0x0000f400ff2ccb82 */ /* 0x000e220000000a00 */
[-C--:B---3--:R-:W-:Y:S02]  /*4b40*/  @!P2 IMAD R58, R58, R39.reuse, RZ ;  /* 0x000000273a3aa224 */ /* 0x088fe400078e02ff */
[----:B------:R-:W-:Y:S01]  /*4b50*/  @!P2 IMAD R51, R51, R39, R32 ;  /* 0x000000273333a224 */ /* 0x000fe200078e0220 */
[----:B------:R-:W-:-:S04]  /*4b60*/  @!P5 SHF.L.U32 R39, R36, 0x1, RZ ;  /* 0x000000012427d819 */ /* 0x000fc800000006ff */
[----:B------:R-:W3:Y:S01]  /*4b70*/  @!P3 LDC.64 R46, c[0x0][0x3d0] ;  /* 0x0000f400ff2ebb82 */ /* 0x000ee20000000a00 */
[----:B-1----:R-:W-:Y:S02]  /*4b80*/  @!P2 IMAD R58, R58, R43, RZ ;  /* 0x0000002b3a3aa224 */ /* 0x002fe400078e02ff */
[----:B-----5:R-:W-:-:S05]  /*4b90*/  @!P5 IMAD.WIDE R34, R39, 0x4, R34 ;  /* 0x000000042722d825 */ /* 0x020fca00078e0222 */
[----:B------:R-:W1:Y:S01]  /*4ba0*/  @!P0 LDC.64 R36, c[0x0][0x3d0] ;  /* 0x0000f400ff248b82 */ /* 0x000e620000000a00 */
[----:B------:R-:W-:-:S04]  /*4bb0*/  @!P5 IMAD.WIDE.U32 R34, R55, 0x8, R34 ;  /* 0x000000083722d825 */ /* 0x000fc800078e0022 */
[----:B0-----:R-:W-:Y:S02]  /*4bc0*/  @!P4 IMAD.WIDE R44, R59, 0x4, R44 ;  /* 0x000000043b2cc825 */ /* 0x001fe400078e022c */
[----:B------:R-:W5:Y:S02]  /*4bd0*/  @!P5 LDG.E.64 R34, desc[UR8][R34.64] ;  /* 0x000000082222d981 */ /* 0x000f64000c1e1b00 */
[----:B------:R-:W-:-:S06]  /*4be0*/  @!P4 IMAD.WIDE.U32 R44, R57, 0x8, R44 ;  /* 0x00000008392cc825 */ /* 0x000fcc00078e002c */
[----:B------:R-:W5:Y:S01]  /*4bf0*/  @!P4 LDG.E.64 R44, desc[UR8][R44.64] ;  /* 0x000000082c2cc981 */ /* 0x000f62000c1e1b00 */
[----:B--2---:R-:W-:Y:S01]  /*4c00*/  @!P6 FADD.FTZ R72, R72, R28 ;  /* 0x0000001c4848e221 */ /* 0x004fe20000010000 */
[----:B------:R-:W-:Y:S01]  /*4c10*/  @!P6 FADD.FTZ R73, R73, R29 ;  /* 0x0000001d4949e221 */ /* 0x000fe20000010000 */
[----:B------:R-:W0:Y:S01]  /*4c20*/  @!P1 LDC R28, c[0x0][0x374] ;  /* 0x0000dd00ff1c9b82 */ /* 0x000e220000000800 */
[----:B------:R-:W-:Y:S01]  /*4c30*/  ISETP.NE.AND P6, PT, R31, UR5, PT ;  /* 0x000000051f007c0c */ /* 0x000fe2000bfc5270 */
[----:B------:R-:W-:-:S03]  /*4c40*/  @!P3 IMAD R29, R42, R41, RZ ;  /* 0x000000292a1db224 */ /* 0x000fc600078e02ff */
[----:B------:R-:W-:Y:S01]  /*4c50*/  ISETP.NE.OR P6, PT, R81, RZ, !P6 ;  /* 0x000000ff5100720c */ /* 0x000fe200077c5670 */
[----:B----4-:R-:W-:Y:S02]  /*4c60*/  @!P3 IMAD R56, R29, R56, RZ ;  /* 0x000000381d38b224 */ /* 0x010fe400078e02ff */
[----:B------:R-:W2:Y:S01]  /*4c70*/  @!P1 LDC R52, c[0x0][0x370] ;  /* 0x0000dc00ff349b82 */ /* 0x000ea20000000800 */
[----:B------:R-:W4:Y:S02]  /*4c80*/  @!P0 S2R R29, SR_CTAID.Y ;  /* 0x00000000001d8919 */ /* 0x000f240000002600 */
[----:B------:R-:W-:-:S05]  /*4c90*/  @!P3 SHF.L.U32 R59, R56, 0x1, RZ ;  /* 0x00000001383bb819 */ /* 0x000fca00000006ff */
[----:B------:R-:W1:Y:S01]  /*4ca0*/  @!P0 LDC R49, c[0x0][0x374] ;  /* 0x0000dd00ff318b82 */ /* 0x000e620000000800 */
[----:B---3--:R-:W-:Y:S01]  /*4cb0*/  @!P3 IMAD.WIDE R46, R59, 0x4, R46 ;  /* 0x000000043b2eb825 */ /* 0x008fe200078e022e */
[----:B------:R-:W-:-:S06]  /*4cc0*/  @!P6 LOP3.LUT R63, R76, 0x1, RZ, 0xc0, !PT ;  /* 0x000000014c3fe812 */ /* 0x000fcc00078ec0ff */
[----:B------:R-:W3:Y:S01]  /*4cd0*/  @!P0 LDC R54, c[0x0][0x370] ;  /* 0x0000dc00ff368b82 */ /* 0x000ee20000000800 */
[-C--:B0-----:R-:W-:Y:S01]  /*4ce0*/  @!P1 IMAD R33, R33, R28.reuse, R38 ;  /* 0x0000001c21219224 */ /* 0x081fe200078e0226 */
[----:B------:R-:W-:Y:S01]  /*4cf0*/  @!P0 LOP3.LUT R38, R76, 0x1, RZ, 0xc0, !PT ;  /* 0x000000014c268812 */ /* 0x000fe200078ec0ff */
[----:B------:R-:W-:Y:S02]  /*4d00*/  @!P1 IMAD R61, R61, R28, RZ ;  /* 0x0000001c3d3d9224 */ /* 0x000fe400078e02ff */
[----:B------:R-:W0:Y:S03]  /*4d10*/  @!P6 S2R R28, SR_CTAID.Y ;  /* 0x00000000001ce919 */ /* 0x000e260000002600 */
[----:B------:R-:W4:Y:S01]  /*4d20*/  @!P2 LDC.64 R42, c[0x0][0x3d0] ;  /* 0x0000f400ff2aab82 */ /* 0x000f220000000a00 */
[----:B--2---:R-:W-:-:S07]  /*4d30*/  @!P1 IMAD R52, R61, R52, RZ ;  /* 0x000000343d349224 */ /* 0x004fce00078e02ff */
[----:B------:R-:W2:Y:S01]  /*4d40*/  @!P1 LDC.64 R40, c[0x0][0x3d0] ;  /* 0x0000f400ff289b82 */ /* 0x000ea20000000a00 */
[----:B-1----:R-:W-:-:S07]  /*4d50*/  @!P0 IMAD R61, R38, R49, RZ ;  /* 0x00000031263d8224 */ /* 0x002fce00078e02ff */
[----:B------:R-:W1:Y:S01]  /*4d60*/  @!P6 LDC R32, c[0x0][0x374] ;  /* 0x0000dd00ff20eb82 */ /* 0x000e620000000800 */
[----:B---3--:R-:W-:Y:S01]  /*4d70*/  @!P0 IMAD R54, R61, R54, RZ ;  /* 0x000000363d368224 */ /* 0x008fe200078e02ff */
[----:B------:R-:W-:-:S06]  /*4d80*/  @!P2 SHF.L.U32 R61, R58, 0x1, RZ ;  /* 0x000000013a3da819 */ /* 0x000fcc00000006ff */
[----:B------:R-:W3:Y:S01]  /*4d90*/  @!P6 LDC R50, c[0x0][0x370] ;  /* 0x0000dc00ff32eb82 */ /* 0x000ee20000000800 */
[----:B------:R-:W-:Y:S01]  /*4da0*/  @!P1 SHF.L.U32 R55, R52, 0x1, RZ ;  /* 0x0000000134379819 */ /* 0x000fe200000006ff */
[----:B----4-:R-:W-:-:S06]  /*4db0*/  @!P2 IMAD.WIDE R42, R61, 0x4, R42 ;  /* 0x000000043d2aa825 */ /* 0x010fcc00078e022a */
[----:B------:R-:W4:Y:S01]  /*4dc0*/  @!P6 LDC.64 R38, c[0x0][0x3d0] ;  /* 0x0000f400ff26eb82 */ /* 0x000f220000000a00 */
[----:B------:R-:W-:-:S04]  /*4dd0*/  @!P3 IMAD.WIDE.U32 R46, R53, 0x8, R46 ;  /* 0x00000008352eb825 */ /* 0x000fc800078e002e */
[----:B--2---:R-:W-:Y:S02]  /*4de0*/  @!P1 IMAD.WIDE R40, R55, 0x4, R40 ;  /* 0x0000000437289825 */ /* 0x004fe400078e0228 */
[----:B------:R-:W2:Y:S02]  /*4df0*/  @!P3 LDG.E.64 R46, desc[UR8][R46.64] ;  /* 0x000000082e2eb981 */ /* 0x000ea4000c1e1b00 */
[----:B-1----:R-:W-:Y:S02]  /*4e00*/  @!P6 IMAD R57, R63, R32, RZ ;  /* 0x000000203f39e224 */ /* 0x002fe400078e02ff */
[----:B------:R-:W-:Y:S01]  /*4e10*/  @!P2 IMAD.WIDE.U32 R42, R51, 0x8, R42 ;  /* 0x00000008332aa825 */ /* 0x000fe200078e002a */
[----:B------:R-:W-:-:S03]  /*4e20*/  @!P0 SHF.L.U32 R53, R54, 0x1, RZ ;  /* 0x0000000136358819 */ /* 0x000fc600000006ff */
[----:B------:R-:W-:Y:S02]  /*4e30*/  @!P1 IMAD.WIDE.U32 R40, R33, 0x8, R40 ;  /* 0x0000000821289825 */ /* 0x000fe400078e0028 */
[----:B------:R-:W2:Y:S02]  /*4e40*/  @!P2 LDG.E.64 R42, desc[UR8][R42.64] ;  /* 0x000000082a2aa981 */ /* 0x000ea4000c1e1b00 */
[----:B---3--:R-:W-:Y:S02]  /*4e50*/  @!P6 IMAD R50, R57, R50, RZ ;  /* 0x000000323932e224 */ /* 0x008fe400078e02ff */
[----:B------:R-:W-:Y:S01]  /*4e60*/  @!P0 IMAD.WIDE R36, R53, 0x4, R36 ;  /* 0x0000000435248825 */ /* 0x000fe200078e0224 */
[----:B------:R-:W3:Y:S02]  /*4e70*/  @!P1 LDG.E.64 R40, desc[UR8][R40.64] ;  /* 0x0000000828289981 */ /* 0x000ee4000c1e1b00 */
[----:B------:R-:W-:Y:S01]  /*4e80*/  @!P6 SHF.L.U32 R51, R50, 0x1, RZ ;  /* 0x000000013233e819 */ /* 0x000fe200000006ff */
[----:B------:R-:W-:-:S02]  /*4e90*/  @!P0 IMAD R29, R48, R49, R29 ;  /* 0x00000031301d8224 */ /* 0x000fc400078e021d */
[----:B0-----:R-:W-:Y:S02]  /*4ea0*/  @!P6 IMAD R31, R31, R32, R28 ;  /* 0x000000201f1fe224 */ /* 0x001fe400078e021c */
[----:B----4-:R-:W-:-:S04]  /*4eb0*/  @!P6 IMAD.WIDE R38, R51, 0x4, R38 ;  /* 0x000000043326e825 */ /* 0x010fc800078e0226 */
[----:B------:R-:W-:-:S04]  /*4ec0*/  @!P0 IMAD.WIDE.U32 R36, R29, 0x8, R36 ;  /* 0x000000081d248825 */ /* 0x000fc800078e0024 */
[----:B------:R-:W-:Y:S02]  /*4ed0*/  @!P6 IMAD.WIDE.U32 R38, R31, 0x8, R38 ;  /* 0x000000081f26e825 */ /* 0x000fe400078e0026 */
[----:B------:R-:W4:Y:S04]  /*4ee0*/  @!P0 LDG.E.64 R36, desc[UR8][R36.64] ;  /* 0x0000000824248981 */ /* 0x000f28000c1e1b00 */
[----:B------:R-:W4:Y:S01]  /*4ef0*/  @!P6 LDG.E.64 R38, desc[UR8][R38.64] ;  /* 0x000000082626e981 */ /* 0x000f22000c1e1b00 */
[----:B------:R-:W0:Y:S01]  /*4f00*/  LDC R29, c[0x0][0x370] ;  /* 0x0000dc00ff1d7b82 */ /* 0x000e220000000800 */
[----:B------:R-:W-:Y:S01]  /*4f10*/  IADD3 R30, PT, PT, R30, 0x8, RZ ;  /* 0x000000081e1e7810 */ /* 0x000fe20007ffe0ff */
[----:B-----5:R-:W-:Y:S01]  /*4f20*/  @!P5 FADD.FTZ R72, R72, R34 ;  /* 0x000000224848d221 */ /* 0x020fe20000010000 */
[----:B------:R-:W-:-:S03]  /*4f30*/  @!P5 FADD.FTZ R73, R73, R35 ;  /* 0x000000234949d221 */ /* 0x000fc60000010000 */
[----:B------:R-:W-:Y:S01]  /*4f40*/  @!P4 FADD.FTZ R72, R72, R44 ;  /* 0x0000002c4848c221 */ /* 0x000fe20000010000 */
[----:B------:R-:W-:Y:S01]  /*4f50*/  @!P4 FADD.FTZ R73, R73, R45 ;  /* 0x0000002d4949c221 */ /* 0x000fe20000010000 */
[----:B0-----:R-:W-:Y:S02]  /*4f60*/  LOP3.LUT R29, R29, 0x7ffffff8, RZ, 0xc0, !PT ;  /* 0x7ffffff81d1d7812 */ /* 0x001fe400078ec0ff */
[----:B--2---:R-:W-:Y:S01]  /*4f70*/  @!P3 FADD.FTZ R72, R72, R46 ;  /* 0x0000002e4848b221 */ /* 0x004fe20000010000 */
[----:B------:R-:W-:-:S03]  /*4f80*/  @!P3 FADD.FTZ R73, R73, R47 ;  /* 0x0000002f4949b221 */ /* 0x000fc60000010000 */
[----:B------:R-:W-:Y:S01]  /*4f90*/  @!P2 FADD.FTZ R72, R72, R42 ;  /* 0x0000002a4848a221 */ /* 0x000fe20000010000 */
[----:B------:R-:W-:-:S03]  /*4fa0*/  @!P2 FADD.FTZ R73, R73, R43 ;  /* 0x0000002b4949a221 */ /* 0x000fc60000010000 */
[----:B---3--:R-:W-:Y:S01]  /*4fb0*/  @!P1 FADD.FTZ R72, R72, R40 ;  /* 0x0000002848489221 */ /* 0x008fe20000010000 */
[----:B------:R-:W-:Y:S01]  /*4fc0*/  @!P1 FADD.FTZ R73, R73, R41 ;  /* 0x0000002949499221 */ /* 0x000fe20000010000 */
[----:B------:R-:W-:Y:S02]  /*4fd0*/  ISETP.NE.AND P1, PT, R30, R29, PT ;  /* 0x0000001d1e00720c */ /* 0x000fe40003f25270 */
[----:B----4-:R-:W-:Y:S01]  /*4fe0*/  @!P0 FADD.FTZ R72, R72, R36 ;  /* 0x0000002448488221 */ /* 0x010fe20000010000 */
[----:B------:R-:W-:-:S03]  /*4ff0*/  @!P0 FADD.FTZ R73, R73, R37 ;  /* 0x0000002549498221 */ /* 0x000fc60000010000 */
[----:B------:R-:W-:Y:S01]  /*5000*/  @!P6 FADD.FTZ R72, R72, R38 ;  /* 0x000000264848e221 */ /* 0x000fe20000010000 */
[----:B------:R-:W-:-:S06]  /*5010*/  @!P6 FADD.FTZ R73, R73, R39 ;  /* 0x000000274949e221 */ /* 0x000fcc0000010000 */
[----:B------:R-:W-:Y:S05]  /*5020*/  @P1 BRA `(.L_x_1257) ;  /* 0xfffffff400c41947 */ /* 0x000fea000383ffff */
[----:B------:R-:W-:-:S07]  /*5030*/  MOV R0, R29 ;  /* 0x0000001d00007202 */ /* 0x000fce0000000f00 */
.L_x_1256:
        /* <DEDUP_REMOVED lines=77> */
.L_x_1258:
        /* <DEDUP_REMOVED lines=12> */
[----:B-1----:R-:W-:-:S04]  /*55d0*/  @!P0 LOP3.LUT R32, R76, 0x1, RZ, 0xc0, !PT ;  /* 0x000000014c208812 */ /* 0x002fc800078ec0ff */
[----:B------:R-:W1:Y:S01]  /*55e0*/  @!P1 S2R R41, SR_CTAID.Y ;  /* 0x0000000000299919 */ /* 0x000e620000002600 */
[----:B------:R-:W-:Y:S01]  /*55f0*/  @!P1 LOP3.LUT R34, R76, 0x1, RZ, 0xc0, !PT ;  /* 0x000000014c229812 */ /* 0x000fe200078ec0ff */
[----:B------:R-:W4:Y:S08]  /*5600*/  @!P0 LDC R33, c[0x0][0x370] ;  /* 0x0000dc00ff218b82 */ /* 0x000f300000000800 */
[----:B------:R-:W5:Y:S08]  /*5610*/  @!P1 LDC R39, c[0x0][0x374] ;  /* 0x0000dd00ff279b82 */ /* 0x000f700000000800 */
[----:B------:R-:W3:Y:S01]  /*5620*/  @!P1 LDC R35, c[0x0][0x370] ;  /* 0x0000dc00ff239b82 */ /* 0x000ee20000000800 */
[----:B0-----:R-:W-:-:S07]  /*5630*/  @!P0 IMAD R32, R32, R37, RZ ;  /* 0x0000002520208224 */ /* 0x001fce00078e02ff */
[----:B------:R-:W0:Y:S01]  /*5640*/  @!P0 LDC.64 R30, c[0x0][0x3d0] ;  /* 0x0000f400ff1e8b82 */ /* 0x000e220000000a00 */
[----:B----4-:R-:W-:-:S05]  /*5650*/  @!P0 IMAD R32, R32, R33, RZ ;  /* 0x0000002120208224 */ /* 0x010fca00078e02ff */
[----:B------:R-:W-:Y:S02]  /*5660*/  @!P0 SHF.L.U32 R33, R32, 0x1, RZ ;  /* 0x0000000120218819 */ /* 0x000fe400000006ff */
[----:B--2---:R-:W2:Y:S01]  /*5670*/  @!P1 LDC.64 R28, c[0x0][0x3d0] ;  /* 0x0000f400ff1c9b82 */ /* 0x004ea20000000a00 */
[-C--:B-----5:R-:W-:Y:S02]  /*5680*/  @!P1 IMAD R34, R34, R39.reuse, RZ ;  /* 0x0000002722229224 */ /* 0x0a0fe400078e02ff */
[----:B------:R-:W-:Y:S02]  /*5690*/  @!P1 IMAD R32, R0, R39, R39 ;  /* 0x0000002700209224 */ /* 0x000fe400078e0227 */
[----:B---3--:R-:W-:-:S05]  /*56a0*/  @!P1 IMAD R34, R34, R35, RZ ;  /* 0x0000002322229224 */ /* 0x008fca00078e02ff */
[----:B------:R-:W-:Y:S01]  /*56b0*/  @!P1 SHF.L.U32 R35, R34, 0x1, RZ ;  /* 0x0000000122239819 */ /* 0x000fe200000006ff */
[----:B0-----:R-:W-:-:S04]  /*56c0*/  @!P0 IMAD.WIDE R30, R33, 0x4, R30 ;  /* 0x00000004211e8825 */ /* 0x001fc800078e021e */
[----:B------:R-:W-:Y:S02]  /*56d0*/  @!P0 IMAD R33, R0, R37, R36 ;  /* 0x0000002500218224 */ /* 0x000fe400078e0224 */
[----:B--2---:R-:W-:Y:S01]  /*56e0*/  @!P1 IMAD.WIDE R28, R35, 0x4, R28 ;  /* 0x00000004231c9825 */ /* 0x004fe200078e021c */
[----:B-1----:R-:W-:-:S03]  /*56f0*/  @!P1 IADD3 R35, PT, PT, R32, R41, RZ ;  /* 0x0000002920239210 */ /* 0x002fc60007ffe0ff */
        /* <DEDUP_REMOVED lines=9> */
.L_x_1259:
        /* <DEDUP_REMOVED lines=11> */
[----:B--2---:R-:W2:Y:S01]  /*5840*/  LDC.64 R28, c[0x0][0x3d0] ;  /* 0x0000f400ff1c7b82 */ /* 0x004ea20000000a00 */
[----:B---3--:R-:W-:-:S04]  /*5850*/  IMAD R30, R30, UR4, RZ ;  /* 0x000000041e1e7c24 */ /* 0x008fc8000f8e02ff */
[----:B0-----:R-:W-:-:S05]  /*5860*/  IMAD R30, R30, R31, RZ ;  /* 0x0000001f1e1e7224 */ /* 0x001fca00078e02ff */
[----:B------:R-:W-:-:S05]  /*5870*/  SHF.L.U32 R31, R30, 0x1, RZ ;  /* 0x000000011e1f7819 */ /* 0x000fca00000006ff */
[----:B--2---:R-:W-:-:S04]  /*5880*/  IMAD.WIDE R28, R31, 0x4, R28 ;  /* 0x000000041f1c7825 */ /* 0x004fc800078e021c */
[----:B----4-:R-:W-:-:S04]  /*5890*/  IMAD R31, R0, UR4, R33 ;  /* 0x00000004001f7c24 */ /* 0x010fc8000f8e0221 */
[----:B------:R-:W-:-:S06]  /*58a0*/  IMAD.WIDE.U32 R28, R31, 0x8, R28 ;  /* 0x000000081f1c7825 */ /* 0x000fcc00078e001c */
[----:B------:R-:W2:Y:S02]  /*58b0*/  LDG.E.64 R28, desc[UR8][R28.64] ;  /* 0x000000081c1c7981 */ /* 0x000ea4000c1e1b00 */
[----:B--2---:R-:W-:Y:S01]  /*58c0*/  FADD.FTZ R72, R72, R28 ;  /* 0x0000001c48487221 */ /* 0x004fe20000010000 */
[----:B------:R-:W-:-:S07]  /*58d0*/  FADD.FTZ R73, R73, R29 ;  /* 0x0000001d49497221 */ /* 0x000fce0000010000 */
.L_x_1260:
[----:B------:R-:W-:Y:S05]  /*58e0*/  BSYNC.RECONVERGENT B0 ;  /* 0x0000000000007941 */ /* 0x000fea0003800200 */
.L_x_1253:
[----:B------:R-:W5:Y:S01]  /*58f0*/  S2UR UR6, SR_CgaCtaId ;  /* 0x00000000000679c3 */ /* 0x000f620000008800 */
[----:B------:R-:W-:Y:S01]  /*5900*/  ISETP.NE.AND P0, PT, R81, RZ, PT ;  /* 0x000000ff5100720c */ /* 0x000fe20003f05270 */
[----:B------:R-:W-:Y:S01]  /*5910*/  UMOV UR4, 0x400 ;  /* 0x0000040000047882 */ /* 0x000fe20000000000 */
[----:B------:R-:W1:Y:S01]  /*5920*/  LDCU.64 UR10, c[0x0][0x400] ;  /* 0x00008000ff0a77ac */ /* 0x000e620008000a00 */
[C---:B0-----:R-:W-:Y:S01]  /*5930*/  FADD.FTZ R37, -R8.reuse, R10 ;  /* 0x0000000a08257221 */ /* 0x041fe20000010100 */
[C---:B------:R-:W-:Y:S01]  /*5940*/  FADD.FTZ R41, -R8.reuse, R70 ;  /* 0x0000004608297221 */ /* 0x040fe20000010100 */
[C---:B------:R-:W-:Y:S01]  /*5950*/  FADD.FTZ R71, -R8.reuse, R71 ;  /* 0x0000004708477221 */ /* 0x040fe20000010100 */
[C---:B------:R-:W-:Y:S01]  /*5960*/  FADD.FTZ R45, -R8.reuse, R4 ;  /* 0x00000004082d7221 */ /* 0x040fe20000010100 */
[----:B------:R-:W0:Y:S01]  /*5970*/  LDC R43, c[0x0][0x41c] ;  /* 0x00010700ff2b7b82 */ /* 0x000e220000000800 */
[C---:B------:R-:W-:Y:S01]  /*5980*/  FADD.FTZ R47, -R8.reuse, R5 ;  /* 0x00000005082f7221 */ /* 0x040fe20000010100 */
[-C--:B------:R-:W-:Y:S01]  /*5990*/  FMUL.FTZ R41, R41, R84.reuse ;  /* 0x0000005429297220 */ /* 0x080fe20000410000 */
[----:B------:R-:W-:Y:S01]  /*59a0*/  FMUL.FTZ R71, R71, R84 ;  /* 0x0000005447477220 */ /* 0x000fe20000410000 */
[C---:B------:R-:W-:Y:S01]  /*59b0*/  FADD.FTZ R39, -R8.reuse, R11 ;  /* 0x0000000b08277221 */ /* 0x040fe20000010100 */
[C---:B----4-:R-:W-:Y:S01]  /*59c0*/  FADD.FTZ R33, -R8.reuse, R15 ;  /* 0x0000000f08217221 */ /* 0x050fe20000010100 */
[C---:B------:R-:W-:Y:S01]  /*59d0*/  FADD.FTZ R11, -R8.reuse, R19 ;  /* 0x00000013080b7221 */ /* 0x040fe20000010100 */
[C---:B--2---:R-:W-:Y:S01]  /*59e0*/  FADD.FTZ R29, -R8.reuse, R66 ;  /* 0x00000042081d7221 */ /* 0x044fe20000010100 */
[C---:B------:R-:W-:Y:S01]  /*59f0*/  FADD.FTZ R67, -R8.reuse, R67 ;  /* 0x0000004308437221 */ /* 0x040fe20000010100 */
[C---:B------:R-:W-:Y:S01]  /*5a00*/  FADD.FTZ R35, -R8.reuse, R14 ;  /* 0x0000000e08237221 */ /* 0x040fe20000010100 */
[C---:B------:R-:W-:Y:S01]  /*5a10*/  FADD.FTZ R15, -R8.reuse, R18 ;  /* 0x00000012080f7221 */ /* 0x040fe20000010100 */
[C---:B------:R-:W-:Y:S01]  /*5a20*/  FADD.FTZ R19, -R8.reuse, R22 ;  /* 0x0000001608137221 */ /* 0x040fe20000010100 */
[C---:B------:R-:W-:Y:S01]  /*5a30*/  FADD.FTZ R23, -R8.reuse, R23 ;  /* 0x0000001708177221 */ /* 0x040fe20000010100 */
[----:B------:R-:W-:Y:S01]  /*5a40*/  FADD.FTZ R27, -R8, R27 ;  /* 0x0000001b081b7221 */ /* 0x000fe20000010100 */
[----:B-----5:R-:W-:Y:S01]  /*5a50*/  ULEA UR4, UR6, UR4, 0x18 ;  /* 0x0000000406047291 */ /* 0x020fe2000f8ec0ff */
[----:B------:R-:W2:Y:S01]  /*5a60*/  LDCU.U8 UR6, c[0x0][0x414] ;  /* 0x00008280ff0677ac */ /* 0x000ea20008000000 */
[----:B0-----:R-:W-:-:S07]  /*5a70*/  IMAD R10, R43, UR5, R78 ;  /* 0x000000052b0a7c24 */ /* 0x001fce000f8e024e */
[----:B------:R-:W-:Y:S01]  /*5a80*/  @!P0 STS.64 [UR4+0xc0], R72 ;  /* 0x0000c048ff008988 */ /* 0x000fe20008000a04 */
[----:B------:R-:W-:Y:S01]  /*5a90*/  BAR.SYNC.DEFER_BLOCKING 0x0 ;  /* 0x0000000000007b1d */ /* 0x000fe20000010000 */
[----:B-1----:R-:W-:Y:S02]  /*5aa0*/  ISETP.GE.U32.AND P0, PT, R10, UR10, PT ;  /* 0x0000000a0a007c0c */ /* 0x002fe4000bf06070 */
[----:B------:R-:W-:Y:S01]  /*5ab0*/  SHF.R.S32.HI R32, RZ, 0x1f, R10 ;  /* 0x0000001fff207819 */ /* 0x000fe2000001140a */
[----:B--2---:R-:W-:-:S03]  /*5ac0*/  UISETP.NE.AND UP0, UPT, UR6, URZ, UPT ;  /* 0x000000ff0600728c */ /* 0x004fc6000bf05270 */
[----:B------:R-:W-:Y:S01]  /*5ad0*/  ISETP.GE.AND.EX P0, PT, R32, UR11, PT, P0 ;  /* 0x0000000b20007c0c */ /* 0x000fe2000bf06300 */
[----:B------:R-:W0:Y:S01]  /*5ae0*/  LDS.64 R30, [UR4+0xc0] ;  /* 0x0000c004ff1e7984 */ /* 0x000e220008000a00 */
[----:B------:R-:W0:Y:S02]  /*5af0*/  LDCU UR4, c[0x0][0x42c] ;  /* 0x00008580ff0477ac */ /* 0x000e240008000800 */
[----:B0-----:R-:W-:Y:S01]  /*5b00*/  FMUL.FTZ R5, R30, UR4 ;  /* 0x000000041e057c20 */ /* 0x001fe20008410000 */
[----:B------:R-:W-:Y:S01]  /*5b10*/  FMUL.FTZ R4, R31, UR4 ;  /* 0x000000041f047c20 */ /* 0x000fe20008410000 */
[----:B------:R-:W-:-:S03]  /*5b20*/  FADD.FTZ R31, -R8, R26 ;  /* 0x0000001a081f7221 */ /* 0x000fc60000010100 */
[C-C-:B---3--:R-:W-:Y:S01]  /*5b30*/  FFMA.FTZ R28, R5.reuse, R41, R4.reuse ;  /* 0x00000029051c7223 */ /* 0x148fe20000010004 */
        /* <DEDUP_REMOVED lines=20> */
.L_x_1261:
        /* <DEDUP_REMOVED lines=17> */
.L_x_1263:
[----:B------:R-:W-:Y:S05]  /*5d90*/  BSYNC.RECONVERGENT B0 ;  /* 0x0000000000007941 */ /* 0x000fea0003800200 */
.L_x_1262:
[-C--:B------:R-:W-:Y:S01]  /*5da0*/  FMUL.FTZ R52, R29, R84.reuse ;  /* 0x000000541d347220 */ /* 0x080fe20000410000 */
        /* <DEDUP_REMOVED lines=20> */
[--C-:B------:R-:W-:Y:S01]  /*5ef0*/  FFMA.FTZ R60, R5, R52, R4.reuse ;  /* 0x00000034053c7223 */ /* 0x100fe20000010004 */
[----:B------:R-:W-:Y:S01]  /*5f00*/  ISETP.GE.U32.AND P2, PT, R11, UR10, PT ;  /* 0x0000000a0b007c0c */ /* 0x000fe2000bf46070 */
[--C-:B------:R-:W-:Y:S01]  /*5f10*/  FFMA.FTZ R59, R5, R67, R4.reuse ;  /* 0x00000043053b7223 */ /* 0x100fe20000010004 */
[----:B------:R-:W-:Y:S01]  /*5f20*/  ISETP.GE.U32.AND P1, PT, R51, UR10, PT ;  /* 0x0000000a33007c0c */ /* 0x000fe2000bf26070 */
[--C-:B0-----:R-:W-:Y:S01]  /*5f30*/  FFMA.FTZ R48, R5, R45, R4.reuse ;  /* 0x0000002d05307223 */ /* 0x101fe20000010004 */
[----:B------:R-:W-:Y:S01]  /*5f40*/  ISETP.GE.U32.AND P0, PT, R43, UR10, PT ;  /* 0x0000000a2b007c0c */ /* 0x000fe2000bf06070 */
[C-C-:B------:R-:W-:Y:S01]  /*5f50*/  FFMA.FTZ R53, R5.reuse, R47, R4.reuse ;  /* 0x0000002f05357223 */ /* 0x140fe20000010004 */
[----:B------:R-:W-:Y:S01]  /*5f60*/  ISETP.GE.U32.AND P6, PT, R38, UR10, PT ;  /* 0x0000000a26007c0c */ /* 0x000fe2000bfc6070 */
[C-C-:B------:R-:W-:Y:S01]  /*5f70*/  FFMA.FTZ R46, R5.reuse, R8, R4.reuse ;  /* 0x00000008052e7223 */ /* 0x140fe20000010004 */
[----:B------:R-:W-:Y:S01]  /*5f80*/  ISETP.GE.U32.AND P4, PT, R34, UR10, PT ;  /* 0x0000000a22007c0c */ /* 0x000fe2000bf86070 */
[--C-:B------:R-:W-:Y:S01]  /*5f90*/  FFMA.FTZ R49, R5, R39, R4.reuse ;  /* 0x0000002705317223 */ /* 0x100fe20000010004 */
[----:B------:R-:W-:Y:S01]  /*5fa0*/  ISETP.GE.U32.AND P5, PT, R29, UR10, PT ;  /* 0x0000000a1d007c0c */ /* 0x000fe2000bfa6070 */
[C-C-:B------:R-:W-:Y:S01]  /*5fb0*/  FFMA.FTZ R42, R5.reuse, R0, R4.reuse ;  /* 0x00000000052a7223 */ /* 0x140fe20000010004 */
[----:B------:R-:W-:Y:S01]  /*5fc0*/  SHF.R.S32.HI R61, RZ, 0x1f, R11 ;  /* 0x0000001fff3d7819 */ /* 0x000fe2000001140b */
[C-C-:B------:R-:W-:Y:S01]  /*5fd0*/  FFMA.FTZ R41, R5.reuse, R14, R4.reuse ;  /* 0x0000000e05297223 */ /* 0x140fe20000010004 */
[----:B------:R-:W-:Y:S01]  /*5fe0*/  SHF.R.S32.HI R50, RZ, 0x1f, R51 ;  /* 0x0000001fff327819 */ /* 0x000fe20000011433 */
[C-C-:B------:R-:W-:Y:S01]  /*5ff0*/  FFMA.FTZ R36, R5.reuse, R15, R4.reuse ;  /* 0x0000000f05247223 */ /* 0x140fe20000010004 */
[----:B------:R-:W-:Y:S01]  /*6000*/  SHF.R.S32.HI R44, RZ, 0x1f, R43 ;  /* 0x0000001fff2c7819 */ /* 0x000fe2000001142b */
[C---:B------:R-:W-:Y:S01]  /*6010*/  FFMA.FTZ R37, R5.reuse, R18, R4 ;  /* 0x0000001205257223 */ /* 0x040fe20000010004 */
[----:B------:R-:W-:Y:S01]  /*6020*/  SHF.R.S32.HI R40, RZ, 0x1f, R38 ;  /* 0x0000001fff287819 */ /* 0x000fe20000011426 */
[C---:B------:R-:W-:Y:S01]  /*6030*/  FFMA.FTZ R32, R5.reuse, R19, R4 ;  /* 0x0000001305207223 */ /* 0x040fe20000010004 */
        /* <DEDUP_REMOVED lines=31> */
.L_x_1264:
        /* <DEDUP_REMOVED lines=9> */
[----:B0-----:R-:W-:Y:S02]  /*62c0*/  IMAD R4, R61, UR4, RZ ;  /* 0x000000043d047c24 */ /* 0x001fe4000f8e02ff */
[----:B------:R-:W-:-:S04]  /*62d0*/  IMAD.WIDE.U32 R2, R11, UR4, R2 ;  /* 0x000000040b027c25 */ /* 0x000fc8000f8e0002 */
[----:B------:R-:W-:Y:S01]  /*62e0*/  IMAD R11, R11, UR5, R4 ;  /* 0x000000050b0b7c24 */ /* 0x000fe2000f8e0204 */
[----:B-1----:R-:W-:-:S04]  /*62f0*/  LEA R4, P2, R2, UR6, 0x2 ;  /* 0x0000000602047c11 */ /* 0x002fc8000f8410ff */
[----:B------:R-:W-:-:S04]  /*6300*/  IADD3 R11, PT, PT, R3, R11, RZ ;  /* 0x0000000b030b7210 */ /* 0x000fc80007ffe0ff */
[----:B------:R-:W-:Y:S01]  /*6310*/  LEA.HI.X R5, R2, UR7, R11, 0x2, P2 ;  /* 0x0000000702057c11 */ /* 0x000fe200090f140b */
[----:B------:R-:W-:-:S05]  /*6320*/  FMUL.FTZ R11, R59, R84 ;  /* 0x000000543b0b7220 */ /* 0x000fca0000410000 */
[----:B------:R0:W-:Y:S02]  /*6330*/  STG.E.64 desc[UR8][R4.64], R10 ;  /* 0x0000000a04007986 */ /* 0x0001e4000c101b08 */
.L_x_1266:
[----:B------:R-:W-:Y:S05]  /*6340*/  BSYNC.RECONVERGENT B0 ;  /* 0x0000000000007941 */ /* 0x000fea0003800200 */
.L_x_1265:
        /* <DEDUP_REMOVED lines=19> */
.L_x_1267:
[----:B------:R-:W-:Y:S01]  /*6480*/  BSSY.RECONVERGENT B0, `(.L_x_1268) ;  /* 0x0000011000007945 */ /* 0x000fe20003800200 */
[----:B0-----:R-:W-:Y:S01]  /*6490*/  FFMA.FTZ R5, R9, R6, -R48 ;  /* 0x0000000609057223 */ /* 0x001fe20000010830 */
        /* <DEDUP_REMOVED lines=15> */
.L_x_1269:
[----:B------:R-:W-:Y:S05]  /*6590*/  BSYNC.RECONVERGENT B0 ;  /* 0x0000000000007941 */ /* 0x000fea0003800200 */
.L_x_1268:
        /* <DEDUP_REMOVED lines=19> */
.L_x_1270:
        /* <DEDUP_REMOVED lines=17> */
.L_x_1272:
[----:B------:R-:W-:Y:S05]  /*67e0*/  BSYNC.RECONVERGENT B0 ;  /* 0x0000000000007941 */ /* 0x000fea0003800200 */
.L_x_1271:
        /* <DEDUP_REMOVED lines=19> */
.L_x_1273:
        /* <DEDUP_REMOVED lines=17> */
.L_x_1275:
[----:B------:R-:W-:Y:S05]  /*6a30*/  BSYNC.RECONVERGENT B0 ;  /* 0x0000000000007941 */ /* 0x000fea0003800200 */
.L_x_1274:
        /* <DEDUP_REMOVED lines=19> */
.L_x_1276:
        /* <DEDUP_REMOVED lines=17> */
.L_x_1278:
[----:B------:R-:W-:Y:S05]  /*6c80*/  BSYNC.RECONVERGENT B0 ;  /* 0x0000000000007941 */ /* 0x000fea0003800200 */
.L_x_1277:
        /* <DEDUP_REMOVED lines=19> */
.L_x_1279:
[----:B------:R-:W-:Y:S01]  /*6dc0*/  BSSY.RECONVERGENT B0, `(.L_x_1280) ;  /* 0x0000012000007945 */ /* 0x000fe20003800200 */
[----:B0-----:R-:W-:Y:S01]  /*6dd0*/  FFMA.FTZ R7, R9, R24, -R32 ;  /* 0x0000001809077223 */ /* 0x001fe20000010820 */
[----:B------:R-:W-:Y:S01]  /*6de0*/  SHF.R.S32.HI R10, RZ, 0x1f, R27 ;  /* 0x0000001fff0a7819 */ /* 0x000fe2000001141b */
[----:B------:R-:W-:Y:S01]  /*6df0*/  FFMA.FTZ R31, R80, R25, -R31 ;  /* 0x00000019501f7223 */ /* 0x000fe2000001081f */
        /* <DEDUP_REMOVED lines=14> */
.L_x_1281:
[----:B------:R-:W-:Y:S05]  /*6ee0*/  BSYNC.RECONVERGENT B0 ;  /* 0x0000000000007941 */ /* 0x000fea0003800200 */
.L_x_1280:
        /* <DEDUP_REMOVED lines=19> */
.L_x_1282:
        /* <DEDUP_REMOVED lines=9> */
[----:B------:R-:W0:Y:S01]  /*70b0*/  LDCU.64 UR6, c[0x0][0x380] ;  /* 0x00007000ff0677ac */ /* 0x000e220008000a00 */
[----:B-1----:R-:W-:Y:S02]  /*70c0*/  IMAD R10, R10, UR4, RZ ;  /* 0x000000040a0a7c24 */ /* 0x002fe4000f8e02ff */
[----:B------:R-:W-:-:S04]  /*70d0*/  IMAD.WIDE.U32 R86, R27, UR4, R86 ;  /* 0x000000041b567c25 */ /* 0x000fc8000f8e0056 */
[----:B------:R-:W-:Y:S01]  /*70e0*/  IMAD R27, R27, UR5, R10 ;  /* 0x000000051b1b7c24 */ /* 0x000fe2000f8e020a */
[----:B0-----:R-:W-:-:S04]  /*70f0*/  LEA R2, P0, R86, UR6, 0x2 ;  /* 0x0000000656027c11 */ /* 0x001fc8000f8010ff */
[----:B------:R-:W-:-:S04]  /*7100*/  IADD3 R27, PT, PT, R87, R27, RZ ;  /* 0x0000001b571b7210 */ /* 0x000fc80007ffe0ff */
[----:B------:R-:W-:-:S05]  /*7110*/  LEA.HI.X R3, R86, UR7, R27, 0x2, P0 ;  /* 0x0000000756037c11 */ /* 0x000fca00080f141b */
[----:B------:R1:W-:Y:S02]  /*7120*/  STG.E.64 desc[UR8][R2.64], R32 ;  /* 0x0000002002007986 */ /* 0x0003e4000c101b08 */
.L_x_1284:
[----:B------:R-:W-:Y:S05]  /*7130*/  BSYNC.RECONVERGENT B0 ;  /* 0x0000000000007941 */ /* 0x000fea0003800200 */
.L_x_1283:
        /* <DEDUP_REMOVED lines=8> */
.L_x_1242:
[----:B------:R-:W2:Y:S01]  /*71c0*/  LDC R4, c[0x0][0x370] ;  /* 0x0000dc00ff047b82 */ /* 0x000ea20000000800 */
[----:B------:R-:W-:Y:S01]  /*71d0*/  ISETP.NE.AND P1, PT, R81, RZ, PT ;  /* 0x000000ff5100720c */ /* 0x000fe20003f25270 */
[----:B------:R-:W-:Y:S06]  /*71e0*/  BSSY.RECONVERGENT B0, `(.L_x_1286) ;  /* 0x000000d000007945 */ /* 0x000fec0003800200 */
[----:B0-----:R-:W0:Y:S08]  /*71f0*/  LDC R7, c[0x0][0x374] ;  /* 0x0000dd00ff077b82 */ /* 0x001e300000000800 */
[----:B-1----:R-:W1:Y:S01]  /*7200*/  LDC.64 R2, c[0x0][0x3c8] ;  /* 0x0000f200ff027b82 */ /* 0x002e620000000a00 */
[----:B--2---:R-:W-:-:S02]  /*7210*/  ISETP.NE.AND P0, PT, R4, 0x1, PT ;  /* 0x000000010400780c */ /* 0x004fc40003f05270 */
[----:B0-----:R-:W-:-:S04]  /*7220*/  SHF.L.U32 R0, R7, 0x1, RZ ;  /* 0x0000000107007819 */ /* 0x001fc800000006ff */
        /* <DEDUP_REMOVED lines=8> */
.L_x_1287:
[----:B------:R-:W-:Y:S05]  /*72b0*/  BSYNC.RECONVERGENT B0 ;  /* 0x0000000000007941 */ /* 0x000fea0003800200 */
.L_x_1286:
        /* <DEDUP_REMOVED lines=11> */
.L_x_1289:
[----:B------:R-:W2:Y:S04]  /*7370*/  LDG.E.STRONG.GPU R5, desc[UR8][R2.64] ;  /* 0x0000000802057981 */ /* 0x000ea8000c1ef900 */
[----:B--2---:R-:W-:Y:S01]  /*7380*/  CCTL.IVALL ;  /* 0x00000000ff00798f */ /* 0x004fe20002000000 */
[----:B------:R-:W-:Y:S05]  /*7390*/  YIELD ;  /* 0x0000000000007946 */ /* 0x000fea0003800000 */
[----:B------:R-:W-:-:S13]  /*73a0*/  ISETP.NE.AND P0, PT, R5, R0, PT ;  /* 0x000000000500720c */ /* 0x000fda0003f05270 */
[----:B------:R-:W-:Y:S05]  /*73b0*/  @P0 BRA `(.L_x_1289) ;  /* 0xfffffffc00ec0947 */ /* 0x000fea000383ffff */
.L_x_1288:
        /* <DEDUP_REMOVED lines=74> */
.L_x_1292:
        /* <DEDUP_REMOVED lines=24> */
[----:B--2---:R-:W-:Y:S02]  /*79e0*/  F2FP.BF16.F32.PACK_AB R17, R11, R2 ;  /* 0x000000020b11723e */ /* 0x004fe400000010ff */
[-C--:B------:R-:W-:Y:S02]  /*79f0*/  MOV R11, R23.reuse ;  /* 0x00000017000b7202 */ /* 0x080fe40000000f00 */
[----:B---3--:R-:W-:Y:S01]  /*7a00*/  F2FP.BF16.F32.PACK_AB R19, R15, R12 ;  /* 0x0000000c0f13723e */ /* 0x008fe200000010ff */
[----:B------:R0:W-:Y:S04]  /*7a10*/  STG.E desc[UR8][R8.64], R17 ;  /* 0x0000001108007986 */ /* 0x0001e8000c101908 */
[----:B------:R0:W-:Y:S01]  /*7a20*/  STG.E desc[UR8][R10.64], R19 ;  /* 0x000000130a007986 */ /* 0x0001e2000c101908 */
[----:B------:R-:W-:Y:S01]  /*7a30*/  IADD3.X R23, PT, PT, RZ, R23, RZ, P3, !PT ;  /* 0x00000017ff177210 */ /* 0x000fe20001ffe4ff */
[----:B------:R-:W-:Y:S06]  /*7a40*/  @P1 BRA `(.L_x_1292) ;  /* 0xfffffffc00841947 */ /* 0x000fec000383ffff */
.L_x_1291:
[----:B------:R-:W-:Y:S05]  /*7a50*/  BSYNC.RECONVERGENT B0 ;  /* 0x0000000000007941 */ /* 0x000fea0003800200 */
.L_x_1290:
        /* <DEDUP_REMOVED lines=10> */
.L_x_1293:
[C---:B------:R-:W-:Y:S02]  /*7b00*/  SHF.L.U32 R22, R81.reuse, 0x2, RZ ;  /* 0x0000000251167819 */ /* 0x040fe400000006ff */
[----:B------:R-:W-:Y:S02]  /*7b10*/  SHF.L.U64.HI R24, R81, 0x2, R28 ;  /* 0x0000000251187819 */ /* 0x000fe4000001021c */
[----:B-1----:R-:W-:-:S04]  /*7b20*/  IADD3 R4, P0, PT, R22, UR4, RZ ;  /* 0x0000000416047c10 */ /* 0x002fc8000ff1e0ff */
[----:B----4-:R-:W-:Y:S02]  /*7b30*/  IADD3.X R5, PT, PT, R24, UR5, RZ, P0, !PT ;  /* 0x0000000518057c10 */ /* 0x010fe400087fe4ff */
[C---:B------:R-:W-:Y:S02]  /*7b40*/  IADD3 R6, P0, PT, R4.reuse, R33, RZ ;  /* 0x0000002104067210 */ /* 0x040fe40007f1e0ff */
[C---:B0-----:R-:W-:Y:S01]  /*7b50*/  IADD3 R10, P2, PT, R4.reuse, R37, RZ ;  /* 0x00000025040a7210 */ /* 0x041fe20007f5e0ff */
[----:B------:R0:W4:Y:S01]  /*7b60*/  LDG.E R2, desc[UR8][R4.64] ;  /* 0x0000000804027981 */ /* 0x000122000c1e1900 */
[C---:B------:R-:W-:Y:S02]  /*7b70*/  IADD3.X R7, PT, PT, R5.reuse, R31, RZ, P0, !PT ;  /* 0x0000001f05077210 */ /* 0x040fe400007fe4ff */
[----:B------:R-:W-:Y:S02]  /*7b80*/  IADD3 R8, P1, PT, R4, R27, RZ ;  /* 0x0000001b04087210 */ /* 0x000fe40007f3e0ff */
        /* <DEDUP_REMOVED lines=12> */
[----:B0-----:R-:W-:Y:S02]  /*7c50*/  IADD3 R4, P0, PT, R16, R33, RZ ;  /* 0x0000002110047210 */ /* 0x001fe40007f1e0ff */
[----:B----4-:R-:W-:-:S02]  /*7c60*/  F2FP.BF16.F32.PACK_AB R19, R7, R2 ;  /* 0x000000020713723e */ /* 0x010fc400000010ff */
[----:B------:R-:W-:-:S04]  /*7c70*/  LOP3.LUT R2, R24, 0x3, RZ, 0xc0, !PT ;  /* 0x0000000318027812 */ /* 0x000fc800078ec0ff */
[----:B------:R-:W-:Y:S02]  /*7c80*/  IADD3.X R17, PT, PT, R2, UR5, RZ, P1, !PT ;  /* 0x0000000502117c10 */ /* 0x000fe40008ffe4ff */
[----:B-----5:R-:W-:Y:S02]  /*7c90*/  F2FP.BF16.F32.PACK_AB R21, R11, R8 ;  /* 0x000000080b15723e */ /* 0x020fe400000010ff */
[C---:B------:R-:W-:Y:S02]  /*7ca0*/  IADD3 R6, P1, PT, R16.reuse, R27, RZ ;  /* 0x0000001b10067210 */ /* 0x040fe40007f3e0ff */
[----:B------:R-:W-:Y:S02]  /*7cb0*/  IADD3 R8, P2, PT, R16, R37, RZ ;  /* 0x0000002510087210 */ /* 0x000fe40007f5e0ff */
[C---:B------:R-:W-:Y:S02]  /*7cc0*/  IADD3.X R5, PT, PT, R17.reuse, R31, RZ, P0, !PT ;  /* 0x0000001f11057210 */ /* 0x040fe400007fe4ff */
[----:B------:R-:W-:-:S02]  /*7cd0*/  IADD3.X R7, PT, PT, R17, R29, RZ, P1, !PT ;  /* 0x0000001d11077210 */ /* 0x000fc40000ffe4ff */
        /* <DEDUP_REMOVED lines=57> */
.L_x_1294:
        /* <DEDUP_REMOVED lines=9> */
.L_x_2496:


//--------------------- .text._Z35group_norm_nhwc_bwd_one_pass_kernelI11Fp32IOFp16WLi64ELi20ELi640EEv26Group_norm_nhwc_bwd_params --------------------------
	.section	.text._Z35group_norm_nhwc_bwd_one_pass_kernelI11Fp32IOFp16WLi64ELi20ELi640EEv26Group_norm_nhwc_bwd_params,"ax",@progbits
	.align	128
        .global         _Z35group_norm_nhwc_bwd_one_pass_kernelI11Fp32IOFp16WLi64ELi20ELi640EEv26Group_norm_nhwc_bwd_params
        .type           _Z35group_norm_nhwc_bwd_one_pass_kernelI11Fp32IOFp16WLi64ELi20ELi640EEv26Group_norm_nhwc_bwd_params,@function
        .size           _Z35group_norm_nhwc_bwd_one_pass_kernelI11Fp32IOFp16WLi64ELi20ELi640EEv26Group_norm_nhwc_bwd_params,(.L_x_2497 - _Z35group_norm_nhwc_bwd_one_pass_kernelI11Fp32IOFp16WLi64ELi20ELi640EEv26Group_norm_nhwc_bwd_params)
        .other          _Z35group_norm_nhwc_bwd_one_pass_kernelI11Fp32IOFp16WLi64ELi20ELi640EEv26Group_norm_nhwc_bwd_params,@"STO_CUDA_ENTRY STV_DEFAULT"
_Z35group_norm_nhwc_bwd_one_pass_kernelI11Fp32IOFp16WLi64ELi20ELi640EEv26Group_norm_nhwc_bwd_params:
.text._Z35group_norm_nhwc_bwd_one_pass_kernelI11Fp32IOFp16WLi64ELi20ELi640EEv26Group_norm_nhwc_bwd_params:
        /* <DEDUP_REMOVED lines=40> */
.L_x_1316:
        /* <DEDUP_REMOVED lines=90> */
[----:B----4-:R-:W-:Y:S02]  /*0820*/  HADD2.F32 R3, -RZ, R5.H0_H0 ;  /* 0x20000005ff037230 */ /* 0x010fe40000004100 */
[----:B------:R-:W-:Y:S01]  /*0830*/  FMUL.FTZ R0, R8, UR20 ;  /* 0x0000001408007c20 */ /* 0x000fe20008410000 */
[----:B------:R-:W-:Y:S01]  /*0840*/  FMUL.FTZ R2, R2, UR20 ;  /* 0x0000001402027c20 */ /* 0x000fe20008410000 */
[----:B-----5:R-:W-:Y:S02]  /*0850*/  @P2 HADD2.F32 R34, -RZ, R19.H0_H0 ;  /* 0x20000013ff222230 */ /* 0x020fe40000004100 */
[----:B------:R-:W-:Y:S02]  /*0860*/  @P2 HADD2.F32 R32, -RZ, R20.H0_H0 ;  /* 0x20000014ff202230 */ /* 0x000fe40000004100 */
[----:B------:R-:W-:Y:S01]  /*0870*/  HADD2.F32 R5, -RZ, R18.H0_H0 ;  /* 0x20000012ff057230 */ /* 0x000fe20000004100 */
        /* <DEDUP_REMOVED lines=21> */
.L_x_1296:
        /* <DEDUP_REMOVED lines=44> */
.L_x_1298:
[----:B------:R-:W-:Y:S05]  /*0c90*/  BSYNC.RECONVERGENT B0 ;  /* 0x0000000000007941 */ /* 0x000fea0003800200 */
.L_x_1297:
        /* <DEDUP_REMOVED lines=54> */
.L_x_1300:
[----:B------:R-:W-:Y:S05]  /*1000*/  BSYNC.RECONVERGENT B0 ;  /* 0x0000000000007941 */ /* 0x000fea0003800200 */
.L_x_1299:
        /* <DEDUP_REMOVED lines=318> */
.L_x_1302:
[----:B------:R-:W-:Y:S05]  /*23f0*/  BSYNC.RECONVERGENT B0 ;  /* 0x0000000000007941 */ /* 0x000fea0003800200 */
.L_x_1301:
        /* <DEDUP_REMOVED lines=29> */
.L_x_1304:
[----:B------:R-:W-:Y:S05]  /*25d0*/  BSYNC.RECONVERGENT B0 ;  /* 0x0000000000007941 */ /* 0x000fea0003800200 */
.L_x_1303:
        /* <DEDUP_REMOVED lines=29> */
.L_x_1307:
[----:B------:R-:W2:Y:S04]  /*27b0*/  LDG.E.STRONG.GPU R4, desc[UR16][R10.64] ;  /* 0x000000100a047981 */ /* 0x000ea8000c1ef900 */
[----:B--2---:R-:W-:Y:S01]  /*27c0*/  CCTL.IVALL ;  /* 0x00000000ff00798f */ /* 0x004fe20002000000 */
[----:B------:R-:W-:Y:S05]  /*27d0*/  YIELD ;  /* 0x0000000000007946 */ /* 0x000fea0003800000 */
[----:B------:R-:W-:-:S13]  /*27e0*/  ISETP.NE.AND P1, PT, R4, R17, PT ;  /* 0x000000110400720c */ /* 0x000fda0003f25270 */
[----:B------:R-:W-:Y:S05]  /*27f0*/  @P1 BRA `(.L_x_1307) ;  /* 0xfffffffc00ec1947 */ /* 0x000fea000383ffff */
.L_x_1306:
[----:B------:R-:W-:Y:S05]  /*2800*/  WARPSYNC.ALL ;  /* 0x0000000000007948 */ /* 0x000fea0003800000 */
[----:B------:R-:W-:Y:S06]  /*2810*/  BAR.SYNC.DEFER_BLOCKING 0x0 ;  /* 0x0000000000007b1d */ /* 0x000fec0000010000 */
[----:B------:R-:W-:Y:S01]  /*2820*/  UMOV UR4, URZ ;  /* 0x000000ff00047c82 */ /* 0x000fe20008000000 */
[----:B------:R-:W-:Y:S05]  /*2830*/  @!P4 BRA `(.L_x_1308) ;  /* 0x000000040024c947 */ /* 0x000fea0003800000 */
[----:B------:R-:W-:-:S07]  /*2840*/  HFMA2 R4, -RZ, RZ, 0, 0 ;  /* 0x00000000ff047431 */ /* 0x000fce00000001ff */
.L_x_1309:
        /* <DEDUP_REMOVED lines=72> */
.L_x_1308:
        /* <DEDUP_REMOVED lines=47> */
.L_x_1310:
        /* <DEDUP_REMOVED lines=27> */
.L_x_1311:
        /* <DEDUP_REMOVED lines=11> */
.L_x_1312:
[----:B------:R-:W-:Y:S05]  /*3220*/  BSYNC.RECONVERGENT B0 ;  /* 0x0000000000007941 */ /* 0x000fea0003800200 */
.L_x_1305:
        /* <DEDUP_REMOVED lines=26> */
.L_x_1313:
        /* <DEDUP_REMOVED lines=21> */
.L_x_1315:
[----:B------:R-:W-:Y:S05]  /*3520*/  BSYNC.RECONVERGENT B0 ;  /* 0x0000000000007941 */ /* 0x000fea0003800200 */
.L_x_1314:
[----:B------:R-:W-:Y:S01]  /*3530*/  UIADD3 UR13, UPT, UPT, UR24, UR13, URZ ;  /* 0x0000000d180d7290 */ /* 0x000fe2000fffe0ff */
[----:B------:R-:W-:-:S03]  /*3540*/  IADD3 R33, PT, PT, R33, 0x1, RZ ;  /* 0x0000000121217810 */ /* 0x000fc60007ffe0ff */
[----:B------:R-:W-:-:S09]  /*3550*/  UISETP.GE.AND UP0, UPT, UR13, UR10, UPT ;  /* 0x0000000a0d00728c */ /* 0x000fd2000bf06270 */
[----:B------:R-:W-:Y:S05]  /*3560*/  BRA.U !UP0, `(.L_x_1316) ;  /* 0xffffffcd08447547 */ /* 0x000fea000b83ffff */
.L_x_1295:
        /* <DEDUP_REMOVED lines=19> */
.L_x_1318:
[----:B------:R-:W-:Y:S05]  /*36a0*/  BSYNC.RECONVERGENT B0 ;  /* 0x0000000000007941 */ /* 0x000fea0003800200 */
.L_x_1317:
[----:B------:R-:W-:Y:S05]  /*36b0*/  @P0 EXIT ;  /* 0x000000000000094d */ /* 0x000fea0003800000 */
[----:B------:R-:W-:Y:S05]  /*36c0*/  @P2 BRA `(.L_x_1319) ;  /* 0x0000000000202947 */ /* 0x000fea0003800000 */
[----:B------:R-:W-:-:S05]  /*36d0*/  IMAD R0, R4, R7, RZ ;  /* 0x0000000704007224 */ /* 0x000fca00078e02ff */
[----:B------:R-:W-:-:S13]  /*36e0*/  ISETP.NE.AND P0, PT, R0, -0x1, PT ;  /* 0xffffffff0000780c */ /* 0x000fda0003f05270 */
[----:B------:R-:W-:Y:S05]  /*36f0*/  @!P0 BRA `(.L_x_1319) ;  /* 0x0000000000148947 */ /* 0x000fea0003800000 */
.L_x_1320:
[----:B-1----:R-:W4:Y:S04]  /*3700*/  LDG.E.STRONG.GPU R5, desc[UR16][R2.64] ;  /* 0x0000001002057981 */ /* 0x002f28000c1ef900 */
[----:B----4-:R-:W-:Y:S01]  /*3710*/  CCTL.IVALL ;  /* 0x00000000ff00798f */ /* 0x010fe20002000000 */
[----:B------:R-:W-:Y:S05]  /*3720*/  YIELD ;  /* 0x0000000000007946 */ /* 0x000fea0003800000 */
[----:B------:R-:W-:-:S13]  /*3730*/  ISETP.NE.AND P0, PT, R5, R0, PT ;  /* 0x000000000500720c */ /* 0x000fda0003f05270 */
[----:B------:R-:W-:Y:S05]  /*3740*/  @P0 BRA `(.L_x_1320) ;  /* 0xfffffffc00ec0947 */ /* 0x000fea000383ffff */
.L_x_1319:
        /* <DEDUP_REMOVED lines=81> */
.L_x_1323:
        /* <DEDUP_REMOVED lines=33> */
.L_x_1322:
[----:B------:R-:W-:Y:S05]  /*3e70*/  BSYNC.RECONVERGENT B0 ;  /* 0x0000000000007941 */ /* 0x000fea0003800200 */
.L_x_1321:
        /* <DEDUP_REMOVED lines=11> */
.L_x_1325:
        /* <DEDUP_REMOVED lines=20> */
[----:B-----5:R-:W-:Y:S02]  /*4070*/  F2FP.F16.F32.PACK_AB R5, R7, R2 ;  /* 0x000000020705723e */ /* 0x020fe400000000ff */
[----:B------:R-:W-:-:S02]  /*4080*/  IADD3 R2, P1, PT, R15, UR12, RZ ;  /* 0x0000000c0f027c10 */ /* 0x000fc4000ff3e0ff */
[----:B------:R-:W-:Y:S02]  /*4090*/  IADD3.X R15, PT, PT, R16, UR19, RZ, P0, !PT ;  /* 0x00000013100f7c10 */ /* 0x000fe400087fe4ff */
[----:B------:R-:W-:Y:S02]  /*40a0*/  IADD3.X R3, PT, PT, R3, UR13, RZ, P1, !PT ;  /* 0x0000000d03037c10 */ /* 0x000fe40008ffe4ff */
[----:B------:R-:W-:Y:S02]  /*40b0*/  F2FP.F16.F32.PACK_AB R19, R11, R8 ;  /* 0x000000080b13723e */ /* 0x000fe400000000ff */
        /* <DEDUP_REMOVED lines=63> */
.L_x_1324:
[----:B------:R-:W-:Y:S05]  /*44b0*/  EXIT ;  /* 0x000000000000794d */ /* 0x000fea0003800000 */
.L_x_1326:
        /* <DEDUP_REMOVED lines=12> */
.L_x_2497:


//--------------------- .text._Z35group_norm_nhwc_bwd_one_pass_kernelI11Fp32IOFp16WLi128ELi20ELi640EEv26Group_norm_nhwc_bwd_params --------------------------
	.section	.text._Z35group_norm_nhwc_bwd_one_pass_kernelI11Fp32IOFp16WLi128ELi20ELi640EEv26Group_norm_nhwc_bwd_params,"ax",@progbits
	.align	128
        .global         _Z35group_norm_nhwc_bwd_one_pass_kernelI11Fp32IOFp16WLi128ELi20ELi640EEv26Group_norm_nhwc_bwd_params
        .type           _Z35group_norm_nhwc_bwd_one_pass_kernelI11Fp32IOFp16WLi128ELi20ELi640EEv26Group_norm_nhwc_bwd_params,@function
        .size           _Z35group_norm_nhwc_bwd_one_pass_kernelI11Fp32IOFp16WLi128ELi20ELi640EEv26Group_norm_nhwc_bwd_params,(.L_x_2498 - _Z35group_norm_nhwc_bwd_one_pass_kernelI11Fp32IOFp16WLi128ELi20ELi640EEv26Group_norm_nhwc_bwd_params)
        .other          _Z35group_norm_nhwc_bwd_one_pass_kernelI11Fp32IOFp16WLi128ELi20ELi640EEv26Group_norm_nhwc_bwd_params,@"STO_CUDA_ENTRY STV_DEFAULT"
_Z35group_norm_nhwc_bwd_one_pass_kernelI11Fp32IOFp16WLi128ELi20ELi640EEv26Group_norm_nhwc_bwd_params:
.text._Z35group_norm_nhwc_bwd_one_pass_kernelI11Fp32IOFp16WLi128ELi20ELi640EEv26Group_norm_nhwc_bwd_params:
        /* <DEDUP_REMOVED lines=30> */
.L_x_1352:
        /* <DEDUP_REMOVED lines=112> */
[----:B---3--:R-:W-:Y:S02]  /*08e0*/  @P2 HADD2.F32 R37, -RZ, R25.H0_H0 ;  /* 0x20000019ff252230 */ /* 0x008fe40000004100 */
[----:B------:R-:W-:Y:S02]  /*08f0*/  @P2 HADD2.F32 R36, -RZ, R24.H0_H0 ;  /* 0x20000018ff242230 */ /* 0x000fe40000004100 */
[----:B------:R-:W-:Y:S02]  /*0900*/  HADD2.F32 R33, -RZ, R33.H0_H0 ;  /* 0x20000021ff217230 */ /* 0x000fe40000004100 */
[----:B------:R-:W-:Y:S01]  /*0910*/  HADD2.F32 R32, -RZ, R32.H0_H0 ;  /* 0x20000020ff207230 */ /* 0x000fe20000004100 */
        /* <DEDUP_REMOVED lines=30> */
.L_x_1328:
        /* <DEDUP_REMOVED lines=64> */
.L_x_1329:
        /* <DEDUP_REMOVED lines=47> */
.L_x_1331:
[----:B------:R-:W-:Y:S05]  /*11f0*/  BSYNC.RECONVERGENT B0 ;  /* 0x0000000000007941 */ /* 0x000fea0003800200 */
.L_x_1330:
        /* <DEDUP_REMOVED lines=52> */
.L_x_1333:
[----:B------:R-:W-:Y:S05]  /*1540*/  BSYNC.RECONVERGENT B0 ;  /* 0x0000000000007941 */ /* 0x000fea0003800200 */
.L_x_1332:
        /* <DEDUP_REMOVED lines=318> */
.L_x_1335:
[----:B------:R-:W-:Y:S05]  /*2930*/  BSYNC.RECONVERGENT B0 ;  /* 0x0000000000007941 */ /* 0x000fea0003800200 */
.L_x_1334:
        /* <DEDUP_REMOVED lines=29> */
.L_x_1337:
[----:B------:R-:W-:Y:S05]  /*2b10*/  BSYNC.RECONVERGENT B0 ;  /* 0x0000000000007941 */ /* 0x000fea0003800200 */
.L_x_1336:
        /* <DEDUP_REMOVED lines=25> */
.L_x_1340:
[----:B------:R-:W2:Y:S04]  /*2cb0*/  LDG.E.STRONG.GPU R0, desc[UR10][R12.64] ;  /* 0x0000000a0c007981 */ /* 0x000ea8000c1ef900 */
[----:B--2---:R-:W-:Y:S01]  /*2cc0*/  CCTL.IVALL ;  /* 0x00000000ff00798f */ /* 0x004fe20002000000 */
[----:B------:R-:W-:Y:S05]  /*2cd0*/  YIELD ;  /* 0x0000000000007946 */ /* 0x000fea0003800000 */
[----:B------:R-:W-:-:S13]  /*2ce0*/  ISETP.NE.AND P1, PT, R0, R21, PT ;  /* 0x000000150000720c */ /* 0x000fda0003f25270 */
[----:B------:R-:W-:Y:S05]  /*2cf0*/  @P1 BRA `(.L_x_1340) ;  /* 0xfffffffc00ec1947 */ /* 0x000fea000383ffff */
.L_x_1339:
[----:B------:R-:W-:Y:S05]  /*2d00*/  WARPSYNC.ALL ;  /* 0x0000000000007948 */ /* 0x000fea0003800000 */
[----:B------:R-:W-:Y:S01]  /*2d10*/  BAR.SYNC.DEFER_BLOCKING 0x0 ;  /* 0x0000000000007b1d */ /* 0x000fe20000010000 */
[----:B------:R-:W-:-:S05]  /*2d20*/  HFMA2 R0, -RZ, RZ, 0, 0 ;  /* 0x00000000ff007431 */ /* 0x000fca00000001ff */
[----:B------:R-:W-:Y:S05]  /*2d30*/  @!P4 BRA `(.L_x_1341) ;  /* 0x000000040010c947 */ /* 0x000fea0003800000 */
[----:B0-----:R-:W-:Y:S02]  /*2d40*/  MOV R12, RZ ;  /* 0x000000ff000c7202 */ /* 0x001fe40000000f00 */
[----:B------:R-:W-:-:S07]  /*2d50*/  LOP3.LUT R0, R34, 0x7ffffff8, RZ, 0xc0, !PT ;  /* 0x7ffffff822007812 */ /* 0x000fce00078ec0ff */
.L_x_1342:
        /* <DEDUP_REMOVED lines=66> */
.L_x_1341:
        /* <DEDUP_REMOVED lines=38> */
.L_x_1343:
        /* <DEDUP_REMOVED lines=20> */
.L_x_1344:
        /* <DEDUP_REMOVED lines=10> */
.L_x_1345:
[----:B------:R-:W-:Y:S05]  /*35c0*/  BSYNC.RECONVERGENT B0 ;  /* 0x0000000000007941 */ /* 0x000fea0003800200 */
.L_x_1338:
        /* <DEDUP_REMOVED lines=34> */
.L_x_1346:
        /* <DEDUP_REMOVED lines=19> */
.L_x_1348:
[----:B------:R-:W-:Y:S05]  /*3920*/  BSYNC.RECONVERGENT B0 ;  /* 0x0000000000007941 */ /* 0x000fea0003800200 */
.L_x_1347:
        /* <DEDUP_REMOVED lines=22> */
.L_x_1349:
        /* <DEDUP_REMOVED lines=21> */
.L_x_1351:
[----:B------:R-:W-:Y:S05]  /*3be0*/  BSYNC.RECONVERGENT B0 ;  /* 0x0000000000007941 */ /* 0x000fea0003800200 */
.L_x_1350:
[----:B------:R-:W-:Y:S01]  /*3bf0*/  UIADD3 UR7, UPT, UPT, UR14, UR7, URZ ;  /* 0x000000070e077290 */ /* 0x000fe2000fffe0ff */
[----:B------:R-:W-:-:S03]  /*3c00*/  IADD3 R38, PT, PT, R38, 0x1, RZ ;  /* 0x0000000126267810 */ /* 0x000fc60007ffe0ff */
[----:B------:R-:W-:-:S09]  /*3c10*/  UISETP.GE.AND UP0, UPT, UR7, UR6, UPT ;  /* 0x000000060700728c */ /* 0x000fd2000bf06270 */
[----:B------:R-:W-:Y:S05]  /*3c20*/  BRA.U !UP0, `(.L_x_1352) ;  /* 0xffffffc5086c7547 */ /* 0x000fea000b83ffff */
.L_x_1327:
        /* <DEDUP_REMOVED lines=19> */
.L_x_1354:
[----:B------:R-:W-:Y:S05]  /*3d60*/  BSYNC.RECONVERGENT B0 ;  /* 0x0000000000007941 */ /* 0x000fea0003800200 */
.L_x_1353:
[----:B------:R-:W-:Y:S05]  /*3d70*/  @P0 EXIT ;  /* 0x000000000000094d */ /* 0x000fea0003800000 */
[----:B------:R-:W-:Y:S05]  /*3d80*/  @P2 BRA `(.L_x_1355) ;  /* 0x0000000000202947 */ /* 0x000fea0003800000 */
[----:B------:R-:W-:-:S05]  /*3d90*/  IMAD R0, R4, R7, RZ ;  /* 0x0000000704007224 */ /* 0x000fca00078e02ff */
[----:B------:R-:W-:-:S13]  /*3da0*/  ISETP.NE.AND P0, PT, R0, -0x1, PT ;  /* 0xffffffff0000780c */ /* 0x000fda0003f05270 */
[----:B------:R-:W-:Y:S05]  /*3db0*/  @!P0 BRA `(.L_x_1355) ;  /* 0x0000000000148947 */ /* 0x000fea0003800000 */
.L_x_1356:
[----:B0-----:R-:W3:Y:S04]  /*3dc0*/  LDG.E.STRONG.GPU R5, desc[UR10][R2.64] ;  /* 0x0000000a02057981 */ /* 0x001ee8000c1ef900 */
[----:B---3--:R-:W-:Y:S01]  /*3dd0*/  CCTL.IVALL ;  /* 0x00000000ff00798f */ /* 0x008fe20002000000 */
[----:B------:R-:W-:Y:S05]  /*3de0*/  YIELD ;  /* 0x0000000000007946 */ /* 0x000fea0003800000 */
[----:B------:R-:W-:-:S13]  /*3df0*/  ISETP.NE.AND P0, PT, R5, R0, PT ;  /* 0x000000000500720c */ /* 0x000fda0003f05270 */
[----:B------:R-:W-:Y:S05]  /*3e00*/  @P0 BRA `(.L_x_1356) ;  /* 0xfffffffc00ec0947 */ /* 0x000fea000383ffff */
.L_x_1355:
        /* <DEDUP_REMOVED lines=74> */
.L_x_1359:
        /* <DEDUP_REMOVED lines=20> */
[----:B---3--:R-:W-:Y:S02]  /*43f0*/  F2FP.F16.F32.PACK_AB R21, R9, R10 ;  /* 0x0000000a0915723e */ /* 0x008fe400000000ff */
[----:B------:R-:W-:-:S02]  /*4400*/  MOV R9, R23 ;  /* 0x0000001700097202 */ /* 0x000fc40000000f00 */
[----:B------:R-:W-:Y:S02]  /*4410*/  MOV R10, R24 ;  /* 0x00000018000a7202 */ /* 0x000fe40000000f00 */
[----:B--2---:R-:W-:-:S05]  /*4420*/  F2FP.F16.F32.PACK_AB R19, R13, R16 ;  /* 0x000000100d13723e */ /* 0x004fca00000000ff */
[----:B------:R0:W-:Y:S04]  /*4430*/  STG.E desc[UR10][R8.64], R19 ;  /* 0x0000001308007986 */ /* 0x0001e8000c10190a */
[----:B------:R0:W-:Y:S01]  /*4440*/  STG.E desc[UR10][R10.64], R21 ;  /* 0x000000150a007986 */ /* 0x0001e2000c10190a */
[----:B------:R-:W-:Y:S02]  /*4450*/  IADD3 R24, P3, PT, R24, 0xa00, RZ ;  /* 0x00000a0018187810 */ /* 0x000fe40007f7e0ff */
[----:B------:R-:W-:Y:S02]  /*4460*/  IADD3.X R23, PT, PT, RZ, R23, RZ, P4, !PT ;  /* 0x00000017ff177210 */ /* 0x000fe400027fe4ff */
[----:B------:R-:W-:Y:S01]  /*4470*/  IADD3.X R25, PT, PT, RZ, R25, RZ, P3, !PT ;  /* 0x00000019ff197210 */ /* 0x000fe20001ffe4ff */
[----:B------:R-:W-:Y:S08]  /*4480*/  @P1 BRA `(.L_x_1359) ;  /* 0xfffffffc00881947 */ /* 0x000ff0000383ffff */
.L_x_1358:
[----:B------:R-:W-:Y:S05]  /*4490*/  BSYNC.RECONVERGENT B0 ;  /* 0x0000000000007941 */ /* 0x000fea0003800200 */
.L_x_1357:
        /* <DEDUP_REMOVED lines=10> */
.L_x_1360:
        /* <DEDUP_REMOVED lines=24> */
[----:B-----5:R-:W-:Y:S02]  /*46c0*/  F2FP.F16.F32.PACK_AB R11, R14, R11 ;  /* 0x0000000b0e0b723e */ /* 0x020fe400000000ff */
[----:B------:R-:W-:Y:S02]  /*46d0*/  IADD3 R14, P1, PT, R12, R4, RZ ;  /* 0x000000040c0e7210 */ /* 0x000fe40007f3e0ff */
[----:B--2---:R-:W-:-:S02]  /*46e0*/  F2FP.F16.F32.PACK_AB R27, R19, R16 ;  /* 0x00000010131b723e */ /* 0x004fc400000000ff */
        /* <DEDUP_REMOVED lines=54> */
[----:B---3--:R-:W-:Y:S02]  /*4a50*/  F2FP.F16.F32.PACK_AB R19, R19, R12 ;  /* 0x0000000c1313723e */ /* 0x008fe400000000ff */
[----:B----4-:R-:W-:-:S03]  /*4a60*/  F2FP.F16.F32.PACK_AB R13, R17, R14 ;  /* 0x0000000e110d723e */ /* 0x010fc600000000ff */
[----:B------:R0:W-:Y:S04]  /*4a70*/  STG.E desc[UR10][R10.64], R19 ;  /* 0x000000130a007986 */ /* 0x0001e8000c10190a */
[----:B------:R0:W-:Y:S02]  /*4a80*/  STG.E desc[UR10][R20.64], R13 ;  /* 0x0000000d14007986 */ /* 0x0001e4000c10190a */
[----:B------:R-:W-:Y:S05]  /*4a90*/  @P0 BRA `(.L_x_1360) ;  /* 0xfffffff800a80947 */ /* 0x000fea000383ffff */
[----:B------:R-:W-:Y:S05]  /*4aa0*/  EXIT ;  /* 0x000000000000794d */ /* 0x000fea0003800000 */
.L_x_1361:
        /* <DEDUP_REMOVED lines=13> */
.L_x_2498:


//--------------------- .text._Z35group_norm_nhwc_bwd_one_pass_kernelI11Fp32IOFp16WLi256ELi20ELi640EEv26Group_norm_nhwc_bwd_params --------------------------
	.section	.text._Z35group_norm_nhwc_bwd_one_pass_kernelI11Fp32IOFp16WLi256ELi20ELi640EEv26Group_norm_nhwc_bwd_params,"ax",@progbits
	.align	128
        .global         _Z35group_norm_nhwc_bwd_one_pass_kernelI11Fp32IOFp16WLi256ELi20ELi640EEv26Group_norm_nhwc_bwd_params
        .type           _Z35group_norm_nhwc_bwd_one_pass_kernelI11Fp32IOFp16WLi256ELi20ELi640EEv26Group_norm_nhwc_bwd_params,@function
        .size           _Z35group_norm_nhwc_bwd_one_pass_kernelI11Fp32IOFp16WLi256ELi20ELi640EEv26Group_norm_nhwc_bwd_params,(.L_x_2499 - _Z35group_norm_nhwc_bwd_one_pass_kernelI11Fp32IOFp16WLi256ELi20ELi640EEv26Group_norm_nhwc_bwd_params)
        .other          _Z35group_norm_nhwc_bwd_one_pass_kernelI11Fp32IOFp16WLi256ELi20ELi640EEv26Group_norm_nhwc_bwd_params,@"STO_CUDA_ENTRY STV_DEFAULT"
_Z35group_norm_nhwc_bwd_one_pass_kernelI11Fp32IOFp16WLi256ELi20ELi640EEv26Group_norm_nhwc_bwd_params:
.text._Z35group_norm_nhwc_bwd_one_pass_kernelI11Fp32IOFp16WLi256ELi20ELi640EEv26Group_norm_nhwc_bwd_params:
        /* <DEDUP_REMOVED lines=22> */
.L_x_1393:
        /* <DEDUP_REMOVED lines=165> */
[----:B--2---:R-:W-:Y:S02]  /*0bb0*/  @P4 HADD2.F32 R39, -RZ, R4.H0_H0 ;  /* 0x20000004ff274230 */ /* 0x004fe40000004100 */
[----:B---3--:R-:W-:Y:S02]  /*0bc0*/  @P4 HADD2.F32 R38, -RZ, R5.H0_H0 ;  /* 0x20000005ff264230 */ /* 0x008fe40000004100 */
[----:B----4-:R-:W-:Y:S02]  /*0bd0*/  HADD2.F32 R5, -RZ, R24.H0_H0 ;  /* 0x20000018ff057230 */ /* 0x010fe40000004100 */
[----:B------:R-:W-:Y:S01]  /*0be0*/  HADD2.F32 R0, -RZ, R0.H0_H0 ;  /* 0x20000000ff007230 */ /* 0x000fe20000004100 */
        /* <DEDUP_REMOVED lines=58> */
.L_x_1363:
        /* <DEDUP_REMOVED lines=128> */
.L_x_1364:
        /* <DEDUP_REMOVED lines=45> */
.L_x_1366:
[----:B------:R-:W-:Y:S05]  /*1a60*/  BSYNC.RECONVERGENT B0 ;  /* 0x0000000000007941 */ /* 0x000fea0003800200 */
.L_x_1365:
        /* <DEDUP_REMOVED lines=52> */
.L_x_1368:
[----:B------:R-:W-:Y:S05]  /*1db0*/  BSYNC.RECONVERGENT B0 ;  /* 0x0000000000007941 */ /* 0x000fea0003800200 */
.L_x_1367:
        /* <DEDUP_REMOVED lines=318> */
.L_x_1370:
[----:B------:R-:W-:Y:S05]  /*31a0*/  BSYNC.RECONVERGENT B0 ;  /* 0x0000000000007941 */ /* 0x000fea0003800200 */
.L_x_1369:
        /* <DEDUP_REMOVED lines=29> */
.L_x_1372:
[----:B------:R-:W-:Y:S05]  /*3380*/  BSYNC.RECONVERGENT B0 ;  /* 0x0000000000007941 */ /* 0x000fea0003800200 */
.L_x_1371:
        /* <DEDUP_REMOVED lines=31> */
.L_x_1375:
[----:B----4-:R-:W3:Y:S04]  /*3580*/  LDG.E.STRONG.GPU R20, desc[UR12][R16.64] ;  /* 0x0000000c10147981 */ /* 0x010ee8000c1ef900 */
[----:B---3--:R-:W-:Y:S01]  /*3590*/  CCTL.IVALL ;  /* 0x00000000ff00798f */ /* 0x008fe20002000000 */
[----:B------:R-:W-:Y:S05]  /*35a0*/  YIELD ;  /* 0x0000000000007946 */ /* 0x000fea0003800000 */
[----:B------:R-:W-:-:S13]  /*35b0*/  ISETP.NE.AND P1, PT, R20, R23, PT ;  /* 0x000000171400720c */ /* 0x000fda0003f25270 */
[----:B------:R-:W-:Y:S05]  /*35c0*/  @P1 BRA `(.L_x_1375) ;  /* 0xfffffffc00ec1947 */ /* 0x000fea000383ffff */
.L_x_1374:
[----:B------:R-:W-:Y:S05]  /*35d0*/  WARPSYNC.ALL ;  /* 0x0000000000007948 */ /* 0x000fea0003800000 */
[----:B------:R-:W-:Y:S01]  /*35e0*/  BAR.SYNC.DEFER_BLOCKING 0x0 ;  /* 0x0000000000007b1d */ /* 0x000fe20000010000 */
[----:B------:R-:W-:-:S05]  /*35f0*/  HFMA2 R26, -RZ, RZ, 0, 0 ;  /* 0x00000000ff1a7431 */ /* 0x000fca00000001ff */
[----:B------:R-:W-:Y:S05]  /*3600*/  @!P2 BRA `(.L_x_1376) ;  /* 0x000000040038a947 */ /* 0x000fea0003800000 */
[----:B----4-:R-:W-:Y:S01]  /*3610*/  LOP3.LUT R16, R4, 0x7ffffff8, RZ, 0xc0, !PT ;  /* 0x7ffffff804107812 */ /* 0x010fe200078ec0ff */
[----:B------:R-:W-:-:S06]  /*3620*/  UMOV UR5, URZ ;  /* 0x000000ff00057c82 */ /* 0x000fcc0008000000 */
.L_x_1377:
        /* <DEDUP_REMOVED lines=76> */
.L_x_1376:
        /* <DEDUP_REMOVED lines=37> */
.L_x_1378:
        /* <DEDUP_REMOVED lines=24> */
.L_x_1379:
        /* <DEDUP_REMOVED lines=10> */
.L_x_1380:
[----:B------:R-:W-:Y:S05]  /*3f60*/  BSYNC.RECONVERGENT B0 ;  /* 0x0000000000007941 */ /* 0x000fea0003800200 */
.L_x_1373:
        /* <DEDUP_REMOVED lines=36> */
.L_x_1381:
        /* <DEDUP_REMOVED lines=53> */
.L_x_1383:
[----:B------:R-:W-:Y:S05]  /*4500*/  BSYNC.RECONVERGENT B0 ;  /* 0x0000000000007941 */ /* 0x000fea0003800200 */
.L_x_1382:
        /* <DEDUP_REMOVED lines=19> */
.L_x_1384:
        /* <DEDUP_REMOVED lines=17> */
.L_x_1386:
[----:B------:R-:W-:Y:S05]  /*4750*/  BSYNC.RECONVERGENT B0 ;  /* 0x0000000000007941 */ /* 0x000fea0003800200 */
.L_x_1385:
        /* <DEDUP_REMOVED lines=19> */
.L_x_1387:
        /* <DEDUP_REMOVED lines=18> */
.L_x_1389:
[----:B------:R-:W-:Y:S05]  /*49b0*/  BSYNC.RECONVERGENT B0 ;  /* 0x0000000000007941 */ /* 0x000fea0003800200 */
.L_x_1388:
        /* <DEDUP_REMOVED lines=19> */
.L_x_1390:
        /* <DEDUP_REMOVED lines=17> */
.L_x_1392:
[----:B------:R-:W-:Y:S05]  /*4c00*/  BSYNC.RECONVERGENT B0 ;  /* 0x0000000000007941 */ /* 0x000fea0003800200 */
.L_x_1391:
[----:B------:R-:W3:Y:S01]  /*4c10*/  LDCU UR5, c[0x0][0x410] ;  /* 0x00008200ff0577ac */ /* 0x000ee20008000800 */
[----:B------:R-:W3:Y:S01]  /*4c20*/  LDCU UR8, c[0x0][0x3e0] ;  /* 0x00007c00ff0877ac */ /* 0x000ee20008000800 */
[----:B------:R-:W-:Y:S02]  /*4c30*/  UIADD3 UR7, UPT, UPT, UR11, UR7, URZ ;  /* 0x000000070b077290 */ /* 0x000fe4000fffe0ff */
[----:B------:R-:W-:Y:S02]  /*4c40*/  UIADD3 UR4, UPT, UPT, UR4, 0x1, URZ ;  /* 0x0000000104047890 */ /* 0x000fe4000fffe0ff */
[----:B---3--:R-:W-:-:S04]  /*4c50*/  UIMAD UR5, UR5, UR8, URZ ;  /* 0x00000008050572a4 */ /* 0x008fc8000f8e02ff */
[----:B------:R-:W-:-:S09]  /*4c60*/  UISETP.GE.AND UP0, UPT, UR7, UR5, UPT ;  /* 0x000000050700728c */ /* 0x000fd2000bf06270 */
[----:B------:R-:W-:Y:S05]  /*4c70*/  BRA.U !UP0, `(.L_x_1393) ;  /* 0xffffffb508387547 */ /* 0x000fea000b83ffff */
.L_x_1362:
        /* <DEDUP_REMOVED lines=21> */
.L_x_1395:
[----:B------:R-:W-:Y:S05]  /*4dd0*/  BSYNC.RECONVERGENT B0 ;  /* 0x0000000000007941 */ /* 0x000fea0003800200 */
.L_x_1394:
[----:B------:R-:W-:Y:S05]  /*4de0*/  @P0 EXIT ;  /* 0x000000000000094d */ /* 0x000fea0003800000 */
[----:B------:R-:W-:Y:S05]  /*4df0*/  @P2 BRA `(.L_x_1396) ;  /* 0x0000000000202947 */ /* 0x000fea0003800000 */
[----:B------:R-:W-:-:S05]  /*4e00*/  IMAD R0, R6, R7, RZ ;  /* 0x0000000706007224 */ /* 0x000fca00078e02ff */
[----:B------:R-:W-:-:S13]  /*4e10*/  ISETP.NE.AND P0, PT, R0, -0x1, PT ;  /* 0xffffffff0000780c */ /* 0x000fda0003f05270 */
[----:B------:R-:W-:Y:S05]  /*4e20*/  @!P0 BRA `(.L_x_1396) ;  /* 0x0000000000148947 */ /* 0x000fea0003800000 */
.L_x_1397:
[----:B0-----:R-:W2:Y:S04]  /*4e30*/  LDG.E.STRONG.GPU R5, desc[UR12][R2.64] ;  /* 0x0000000c02057981 */ /* 0x001ea8000c1ef900 */
[----:B--2---:R-:W-:Y:S01]  /*4e40*/  CCTL.IVALL ;  /* 0x00000000ff00798f */ /* 0x004fe20002000000 */
[----:B------:R-:W-:Y:S05]  /*4e50*/  YIELD ;  /* 0x0000000000007946 */ /* 0x000fea0003800000 */
[----:B------:R-:W-:-:S13]  /*4e60*/  ISETP.NE.AND P0, PT, R5, R0, PT ;  /* 0x000000000500720c */ /* 0x000fda0003f05270 */
[----:B------:R-:W-:Y:S05]  /*4e70*/  @P0 BRA `(.L_x_1397) ;  /* 0xfffffffc00ec0947 */ /* 0x000fea000383ffff */
.L_x_1396:
        /* <DEDUP_REMOVED lines=75> */
.L_x_1400:
        /* <DEDUP_REMOVED lines=29> */
.L_x_1399:
[----:B------:R-:W-:Y:S05]  /*5500*/  BSYNC.RECONVERGENT B0 ;  /* 0x0000000000007941 */ /* 0x000fea0003800200 */
.L_x_1398:
        /* <DEDUP_REMOVED lines=10> */
.L_x_1401:
        /* <DEDUP_REMOVED lines=87> */
.L_x_1402:
        /* <DEDUP_REMOVED lines=14> */
.L_x_2499:


//--------------------- .text._Z35group_norm_nhwc_bwd_one_pass_kernelI11Fp32IOFp16WLi512ELi20ELi640EEv26Group_norm_nhwc_bwd_params --------------------------
	.section	.text._Z35group_norm_nhwc_bwd_one_pass_kernelI11Fp32IOFp16WLi512ELi20ELi640EEv26Group_norm_nhwc_bwd_params,"ax",@progbits
	.align	128
        .global         _Z35group_norm_nhwc_bwd_one_pass_kernelI11Fp32IOFp16WLi512ELi20ELi640EEv26Group_norm_nhwc_bwd_params
        .type           _Z35group_norm_nhwc_bwd_one_pass_kernelI11Fp32IOFp16WLi512ELi20ELi640EEv26Group_norm_nhwc_bwd_params,@function
        .size           _Z35group_norm_nhwc_bwd_one_pass_kernelI11Fp32IOFp16WLi512ELi20ELi640EEv26Group_norm_nhwc_bwd_params,(.L_x_2500 - _Z35group_norm_nhwc_bwd_one_pass_kernelI11Fp32IOFp16WLi512ELi20ELi640EEv26Group_norm_nhwc_bwd_params)
        .other          _Z35group_norm_nhwc_bwd_one_pass_kernelI11Fp32IOFp16WLi512ELi20ELi640EEv26Group_norm_nhwc_bwd_params,@"STO_CUDA_ENTRY STV_DEFAULT"
_Z35group_norm_nhwc_bwd_one_pass_kernelI11Fp32IOFp16WLi512ELi20ELi640EEv26Group_norm_nhwc_bwd_params:
.text._Z35group_norm_nhwc_bwd_one_pass_kernelI11Fp32IOFp16WLi512ELi20ELi640EEv26Group_norm_nhwc_bwd_params:
        /* <DEDUP_REMOVED lines=22> */
.L_x_1446:
        /* <DEDUP_REMOVED lines=249> */
[----:B--2---:R-:W-:Y:S02]  /*10f0*/  @P3 HADD2.F32 R82, -RZ, R44.H0_H0 ;  /* 0x2000002cff523230 */ /* 0x004fe40000004100 */
[----:B----4-:R-:W-:Y:S02]  /*1100*/  @P3 HADD2.F32 R83, -RZ, R43.H0_H0 ;  /* 0x2000002bff533230 */ /* 0x010fe40000004100 */
[----:B------:R-:W-:Y:S02]  /*1110*/  HADD2.F32 R9, -RZ, R42.H0_H0 ;  /* 0x2000002aff097230 */ /* 0x000fe40000004100 */
[----:B------:R-:W-:Y:S01]  /*1120*/  HADD2.F32 R80, -RZ, R80.H0_H0 ;  /* 0x20000050ff507230 */ /* 0x000fe20000004100 */
        /* <DEDUP_REMOVED lines=114> */
.L_x_1404:
        /* <DEDUP_REMOVED lines=256> */
.L_x_1405:
        /* <DEDUP_REMOVED lines=44> */
.L_x_1407:
[----:B------:R-:W-:Y:S05]  /*2b10*/  BSYNC.RECONVERGENT B0 ;  /* 0x0000000000007941 */ /* 0x000fea0003800200 */
.L_x_1406:
        /* <DEDUP_REMOVED lines=52> */
.L_x_1409:
[----:B------:R-:W-:Y:S05]  /*2e60*/  BSYNC.RECONVERGENT B0 ;  /* 0x0000000000007941 */ /* 0x000fea0003800200 */
.L_x_1408:
        /* <DEDUP_REMOVED lines=318> */
.L_x_1411:
[----:B------:R-:W-:Y:S05]  /*4250*/  BSYNC.RECONVERGENT B0 ;  /* 0x0000000000007941 */ /* 0x000fea0003800200 */
.L_x_1410:
        /* <DEDUP_REMOVED lines=29> */
.L_x_1413:
[----:B------:R-:W-:Y:S05]  /*4430*/  BSYNC.RECONVERGENT B0 ;  /* 0x0000000000007941 */ /* 0x000fea0003800200 */
.L_x_1412:
        /* <DEDUP_REMOVED lines=29> */
.L_x_1416:
        /* <DEDUP_REMOVED lines=10> */
.L_x_1415:
        /* <DEDUP_REMOVED lines=9> */
.L_x_1418:
        /* <DEDUP_REMOVED lines=144> */
.L_x_1417:
        /* <DEDUP_REMOVED lines=77> */
.L_x_1419:
        /* <DEDUP_REMOVED lines=40> */
.L_x_1420:
        /* <DEDUP_REMOVED lines=21> */
.L_x_1421:
[----:B------:R-:W-:Y:S05]  /*58e0*/  BSYNC.RECONVERGENT B0 ;  /* 0x0000000000007941 */ /* 0x000fea0003800200 */
.L_x_1414:
        /* <DEDUP_REMOVED lines=57> */
.L_x_1422:
        /* <DEDUP_REMOVED lines=17> */
.L_x_1424:
[----:B------:R-:W-:Y:S05]  /*5d90*/  BSYNC.RECONVERGENT B0 ;  /* 0x0000000000007941 */ /* 0x000fea0003800200 */
.L_x_1423:
        /* <DEDUP_REMOVED lines=73> */
.L_x_1425:
        /* <DEDUP_REMOVED lines=17> */
.L_x_1427:
[----:B------:R-:W-:Y:S05]  /*6340*/  BSYNC.RECONVERGENT B0 ;  /* 0x0000000000007941 */ /* 0x000fea0003800200 */
.L_x_1426:
        /* <DEDUP_REMOVED lines=19> */
.L_x_1428:
        /* <DEDUP_REMOVED lines=17> */
.L_x_1430:
[----:B------:R-:W-:Y:S05]  /*6590*/  BSYNC.RECONVERGENT B0 ;  /* 0x0000000000007941 */ /* 0x000fea0003800200 */
.L_x_1429:
        /* <DEDUP_REMOVED lines=19> */
.L_x_1431:
        /* <DEDUP_REMOVED lines=17> */
.L_x_1433:
[----:B------:R-:W-:Y:S05]  /*67e0*/  BSYNC.RECONVERGENT B0 ;  /* 0x0000000000007941 */ /* 0x000fea0003800200 */
.L_x_1432:
        /* <DEDUP_REMOVED lines=19> */
.L_x_1434:
        /* <DEDUP_REMOVED lines=17> */
.L_x_1436:
[----:B------:R-:W-:Y:S05]  /*6a30*/  BSYNC.RECONVERGENT B0 ;  /* 0x0000000000007941 */ /* 0x000fea0003800200 */
.L_x_1435:
        /* <DEDUP_REMOVED lines=19> */
.L_x_1437:
        /* <DEDUP_REMOVED lines=17> */
.L_x_1439:
[----:B------:R-:W-:Y:S05]  /*6c80*/  BSYNC.RECONVERGENT B0 ;  /* 0x0000000000007941 */ /* 0x000fea0003800200 */
.L_x_1438:
        /* <DEDUP_REMOVED lines=19> */
.L_x_1440:
        /* <DEDUP_REMOVED lines=18> */
.L_x_1442:
[----:B------:R-:W-:Y:S05]  /*6ee0*/  BSYNC.RECONVERGENT B0 ;  /* 0x0000000000007941 */ /* 0x000fea0003800200 */
.L_x_1441:
        /* <DEDUP_REMOVED lines=19> */
.L_x_1443:
        /* <DEDUP_REMOVED lines=17> */
.L_x_1445:
[----:B------:R-:W-:Y:S05]  /*7130*/  BSYNC.RECONVERGENT B0 ;  /* 0x0000000000007941 */ /* 0x000fea0003800200 */
.L_x_1444:
        /* <DEDUP_REMOVED lines=8> */
.L_x_1403:
        /* <DEDUP_REMOVED lines=15> */
.L_x_1448:
[----:B------:R-:W-:Y:S05]  /*72b0*/  BSYNC.RECONVERGENT B0 ;  /* 0x0000000000007941 */ /* 0x000fea0003800200 */
.L_x_1447:
        /* <DEDUP_REMOVED lines=11> */
.L_x_1450:
[----:B------:R-:W2:Y:S04]  /*7370*/  LDG.E.STRONG.GPU R5, desc[UR8][R2.64] ;  /* 0x0000000802057981 */ /* 0x000ea8000c1ef900 */
[----:B--2---:R-:W-:Y:S01]  /*7380*/  CCTL.IVALL ;  /* 0x00000000ff00798f */ /* 0x004fe20002000000 */
[----:B------:R-:W-:Y:S05]  /*7390*/  YIELD ;  /* 0x0000000000007946 */ /* 0x000fea0003800000 */
[----:B------:R-:W-:-:S13]  /*73a0*/  ISETP.NE.AND P0, PT, R5, R0, PT ;  /* 0x000000000500720c */ /* 0x000fda0003f05270 */
[----:B------:R-:W-:Y:S05]  /*73b0*/  @P0 BRA `(.L_x_1450) ;  /* 0xfffffffc00ec0947 */ /* 0x000fea000383ffff */
.L_x_1449:
        /* <DEDUP_REMOVED lines=74> */
.L_x_1453:
        /* <DEDUP_REMOVED lines=24> */
[----:B--2---:R-:W-:Y:S02]  /*79e0*/  F2FP.F16.F32.PACK_AB R17, R11, R2 ;  /* 0x000000020b11723e */ /* 0x004fe400000000ff */
[-C--:B------:R-:W-:Y:S02]  /*79f0*/  MOV R11, R23.reuse ;  /* 0x00000017000b7202 */ /* 0x080fe40000000f00 */
[----:B---3--:R-:W-:Y:S01]  /*7a00*/  F2FP.F16.F32.PACK_AB R19, R15, R12 ;  /* 0x0000000c0f13723e */ /* 0x008fe200000000ff */
[----:B------:R0:W-:Y:S04]  /*7a10*/  STG.E desc[UR8][R8.64], R17 ;  /* 0x0000001108007986 */ /* 0x0001e8000c101908 */
[----:B------:R0:W-:Y:S01]  /*7a20*/  STG.E desc[UR8][R10.64], R19 ;  /* 0x000000130a007986 */ /* 0x0001e2000c101908 */
[----:B------:R-:W-:Y:S01]  /*7a30*/  IADD3.X R23, PT, PT, RZ, R23, RZ, P3, !PT ;  /* 0x00000017ff177210 */ /* 0x000fe20001ffe4ff */
[----:B------:R-:W-:Y:S06]  /*7a40*/  @P1 BRA `(.L_x_1453) ;  /* 0xfffffffc00841947 */ /* 0x000fec000383ffff */
.L_x_1452:
[----:B------:R-:W-:Y:S05]  /*7a50*/  BSYNC.RECONVERGENT B0 ;  /* 0x0000000000007941 */ /* 0x000fea0003800200 */
.L_x_1451:
        /* <DEDUP_REMOVED lines=10> */
.L_x_1454:
        /* <DEDUP_REMOVED lines=22> */
[----:B----4-:R-:W-:-:S02]  /*7c60*/  F2FP.F16.F32.PACK_AB R19, R7, R2 ;  /* 0x000000020713723e */ /* 0x010fc400000000ff */
[----:B------:R-:W-:-:S04]  /*7c70*/  LOP3.LUT R2, R24, 0x3, RZ, 0xc0, !PT ;  /* 0x0000000318027812 */ /* 0x000fc800078ec0ff */
[----:B------:R-:W-:Y:S02]  /*7c80*/  IADD3.X R17, PT, PT, R2, UR5, RZ, P1, !PT ;  /* 0x0000000502117c10 */ /* 0x000fe40008ffe4ff */
[----:B-----5:R-:W-:Y:S02]  /*7c90*/  F2FP.F16.F32.PACK_AB R21, R11, R8 ;  /* 0x000000080b15723e */ /* 0x020fe400000000ff */
        /* <DEDUP_REMOVED lines=61> */
.L_x_1455:
        /* <DEDUP_REMOVED lines=9> */
.L_x_2500:


//--------------------- .text._Z35group_norm_nhwc_fwd_one_pass_kernelI11Bf16IOFp32WLi64ELi20ELi640EEv26Group_norm_nhwc_fwd_params --------------------------
	.section	.text._Z35group_norm_nhwc_fwd_one_pass_kernelI11Bf16IOFp32WLi64ELi20ELi640EEv26Group_norm_nhwc_fwd_params,"ax",@progbits
	.align	128
        .global         _Z35group_norm_nhwc_fwd_one_pass_kernelI11Bf16IOFp32WLi64ELi20ELi640EEv26Group_norm_nhwc_fwd_params
        .type           _Z35group_norm_nhwc_fwd_one_pass_kernelI11Bf16IOFp32WLi64ELi20ELi640EEv26Group_norm_nhwc_fwd_params,@function
        .size           _Z35group_norm_nhwc_fwd_one_pass_kernelI11Bf16IOFp32WLi64ELi20ELi640EEv26Group_norm_nhwc_fwd_params,(.L_x_2501 - _Z35group_norm_nhwc_fwd_one_pass_kernelI11Bf16IOFp32WLi64ELi20ELi640EEv26Group_norm_nhwc_fwd_params)
        .other          _Z35group_norm_nhwc_fwd_one_pass_kernelI11Bf16IOFp32WLi64ELi20ELi640EEv26Group_norm_nhwc_fwd_params,@"STO_CUDA_ENTRY STV_DEFAULT"
_Z35group_norm_nhwc_fwd_one_pass_kernelI11Bf16IOFp32WLi64ELi20ELi640EEv26Group_norm_nhwc_fwd_params:
.text._Z35group_norm_nhwc_fwd_one_pass_kernelI11Bf16IOFp32WLi64ELi20ELi640EEv26Group_norm_nhwc_fwd_params:
[----:B------:R-:W-:Y:S08]  /*0000*/  LDC R1, c[0x0][0x37c] ;  /* 0x0000df00ff017b82 */ /* 0x000ff00000000800 */
[----:B------:R-:W0:Y:S01]  /*0010*/  S2UR UR6, SR_CTAID.Y ;  /* 0x00000000000679c3 */ /* 0x000e220000002600 */
[----:B------:R-:W1:Y:S01]  /*0020*/  LDCU UR7, c[0x0][0x3f8] ;  /* 0x00007f00ff0777ac */ /* 0x000e620008000800 */
[----:B------:R-:W1:Y:S02]  /*0030*/  LDCU UR4, c[0x0][0x3c8] ;  /* 0x00007900ff0477ac */ /* 0x000e640008000800 */
[----:B-1----:R-:W-:-:S04]  /*0040*/  UIMAD UR7, UR7, UR4, URZ ;  /* 0x00000004070772a4 */ /* 0x002fc8000f8e02ff */
[----:B0-----:R-:W-:-:S06]  /*0050*/  UISETP.GE.AND UP0, UPT, UR6, UR7, UPT ;  /* 0x000000070600728c */ /* 0x001fcc000bf06270 */
[----:B------:R-:W-:-:S13]  /*0060*/  PLOP3.LUT P0, PT, PT, PT, UP0, 0x80, 0x8 ;  /* 0x000000000008781c */ /* 0x000fda0003f0f008 */
[----:B------:R-:W-:Y:S05]  /*0070*/  @P0 EXIT ;  /* 0x000000000000094d */ /* 0x000fea0003800000 */
[----:B------:R-:W0:Y:S01]  /*0080*/  S2R R19, SR_TID.X ;  /* 0x0000000000137919 */ /* 0x000e220000002100 */
[----:B------:R-:W1:Y:S01]  /*0090*/  S2UR UR15, SR_CTAID.X ;  /* 0x00000000000f79c3 */ /* 0x000e620000002500 */
[----:B------:R-:W2:Y:S01]  /*00a0*/  LDCU UR4, c[0x0][0x404] ;  /* 0x00008080ff0477ac */ /* 0x000ea20008000800 */
[----:B------:R-:W3:Y:S01]  /*00b0*/  S2R R18, SR_LANEID ;  /* 0x0000000000127919 */ /* 0x000ee20000000000 */
[----:B------:R-:W4:Y:S05]  /*00c0*/  LDCU.64 UR8, c[0x0][0x388] ;  /* 0x00007100ff0877ac */ /* 0x000f2a0008000a00 */
[----:B------:R-:W5:Y:S01]  /*00d0*/  LDC R16, c[0x0][0x370] ;  /* 0x0000dc00ff107b82 */ /* 0x000f620000000800 */
[----:B------:R-:W0:Y:S01]  /*00e0*/  LDCU.64 UR16, c[0x0][0x358] ;  /* 0x00006b00ff1077ac */ /* 0x000e220008000a00 */
[----:B------:R-:W0:Y:S01]  /*00f0*/  LDCU UR20, c[0x0][0x374] ;  /* 0x00006e80ff1477ac */ /* 0x000e220008000800 */
[----:B--2---:R-:W-:Y:S01]  /*0100*/  MOV R3, UR4 ;  /* 0x0000000400037c02 */ /* 0x004fe20008000f00 */
[----:B------:R-:W-:Y:S01]  /*0110*/  UMOV UR4, URZ ;  /* 0x000000ff00047c82 */ /* 0x000fe20008000000 */
[----:B----4-:R-:W-:Y:S01]  /*0120*/  ISETP.NE.U32.AND P1, PT, RZ, UR8, PT ;  /* 0x00000008ff007c0c */ /* 0x010fe2000bf25070 */
[----:B------:R-:W-:Y:S01]  /*0130*/  UMOV UR8, UR6 ;  /* 0x0000000600087c82 */ /* 0x000fe20008000000 */
[----:B0-----:R-:W-:-:S02]  /*0140*/  LOP3.LUT R0, R19, 0xffff, RZ, 0xc0, !PT ;  /* 0x0000ffff13007812 */ /* 0x001fc400078ec0ff */
[----:B-1----:R-:W-:Y:S02]  /*0150*/  LOP3.LUT P0, RZ, R19, UR15, RZ, 0xfc, !PT ;  /* 0x0000000f13ff7c12 */ /* 0x002fe4000f80fcff */
[----:B-----5:R-:W-:Y:S01]  /*0160*/  LOP3.LUT R23, R16, 0x7, RZ, 0xc0, !PT ;  /* 0x0000000710177812 */ /* 0x020fe200078ec0ff */
[----:B------:R-:W-:Y:S01]  /*0170*/  IMAD R0, R0, 0x199a, RZ ;  /* 0x0000199a00007824 */ /* 0x000fe200078e02ff */
[----:B------:R-:W-:-:S04]  /*0180*/  ISETP.NE.AND.EX P0, PT, RZ, UR9, !P0, P1 ;  /* 0x00000009ff007c0c */ /* 0x000fc8000c705310 */
[----:B------:R-:W-:-:S04]  /*0190*/  SHF.R.U32.HI R24, RZ, 0x10, R0 ;  /* 0x00000010ff187819 */ /* 0x000fc80000011600 */
[----:B------:R-:W-:Y:S01]  /*01a0*/  PRMT R0, R24, 0x9910, RZ ;  /* 0x0000991018007816 */ /* 0x000fe200000000ff */
[----:B------:R-:W-:-:S04]  /*01b0*/  IMAD R24, R3, UR15, R24 ;  /* 0x0000000f03187c24 */ /* 0x000fc8000f8e0218 */
[----:B------:R-:W-:Y:S01]  /*01c0*/  IMAD R0, R0, 0xa, RZ ;  /* 0x0000000a00007824 */ /* 0x000fe200078e02ff */
[----:B------:R-:W-:-:S04]  /*01d0*/  SHF.R.S32.HI R17, RZ, 0x1f, R24 ;  /* 0x0000001fff117819 */ /* 0x000fc80000011418 */
[----:B------:R-:W-:-:S04]  /*01e0*/  IADD3 R0, PT, PT, RZ, -R0, RZ ;  /* 0x80000000ff007210 */ /* 0x000fc80007ffe0ff */
[----:B------:R-:W-:-:S04]  /*01f0*/  PRMT R22, R0, 0x7710, RZ ;  /* 0x0000771000167816 */ /* 0x000fc800000000ff */
[----:B------:R-:W-:-:S05]  /*0200*/  IADD3 R22, PT, PT, R22, R19, RZ ;  /* 0x0000001316167210 */ /* 0x000fca0007ffe0ff */
[----:B------:R-:W-:-:S05]  /*0210*/  IMAD.SHL.U32 R22, R22, 0x2, RZ ;  /* 0x0000000216167824 */ /* 0x000fca00078e00ff */
[----:B---3--:R-:W-:-:S07]  /*0220*/  LOP3.LUT R13, R22, 0xffff, RZ, 0xc0, !PT ;  /* 0x0000ffff160d7812 */ /* 0x008fce00078ec0ff */
.L_x_1471:
[----:B0-----:R-:W0:Y:S01]  /*0230*/  LDC R0, c[0x0][0x3f8] ;  /* 0x0000fe00ff007b82 */ /* 0x001e220000000800 */
[----:B-1----:R-:W1:Y:S01]  /*0240*/  LDCU.64 UR10, c[0x0][0x3e8] ;  /* 0x00007d00ff0a77ac */ /* 0x002e620008000a00 */
[----:B0-----:R-:W-:-:S04]  /*0250*/  IABS R5, R0 ;  /* 0x0000000000057213 */ /* 0x001fc80000000000 */
[----:B------:R-:W0:Y:S08]  /*0260*/  I2F.RP R4, R5 ;  /* 0x0000000500047306 */ /* 0x000e300000209400 */
[----:B0-----:R-:W0:Y:S02]  /*0270*/  MUFU.RCP R4, R4 ;  /* 0x0000000400047308 */ /* 0x001e240000001000 */
[----:B0-----:R-:W-:-:S06]  /*0280*/  IADD3 R2, PT, PT, R4, 0xffffffe, RZ ;  /* 0x0ffffffe04027810 */ /* 0x001fcc0007ffe0ff */
[----:B------:R0:W2:Y:S02]  /*0290*/  F2I.FTZ.U32.TRUNC.NTZ R3, R2 ;  /* 0x0000000200037305 */ /* 0x0000a4000021f000 */
[----:B0-----:R-:W-:Y:S01]  /*02a0*/  HFMA2 R2, -RZ, RZ, 0, 0 ;  /* 0x00000000ff027431 */ /* 0x001fe200000001ff */
[----:B--2---:R-:W-:-:S05]  /*02b0*/  IADD3 R6, PT, PT, RZ, -R3, RZ ;  /* 0x80000003ff067210 */ /* 0x004fca0007ffe0ff */
[----:B------:R-:W-:Y:S01]  /*02c0*/  IMAD R7, R6, R5, RZ ;  /* 0x0000000506077224 */ /* 0x000fe200078e02ff */
[----:B------:R-:W-:-:S03]  /*02d0*/  IABS R6, UR8 ;  /* 0x0000000800067c13 */ /* 0x000fc60008000000 */
[----:B------:R-:W-:Y:S01]  /*02e0*/  IMAD.HI.U32 R3, R3, R7, R2 ;  /* 0x0000000703037227 */ /* 0x000fe200078e0002 */
[----:B------:R-:W-:-:S04]  /*02f0*/  LOP3.LUT R2, R0, UR8, RZ, 0x3c, !PT ;  /* 0x0000000800027c12 */ /* 0x000fc8000f8e3cff */
[----:B------:R-:W-:Y:S01]  /*0300*/  ISETP.GE.AND P3, PT, R2, RZ, PT ;  /* 0x000000ff0200720c */ /* 0x000fe20003f66270 */
[----:B------:R-:W-:-:S04]  /*0310*/  IMAD.HI.U32 R3, R3, R6, RZ ;  /* 0x0000000603037227 */ /* 0x000fc800078e00ff */
[----:B------:R-:W-:-:S04]  /*0320*/  IMAD.MOV R4, RZ, RZ, -R3 ;  /* 0x000000ffff047224 */ /* 0x000fc800078e0a03 */
[----:B------:R-:W-:-:S05]  /*0330*/  IMAD R4, R5, R4, R6 ;  /* 0x0000000405047224 */ /* 0x000fca00078e0206 */
[----:B------:R-:W-:-:S13]  /*0340*/  ISETP.GT.U32.AND P2, PT, R5, R4, PT ;  /* 0x000000040500720c */ /* 0x000fda0003f44070 */
[-C--:B------:R-:W-:Y:S02]  /*0350*/  @!P2 IADD3 R4, PT, PT, R4, -R5.reuse, RZ ;  /* 0x800000050404a210 */ /* 0x080fe40007ffe0ff */
[----:B------:R-:W-:Y:S02]  /*0360*/  @!P2 IADD3 R3, PT, PT, R3, 0x1, RZ ;  /* 0x000000010303a810 */ /* 0x000fe40007ffe0ff */
[----:B------:R-:W-:Y:S02]  /*0370*/  ISETP.GE.U32.AND P1, PT, R4, R5, PT ;  /* 0x000000050400720c */ /* 0x000fe40003f26070 */
[----:B------:R-:W-:-:S11]  /*0380*/  ISETP.NE.AND P2, PT, R0, RZ, PT ;  /* 0x000000ff0000720c */ /* 0x000fd60003f45270 */
[----:B------:R-:W-:Y:S02]  /*0390*/  @P1 IADD3 R3, PT, PT, R3, 0x1, RZ ;  /* 0x0000000103031810 */ /* 0x000fe40007ffe0ff */
[----:B-1----:R-:W-:-:S03]  /*03a0*/  ISETP.GE.U32.AND P1, PT, R24, UR10, PT ;  /* 0x0000000a18007c0c */ /* 0x002fc6000bf26070 */
[----:B------:R-:W-:Y:S01]  /*03b0*/  IMAD.MOV.U32 R7, RZ, RZ, R3 ;  /* 0x000000ffff077224 */ /* 0x000fe200078e0003 */
[----:B------:R-:W-:Y:S01]  /*03c0*/  ISETP.GE.AND.EX P1, PT, R17, UR11, PT, P1 ;  /* 0x0000000b11007c0c */ /* 0x000fe2000bf26310 */
[----:B------:R-:W0:Y:S03]  /*03d0*/  LDCU.64 UR10, c[0x0][0x3f0] ;  /* 0x00007e00ff0a77ac */ /* 0x000e260008000a00 */
[----:B------:R-:W-:Y:S02]  /*03e0*/  @!P3 IADD3 R7, PT, PT, -R7, RZ, RZ ;  /* 0x000000ff0707b210 */ /* 0x000fe40007ffe1ff */
[----:B------:R-:W-:-:S04]  /*03f0*/  @!P2 LOP3.LUT R7, RZ, R0, RZ, 0x33, !PT ;  /* 0x00000000ff07a212 */ /* 0x000fc800078e33ff */
[----:B------:R-:W-:Y:S02]  /*0400*/  IADD3 R5, PT, PT, -R7, RZ, RZ ;  /* 0x000000ff07057210 */ /* 0x000fe40007ffe1ff */
[----:B------:R-:W-:Y:S01]  /*0410*/  SHF.R.S32.HI R6, RZ, 0x1f, R7 ;  /* 0x0000001fff067819 */ /* 0x000fe20000011407 */
[----:B------:R-:W1:Y:S02]  /*0420*/  @!P1 LDC.64 R2, c[0x0][0x3e0] ;  /* 0x0000f800ff029b82 */ /* 0x000e640000000a00 */
[----:B------:R-:W-:-:S04]  /*0430*/  IMAD R0, R0, R5, UR8 ;  /* 0x0000000800007e24 */ /* 0x000fc8000f8e0205 */
[----:B------:R-:W-:Y:S02]  /*0440*/  IMAD R0, R0, 0x14, RZ ;  /* 0x0000001400007824 */ /* 0x000fe400078e02ff */
[----:B------:R-:W2:Y:S01]  /*0450*/  @!P1 LDC.64 R4, c[0x0][0x390] ;  /* 0x0000e400ff049b82 */ /* 0x000ea20000000a00 */
[----:B0-----:R-:W-:Y:S02]  /*0460*/  IMAD R6, R6, UR10, RZ ;  /* 0x0000000a06067c24 */ /* 0x001fe4000f8e02ff */
[C---:B------:R-:W-:Y:S02]  /*0470*/  IADD3 R26, P2, PT, R0.reuse, R13, RZ ;  /* 0x0000000d001a7210 */ /* 0x040fe40007f5e0ff */
[----:B------:R-:W-:Y:S02]  /*0480*/  IMAD R29, R7, UR11, R6 ;  /* 0x0000000b071d7c24 */ /* 0x000fe4000f8e0206 */
[----:B------:R-:W-:-:S03]  /*0490*/  LEA.HI.X.SX32 R27, R0, RZ, 0x1, P2 ;  /* 0x000000ff001b7211 */ /* 0x000fc600010f0eff */
[----:B------:R-:W-:-:S04]  /*04a0*/  IMAD.WIDE.U32 R26, R7, UR10, R26 ;  /* 0x0000000a071a7c25 */ /* 0x000fc8000f8e001a */
[-C--:B-1----:R-:W-:Y:S01]  /*04b0*/  @!P1 IMAD R6, R17, R2.reuse, RZ ;  /* 0x0000000211069224 */ /* 0x082fe200078e02ff */
[----:B------:R-:W-:Y:S01]  /*04c0*/  IADD3 R29, PT, PT, R27, R29, RZ ;  /* 0x0000001d1b1d7210 */ /* 0x000fe20007ffe0ff */
[----:B------:R-:W-:Y:S02]  /*04d0*/  @!P1 IMAD.MOV.U32 R28, RZ, RZ, R26 ;  /* 0x000000ffff1c9224 */ /* 0x000fe400078e001a */
[C---:B------:R-:W-:Y:S02]  /*04e0*/  @!P1 IMAD R7, R24.reuse, R3, R6 ;  /* 0x0000000318079224 */ /* 0x040fe400078e0206 */
[----:B------:R-:W-:-:S05]  /*04f0*/  @!P1 IMAD.WIDE.U32 R2, R24, R2, R28 ;  /* 0x0000000218029225 */ /* 0x000fca00078e001c */
[----:B------:R-:W-:Y:S02]  /*0500*/  @!P1 IADD3 R3, PT, PT, R3, R7, RZ ;  /* 0x0000000703039210 */ /* 0x000fe40007ffe0ff */
[----:B--2---:R-:W-:-:S04]  /*0510*/  @!P1 LEA R4, P2, R2, R4, 0x1 ;  /* 0x0000000402049211 */ /* 0x004fc800078408ff */
[----:B------:R-:W-:-:S05]  /*0520*/  @!P1 LEA.HI.X R5, R2, R5, R3, 0x1, P2 ;  /* 0x0000000502059211 */ /* 0x000fca00010f0c03 */
[----:B------:R-:W2:Y:S01]  /*0530*/  @!P1 LDG.E R4, desc[UR16][R4.64] ;  /* 0x0000001004049981 */ /* 0x000ea2000c1e1900 */
[----:B------:R-:W-:Y:S01]  /*0540*/  PRMT R2, RZ, 0x7610, R2 ;  /* 0x00007610ff027816 */ /* 0x000fe20000000002 */
[----:B------:R-:W-:Y:S01]  /*0550*/  BSSY.RECONVERGENT B0, `(.L_x_1456) ;  /* 0x000002f000007945 */ /* 0x000fe20003800200 */
[----:B------:R-:W-:Y:S02]  /*0560*/  PRMT R3, RZ, 0x7610, R3 ;  /* 0x00007610ff037816 */ /* 0x000fe40000000003 */
[----:B------:R-:W-:Y:S02]  /*0570*/  ISETP.GT.AND P2, PT, R18, 0xf, PT ;  /* 0x0000000f1200780c */ /* 0x000fe40003f44270 */
[C---:B--2---:R-:W-:Y:S02]  /*0580*/  @!P1 PRMT R2, R4.reuse, 0x7632, R2 ;  /* 0x0000763204029816 */ /* 0x044fe40000000002 */
[----:B------:R-:W-:Y:S02]  /*0590*/  @!P1 PRMT R3, R4, 0x7610, R3 ;  /* 0x0000761004039816 */ /* 0x000fe40000000003 */
[----:B------:R-:W-:-:S02]  /*05a0*/  SHF.L.U32 R2, R2, 0x10, RZ ;  /* 0x0000001002027819 */ /* 0x000fc400000006ff */
[----:B------:R-:W-:Y:S02]  /*05b0*/  SHF.L.U32 R3, R3, 0x10, RZ ;  /* 0x0000001003037819 */ /* 0x000fe400000006ff */
[----:B------:R-:W-:Y:S01]  /*05c0*/  ISETP.GT.AND P1, PT, R18, 0x1e, PT ;  /* 0x0000001e1200780c */ /* 0x000fe20003f24270 */
[----:B------:R-:W-:Y:S02]  /*05d0*/  FMUL.FTZ R8, R2, R2 ;  /* 0x0000000202087220 */ /* 0x000fe40000410000 */
[C---:B------:R-:W-:Y:S02]  /*05e0*/  FADD.FTZ R6, R3.reuse, R2 ;  /* 0x0000000203067221 */ /* 0x040fe40000010000 */
[----:B------:R-:W-:Y:S02]  /*05f0*/  FFMA.FTZ R8, R3, R3, R8 ;  /* 0x0000000303087223 */ /* 0x000fe40000010008 */
[----:B------:R-:W-:Y:S02]  /*0600*/  FADD.FTZ R6, RZ, R6 ;  /* 0x00000006ff067221 */ /* 0x000fe40000010000 */
[----:B------:R-:W-:-:S03]  /*0610*/  FADD.FTZ R8, RZ, R8 ;  /* 0x00000008ff087221 */ /* 0x000fc60000010000 */
[----:B------:R-:W0:Y:S04]  /*0620*/  SHFL.DOWN PT, R5, R6, 0x1, 0x1f ;  /* 0x08201f0006057f89 */ /* 0x000e2800000e0000 */
[----:B------:R-:W1:Y:S01]  /*0630*/  SHFL.DOWN PT, R7, R8, 0x1, 0x1f ;  /* 0x08201f0008077f89 */ /* 0x000e6200000e0000 */
        /* <DEDUP_REMOVED lines=25> */
[----:B------:R-:W0:Y:S01]  /*07d0*/  @!P1 S2R R6, SR_CgaCtaId ;  /* 0x0000000000069919 */ /* 0x000e220000008800 */
[----:B------:R-:W-:Y:S02]  /*07e0*/  @!P1 MOV R5, 0x400 ;  /* 0x0000040000059802 */ /* 0x000fe40000000f00 */
[----:B------:R-:W-:-:S04]  /*07f0*/  @!P1 SHF.R.U32.HI R4, RZ, 0x2, R19 ;  /* 0x00000002ff049819 */ /* 0x000fc80000011613 */
[----:B------:R-:W-:Y:S02]  /*0800*/  @!P1 LOP3.LUT R4, R4, 0xf8, RZ, 0xc0, !PT ;  /* 0x000000f804049812 */ /* 0x000fe400078ec0ff */
[----:B0-----:R-:W-:-:S05]  /*0810*/  @!P1 LEA R5, R6, R5, 0x18 ;  /* 0x0000000506059211 */ /* 0x001fca00078ec0ff */
[----:B------:R-:W-:-:S05]  /*0820*/  @!P1 IMAD.IADD R4, R4, 0x1, R5 ;  /* 0x0000000104049824 */ /* 0x000fca00078e0205 */
[----:B------:R3:W-:Y:S02]  /*0830*/  @!P1 STS.64 [R4+0x18], R20 ;  /* 0x0000181404009388 */ /* 0x0007e40000000a00 */
.L_x_1457:
[----:B------:R-:W-:Y:S05]  /*0840*/  BSYNC.RECONVERGENT B0 ;  /* 0x0000000000007941 */ /* 0x000fea0003800200 */
.L_x_1456:
[----:B------:R-:W-:Y:S01]  /*0850*/  BAR.SYNC.DEFER_BLOCKING 0x0 ;  /* 0x0000000000007b1d */ /* 0x000fe20000010000 */
[----:B------:R-:W-:Y:S02]  /*0860*/  ISETP.NE.AND P2, PT, R19, RZ, PT ;  /* 0x000000ff1300720c */ /* 0x000fe40003f45270 */
[----:B------:R-:W-:-:S03]  /*0870*/  ISETP.GE.U32.AND P1, PT, R16, 0x2, PT ;  /* 0x000000021000780c */ /* 0x000fc60003f26070 */
[----:B------:R-:W-:Y:S08]  /*0880*/  BSSY.RECONVERGENT B0, `(.L_x_1458) ;  /* 0x0000035000007945 */ /* 0x000ff00003800200 */
[----:B------:R-:W-:Y:S05]  /*0890*/  @P2 BRA `(.L_x_1459) ;  /* 0x0000000000cc2947 */ /* 0x000fea0003800000 */
[----:B------:R-:W4:Y:S01]  /*08a0*/  S2UR UR9, SR_CgaCtaId ;  /* 0x00000000000979c3 */ /* 0x000f220000008800 */
[----:B------:R-:W-:Y:S02]  /*08b0*/  UMOV UR5, 0x400 ;  /* 0x0000040000057882 */ /* 0x000fe40000000000 */
[----:B----4-:R-:W-:-:S09]  /*08c0*/  ULEA UR5, UR9, UR5, 0x18 ;  /* 0x0000000509057291 */ /* 0x010fd2000f8ec0ff */
[----:B-1----:R-:W1:Y:S04]  /*08d0*/  LDS.128 R8, [UR5+0x20] ;  /* 0x00002005ff087984 */ /* 0x002e680008000c00 */
[----:B---3--:R-:W3:Y:S04]  /*08e0*/  LDS.128 R4, [UR5+0x30] ;  /* 0x00003005ff047984 */ /* 0x008ee80008000c00 */
[----:B--2---:R-:W2:Y:S01]  /*08f0*/  LDS.128 R12, [UR5+0x40] ;  /* 0x00004005ff0c7984 */ /* 0x004ea20008000c00 */
[----:B-1----:R-:W-:Y:S01]  /*0900*/  FADD.FTZ R25, R20, R8 ;  /* 0x0000000814197221 */ /* 0x002fe20000010000 */
[----:B------:R-:W-:-:S03]  /*0910*/  FADD.FTZ R8, R21, R9 ;  /* 0x0000000915087221 */ /* 0x000fc60000010000 */
[----:B------:R-:W-:Y:S01]  /*0920*/  FADD.FTZ R25, R25, R10 ;  /* 0x0000000a19197221 */ /* 0x000fe20000010000 */
[----:B0-----:R-:W-:Y:S02]  /*0930*/  FADD.FTZ R20, R8, R11 ;  /* 0x0000000b08147221 */ /* 0x001fe40000010000 */
[----:B------:R-:W0:Y:S01]  /*0940*/  LDS.128 R8, [UR5+0x50] ;  /* 0x00005005ff087984 */ /* 0x000e220008000c00 */
[----:B---3--:R-:W-:Y:S01]  /*0950*/  FADD.FTZ R25, R25, R4 ;  /* 0x0000000419197221 */ /* 0x008fe20000010000 */
        /* <DEDUP_REMOVED lines=25> */
[----:B------:R-:W-:Y:S02]  /*0af0*/  FADD.FTZ R8, R20, R9 ;  /* 0x0000000914087221 */ /* 0x000fe40000010000 */
[----:B------:R-:W0:Y:S01]  /*0b00*/  LDS.64 R20, [UR5+0xb0] ;  /* 0x0000b005ff147984 */ /* 0x000e220008000a00 */
        /* <DEDUP_REMOVED lines=12> */
.L_x_1459:
[----:B------:R-:W-:Y:S05]  /*0bd0*/  BSYNC.RECONVERGENT B0 ;  /* 0x0000000000007941 */ /* 0x000fea0003800200 */
.L_x_1458:
[----:B------:R-:W-:Y:S05]  /*0be0*/  @!P1 BRA `(.L_x_1460) ;  /* 0x0000000c00a89947 */ /* 0x000fea0003800000 */
[----:B---3--:R-:W3:Y:S01]  /*0bf0*/  LDC.64 R4, c[0x0][0x3b8] ;  /* 0x0000ee00ff047b82 */ /* 0x008ee20000000a00 */
[----:B------:R-:W-:Y:S01]  /*0c00*/  ULOP3.LUT UR9, UR4, 0x1, URZ, 0xc0, !UPT ;  /* 0x0000000104097892 */ /* 0x000fe2000f8ec0ff */
[----:B------:R-:W-:-:S03]  /*0c10*/  ISETP.GE.U32.AND P3, PT, R16, 0x8, PT ;  /* 0x000000081000780c */ /* 0x000fc60003f66070 */
[----:B------:R-:W-:-:S06]  /*0c20*/  UIMAD UR5, UR9, UR20, URZ ;  /* 0x00000014090572a4 */ /* 0x000fcc000f8e02ff */
[----:B------:R-:W-:-:S05]  /*0c30*/  IMAD R6, R16, UR5, RZ ;  /* 0x0000000510067c24 */ /* 0x000fca000f8e02ff */
[----:B------:R-:W-:-:S05]  /*0c40*/  SHF.L.U32 R7, R6, 0x1, RZ ;  /* 0x0000000106077819 */ /* 0x000fca00000006ff */
[----:B---3--:R-:W-:-:S03]  /*0c50*/  IMAD.WIDE R4, R7, 0x4, R4 ;  /* 0x0000000407047825 */ /* 0x008fc600078e0204 */
[----:B------:R-:W-:Y:S02]  /*0c60*/  R2UR UR18, R4 ;  /* 0x00000000041272ca */ /* 0x000fe400000e0000 */
[----:B------:R-:W-:Y:S01]  /*0c70*/  R2UR UR19, R5 ;  /* 0x00000000051372ca */ /* 0x000fe200000e0000 */
[----:B------:R-:W-:-:S14]  /*0c80*/  @P2 BRA `(.L_x_1461) ;  /* 0x0000000000642947 */ /* 0x000fdc0003800000 */
[----:B------:R-:W3:Y:S01]  /*0c90*/  LDC.64 R6, c[0x0][0x3b0] ;  /* 0x0000ec00ff067b82 */ /* 0x000ee20000000a00 */
[----:B------:R-:W-:Y:S02]  /*0ca0*/  ULOP3.LUT UP0, UR5, UR4, 0x2, URZ, 0xc0, !UPT ;  /* 0x0000000204057892 */ /* 0x000fe4000f80c0ff */
[----:B------:R-:W-:Y:S02]  /*0cb0*/  UIMAD UR12, UR9, UR20, UR6 ;  /* 0x00000014090c72a4 */ /* 0x000fe4000f8e0206 */
[----:B------:R-:W-:Y:S02]  /*0cc0*/  UIMAD UR10, UR15, UR20, UR6 ;  /* 0x000000140f0a72a4 */ /* 0x000fe4000f8e0206 */
[----:B------:R-:W-:Y:S01]  /*0cd0*/  PLOP3.LUT P1, PT, PT, PT, UP0, 0x80, 0x8 ;  /* 0x000000000008781c */ /* 0x000fe20003f2f008 */
[----:B------:R-:W-:Y:S01]  /*0ce0*/  UIADD3 UR5, UPT, UPT, -UR5, 0x1, URZ ;  /* 0x0000000105057890 */ /* 0x000fe2000fffe1ff */
[----:B------:R-:W-:Y:S01]  /*0cf0*/  MOV R5, UR12 ;  /* 0x0000000c00057c02 */ /* 0x000fe20008000f00 */
[----:B------:R-:W-:Y:S01]  /*0d00*/  UIMAD.WIDE.U32 UR10, UR10, 0x8, UR18 ;  /* 0x000000080a0a78a5 */ /* 0x000fe2000f8e0012 */
[----:B------:R-:W-:-:S03]  /*0d10*/  SEL R9, R16, RZ, !P1 ;  /* 0x000000ff10097207 */ /* 0x000fc60004800000 */
[----:B------:R-:W-:Y:S02]  /*0d20*/  MOV R11, UR5 ;  /* 0x00000005000b7c02 */ /* 0x000fe40008000f00 */
[----:B------:R-:W-:Y:S02]  /*0d30*/  ISETP.NE.AND P1, PT, R9, -0x1, PT ;  /* 0xffffffff0900780c */ /* 0x000fe40003f25270 */
[----:B------:R-:W-:Y:S01]  /*0d40*/  MOV R4, UR10 ;  /* 0x0000000a00047c02 */ /* 0x000fe20008000f00 */
[----:B---3--:R-:W-:-:S04]  /*0d50*/  IMAD.WIDE.U32 R6, R5, 0x4, R6 ;  /* 0x0000000405067825 */ /* 0x008fc800078e0006 */
[----:B------:R-:W-:-:S05]  /*0d60*/  IMAD.U32 R5, RZ, RZ, UR11 ;  /* 0x0000000bff057e24 */ /* 0x000fca000f8e00ff */
[----:B------:R3:W-:Y:S01]  /*0d70*/  STG.E.64 desc[UR16][R4.64], R20 ;  /* 0x0000001404007986 */ /* 0x0007e2000c101b10 */
[----:B------:R-:W-:Y:S06]  /*0d80*/  MEMBAR.ALL.GPU ;  /* 0x0000000000007992 */ /* 0x000fec000000a000 */
[----:B------:R-:W-:-:S00]  /*0d90*/  ERRBAR ;  /* 0x00000000000079ab */ /* 0x000fc00000000000 */
[----:B------:R-:W-:Y:S06]  /*0da0*/  CGAERRBAR ;  /* 0x00000000000075ab */ /* 0x000fec0000000000 */
[----:B------:R3:W-:Y:S01]  /*0db0*/  REDG.E.ADD.S32.STRONG.GPU desc[UR16][R6.64], R11 ;  /* 0x0000000b0600798e */ /* 0x0007e2000c12e310 */
[----:B------:R-:W-:Y:S05]  /*0dc0*/  @!P1 BRA `(.L_x_1461) ;  /* 0x0000000000149947 */ /* 0x000fea0003800000 */
.L_x_1462:
[----:B---3--:R-:W3:Y:S04]  /*0dd0*/  LDG.E.STRONG.GPU R4, desc[UR16][R6.64] ;  /* 0x0000001006047981 */ /* 0x008ee8000c1ef900 */
[----:B---3--:R-:W-:Y:S01]  /*0de0*/  CCTL.IVALL ;  /* 0x00000000ff00798f */ /* 0x008fe20002000000 */
[----:B------:R-:W-:Y:S05]  /*0df0*/  YIELD ;  /* 0x0000000000007946 */ /* 0x000fea0003800000 */
[----:B------:R-:W-:-:S13]  /*0e00*/  ISETP.NE.AND P1, PT, R4, R9, PT ;  /* 0x000000090400720c */ /* 0x000fda0003f25270 */
[----:B------:R-:W-:Y:S05]  /*0e10*/  @P1 BRA `(.L_x_1462) ;  /* 0xfffffffc00ec1947 */ /* 0x000fea000383ffff */
.L_x_1461:
[----:B------:R-:W-:Y:S05]  /*0e20*/  WARPSYNC.ALL ;  /* 0x0000000000007948 */ /* 0x000fea0003800000 */
[----:B------:R-:W-:Y:S06]  /*0e30*/  BAR.SYNC.DEFER_BLOCKING 0x0 ;  /* 0x0000000000007b1d */ /* 0x000fec0000010000 */
[----:B------:R-:W-:Y:S01]  /*0e40*/  UMOV UR5, URZ ;  /* 0x000000ff00057c82 */ /* 0x000fe20008000000 */
[----:B------:R-:W-:Y:S05]  /*0e50*/  @!P3 BRA `(.L_x_1463) ;  /* 0x000000040098b947 */ /* 0x000fea0003800000 */
[----:B------:R-:W-:Y:S01]  /*0e60*/  LOP3.LUT R14, R16, 0x7ffffff8, RZ, 0xc0, !PT ;  /* 0x7ffffff8100e7812 */ /* 0x000fe200078ec0ff */
[----:B------:R-:W-:Y:S02]  /*0e70*/  ULEA UR10, UR20, UR6, 0x1 ;  /* 0x00000006140a7291 */ /* 0x000fe4000f8e08ff */
[----:B------:R-:W-:Y:S02]  /*0e80*/  ULEA UR11, UR20, UR6, 0x2 ;  /* 0x00000006140b7291 */ /* 0x000fe4000f8e10ff */
[----:B------:R-:W-:Y:S02]  /*0e90*/  UIMAD UR12, UR20, 0x3, UR6 ;  /* 0x00000003140c78a4 */ /* 0x000fe4000f8e0206 */
[----:B------:R-:W-:Y:S02]  /*0ea0*/  UIMAD UR13, UR20, 0x6, UR6 ;  /* 0x00000006140d78a4 */ /* 0x000fe4000f8e0206 */
[----:B------:R-:W-:Y:S02]  /*0eb0*/  UIMAD UR14, UR20, 0x7, UR6 ;  /* 0x00000007140e78a4 */ /* 0x000fe4000f8e0206 */
[----:B------:R-:W-:-:S02]  /*0ec0*/  UIMAD UR21, UR20, 0x5, UR6 ;  /* 0x00000005141578a4 */ /* 0x000fc4000f8e0206 */
[----:B------:R-:W-:Y:S02]  /*0ed0*/  UIADD3 UR22, UPT, UPT, UR6, UR20, URZ ;  /* 0x0000001406167290 */ /* 0x000fe4000fffe0ff */
[----:B------:R-:W-:Y:S01]  /*0ee0*/  UIADD3 UR23, UPT, UPT, -UR15, URZ, URZ ;  /* 0x000000ff0f177290 */ /* 0x000fe2000fffe1ff */
[----:B------:R-:W-:Y:S01]  /*0ef0*/  UMOV UR5, URZ ;  /* 0x000000ff00057c82 */ /* 0x000fe20008000000 */
[----:B------:R-:W-:-:S10]  /*0f00*/  UMOV UR9, UR6 ;  /* 0x0000000600097c82 */ /* 0x000fd40008000000 */
.L_x_1464:
[----:B------:R-:W-:Y:S01]  /*0f10*/  UIADD3 UR24, UPT, UPT, UR5, 0x1, URZ ;  /* 0x0000000105187890 */ /* 0x000fe2000fffe0ff */
[----:B------:R-:W-:Y:S01]  /*0f20*/  ISETP.EQ.OR P5, PT, RZ, UR23, P2 ;  /* 0x00000017ff007c0c */ /* 0x000fe200097a2670 */
[----:B------:R-:W-:-:S04]  /*0f30*/  UIADD3 UR25, UPT, UPT, UR5, 0x2, URZ ;  /* 0x0000000205197890 */ /* 0x000fc8000fffe0ff */
[----:B---3--:R-:W-:Y:S02]  /*0f40*/  MOV R4, UR24 ;  /* 0x0000001800047c02 */ /* 0x008fe40008000f00 */
[----:B------:R-:W-:Y:S02]  /*0f50*/  MOV R5, UR25 ;  /* 0x0000001900057c02 */ /* 0x000fe40008000f00 */
[----:B------:R-:W-:Y:S02]  /*0f60*/  ISETP.EQ.OR P6, PT, R4, UR15, P2 ;  /* 0x0000000f04007c0c */ /* 0x000fe400097c2670 */
[----:B------:R-:W-:Y:S02]  /*0f70*/  ISETP.EQ.OR P1, PT, R5, UR15, P2 ;  /* 0x0000000f05007c0c */ /* 0x000fe40009722670 */
[----:B------:R-:W-:-:S05]  /*0f80*/  VOTEU.ALL UP0, P5 ;  /* 0x0000000000ff7886 */ /* 0x000fca0002800000 */
[----:B------:R-:W-:-:S04]  /*0f90*/  @!UP0 UIMAD.WIDE.U32 UR24, UR9, 0x8, UR18 ;  /* 0x00000008091888a5 */ /* 0x000fc8000f8e0012 */
[----:B------:R-:W-:Y:S02]  /*0fa0*/  VOTEU.ALL UP0, P6 ;  /* 0x0000000000ff7886 */ /* 0x000fe40003000000 */
[----:B------:R-:W-:Y:S01]  /*0fb0*/  IMAD.U32 R4, RZ, RZ, UR24 ;  /* 0x00000018ff047e24 */ /* 0x000fe2000f8e00ff */
[----:B------:R-:W-:Y:S01]  /*0fc0*/  MOV R5, UR25 ;  /* 0x0000001900057c02 */ /* 0x000fe20008000f00 */
[----:B------:R-:W-:Y:S01]  /*0fd0*/  VOTEU.ALL UP1, P1 ;  /* 0x0000000000ff7886 */ /* 0x000fe20000820000 */
[----:B------:R-:W-:-:S04]  /*0fe0*/  @!UP0 UIMAD.WIDE.U32 UR24, UR22, 0x8, UR18 ;  /* 0x00000008161888a5 */ /* 0x000fc8000f8e0012 */
[----:B------:R-:W0:Y:S01]  /*0ff0*/  @!P5 LDG.E.64 R4, desc[UR16][R4.64] ;  /* 0x000000100404d981 */ /* 0x000e22000c1e1b00 */
[----:B------:R-:W-:Y:S01]  /*1000*/  @!UP1 UIMAD.WIDE.U32 UR26, UR10, 0x8, UR18 ;  /* 0x000000080a1a98a5 */ /* 0x000fe2000f8e0012 */
[----:B------:R-:W-:Y:S02]  /*1010*/  MOV R6, UR24 ;  /* 0x0000001800067c02 */ /* 0x000fe40008000f00 */
[----:B------:R-:W-:-:S03]  /*1020*/  MOV R7, UR25 ;  /* 0x0000001900077c02 */ /* 0x000fc60008000f00 */
[----:B------:R-:W-:Y:S01]  /*1030*/  IMAD.U32 R8, RZ, RZ, UR26 ;  /* 0x0000001aff087e24 */ /* 0x000fe2000f8e00ff */
[----:B------:R-:W-:Y:S02]  /*1040*/  MOV R9, UR27 ;  /* 0x0000001b00097c02 */ /* 0x000fe40008000f00 */
[----:B------:R-:W3:Y:S04]  /*1050*/  @!P6 LDG.E.64 R6, desc[UR16][R6.64] ;  /* 0x000000100606e981 */ /* 0x000ee8000c1e1b00 */
[----:B------:R-:W4:Y:S01]  /*1060*/  @!P1 LDG.E.64 R8, desc[UR16][R8.64] ;  /* 0x0000001008089981 */ /* 0x000f22000c1e1b00 */
[----:B------:R-:W-:Y:S02]  /*1070*/  UIADD3 UR24, UPT, UPT, UR5, 0x3, URZ ;  /* 0x0000000305187890 */ /* 0x000fe4000fffe0ff */
[----:B------:R-:W-:-:S04]  /*1080*/  UIADD3 UR25, UPT, UPT, UR5, 0x4, URZ ;  /* 0x0000000405197890 */ /* 0x000fc8000fffe0ff */
[----:B-1----:R-:W-:Y:S01]  /*1090*/  MOV R10, UR24 ;  /* 0x00000018000a7c02 */ /* 0x002fe20008000f00 */
[----:B------:R-:W-:Y:S01]  /*10a0*/  UIADD3 UR24, UPT, UPT, UR5, 0x5, URZ ;  /* 0x0000000505187890 */ /* 0x000fe2000fffe0ff */
[----:B------:R-:W-:Y:S02]  /*10b0*/  MOV R11, UR25 ;  /* 0x00000019000b7c02 */ /* 0x000fe40008000f00 */
[----:B------:R-:W-:Y:S01]  /*10c0*/  ISETP.EQ.OR P3, PT, R10, UR15, P2 ;  /* 0x0000000f0a007c0c */ /* 0x000fe20009762670 */
[----:B------:R-:W-:Y:S01]  /*10d0*/  UIADD3 UR25, UPT, UPT, UR5, 0x6, URZ ;  /* 0x0000000605197890 */ /* 0x000fe2000fffe0ff */
[----:B------:R-:W-:-:S11]  /*10e0*/  ISETP.EQ.OR P4, PT, R11, UR15, P2 ;  /* 0x0000000f0b007c0c */ /* 0x000fd60009782670 */
[----:B------:R-:W-:Y:S02]  /*10f0*/  VOTEU.ALL UP0, P3 ;  /* 0x0000000000ff7886 */ /* 0x000fe40001800000 */
[----:B------:R-:W-:-:S05]  /*1100*/  VOTEU.ALL UP1, P4 ;  /* 0x0000000000ff7886 */ /* 0x000fca0002020000 */
[----:B------:R-:W-:Y:S01]  /*1110*/  @!UP1 UIMAD.WIDE.U32 UR26, UR11, 0x8, UR18 ;  /* 0x000000080b1a98a5 */ /* 0x000fe2000f8e0012 */
[----:B0-----:R-:W-:Y:S01]  /*1120*/  @!P5 FADD.FTZ R20, R20, R4 ;  /* 0x000000041414d221 */ /* 0x001fe20000010000 */
[----:B------:R-:W-:Y:S01]  /*1130*/  IMAD.U32 R4, RZ, RZ, UR24 ;  /* 0x00000018ff047e24 */ /* 0x000fe2000f8e00ff */
[----:B------:R-:W-:Y:S01]  /*1140*/  UIADD3 UR24, UPT, UPT, UR5, 0x7, URZ ;  /* 0x0000000705187890 */ /* 0x000fe2000fffe0ff */
[----:B------:R-:W-:Y:S01]  /*1150*/  @!P5 FADD.FTZ R21, R21, R5 ;  /* 0x000000051515d221 */ /* 0x000fe20000010000 */
[----:B------:R-:W-:Y:S02]  /*1160*/  MOV R5, UR25 ;  /* 0x0000001900057c02 */ /* 0x000fe40008000f00 */
[----:B------:R-:W-:Y:S02]  /*1170*/  ISETP.EQ.OR P5, PT, R4, UR15, P2 ;  /* 0x0000000f04007c0c */ /* 0x000fe400097a2670 */
[----:B------:R-:W-:Y:S01]  /*1180*/  MOV R4, UR24 ;  /* 0x0000001800047c02 */ /* 0x000fe20008000f00 */
[----:B---3--:R-:W-:Y:S01]  /*1190*/  @!P6 FADD.FTZ R20, R20, R6 ;  /* 0x000000061414e221 */ /* 0x008fe20000010000 */
[----:B------:R-:W-:Y:S01]  /*11a0*/  @!P6 FADD.FTZ R21, R21, R7 ;  /* 0x000000071515e221 */ /* 0x000fe20000010000 */
[----:B------:R-:W-:-:S02]  /*11b0*/  ISETP.EQ.OR P6, PT, R5, UR15, P2 ;  /* 0x0000000f05007c0c */ /* 0x000fc400097c2670 */
[----:B----4-:R-:W-:Y:S01]  /*11c0*/  @!P1 FADD.FTZ R20, R20, R8 ;  /* 0x0000000814149221 */ /* 0x010fe20000010000 */
[----:B------:R-:W-:Y:S01]  /*11d0*/  @!P1 FADD.FTZ R21, R21, R9 ;  /* 0x0000000915159221 */ /* 0x000fe20000010000 */
[----:B------:R-:W-:Y:S01]  /*11e0*/  ISETP.EQ.OR P1, PT, R4, UR15, P2 ;  /* 0x0000000f04007c0c */ /* 0x000fe20009722670 */
[----:B------:R-:W-:-:S03]  /*11f0*/  @!UP0 UIMAD.WIDE.U32 UR24, UR12, 0x8, UR18 ;  /* 0x000000080c1888a5 */ /* 0x000fc6000f8e0012 */
[----:B------:R-:W-:-:S03]  /*1200*/  VOTEU.ALL UP0, P5 ;  /* 0x0000000000ff7886 */ /* 0x000fc60002800000 */
[----:B------:R-:W-:Y:S01]  /*1210*/  MOV R4, UR24 ;  /* 0x0000001800047c02 */ /* 0x000fe20008000f00 */
[----:B------:R-:W-:Y:S01]  /*1220*/  IMAD.U32 R5, RZ, RZ, UR25 ;  /* 0x00000019ff057e24 */ /* 0x000fe2000f8e00ff */
[----:B------:R-:W-:Y:S01]  /*1230*/  VOTEU.ALL UP1, P6 ;  /* 0x0000000000ff7886 */ /* 0x000fe20003020000 */
[----:B------:R-:W-:Y:S01]  /*1240*/  @!UP0 UIMAD.WIDE.U32 UR24, UR21, 0x8, UR18 ;  /* 0x00000008151888a5 */ /* 0x000fe2000f8e0012 */
[----:B------:R-:W-:Y:S02]  /*1250*/  MOV R6, UR26 ;  /* 0x0000001a00067c02 */ /* 0x000fe40008000f00 */
[----:B------:R-:W-:Y:S01]  /*1260*/  MOV R7, UR27 ;  /* 0x0000001b00077c02 */ /* 0x000fe20008000f00 */
[----:B------:R-:W-:Y:S01]  /*1270*/  VOTEU.ALL UP2, P1 ;  /* 0x0000000000ff7886 */ /* 0x000fe20000840000 */
[----:B------:R-:W3:Y:S01]  /*1280*/  @!P3 LDG.E.64 R4, desc[UR16][R4.64] ;  /* 0x000000100404b981 */ /* 0x000ee2000c1e1b00 */
[----:B------:R-:W-:Y:S01]  /*1290*/  @!UP1 UIMAD.WIDE.U32 UR26, UR13, 0x8, UR18 ;  /* 0x000000080d1a98a5 */ /* 0x000fe2000f8e0012 */
[----:B------:R-:W-:Y:S01]  /*12a0*/  MOV R8, UR24 ;  /* 0x0000001800087c02 */ /* 0x000fe20008000f00 */
[----:B------:R-:W-:Y:S01]  /*12b0*/  IMAD.U32 R9, RZ, RZ, UR25 ;  /* 0x00000019ff097e24 */ /* 0x000fe2000f8e00ff */
[----:B------:R-:W4:Y:S01]  /*12c0*/  @!P4 LDG.E.64 R6, desc[UR16][R6.64] ;  /* 0x000000100606c981 */ /* 0x000f22000c1e1b00 */
[----:B------:R-:W-:-:S02]  /*12d0*/  @!UP2 UIMAD.WIDE.U32 UR24, UR14, 0x8, UR18 ;  /* 0x000000080e18a8a5 */ /* 0x000fc4000f8e0012 */
[----:B------:R-:W-:Y:S02]  /*12e0*/  MOV R10, UR26 ;  /* 0x0000001a000a7c02 */ /* 0x000fe40008000f00 */
[----:B------:R-:W-:Y:S01]  /*12f0*/  MOV R11, UR27 ;  /* 0x0000001b000b7c02 */ /* 0x000fe20008000f00 */
[----:B------:R-:W5:Y:S01]  /*1300*/  @!P5 LDG.E.64 R8, desc[UR16][R8.64] ;  /* 0x000000100808d981 */ /* 0x000f62000c1e1b00 */
[----:B--2---:R-:W-:Y:S01]  /*1310*/  MOV R12, UR24 ;  /* 0x00000018000c7c02 */ /* 0x004fe20008000f00 */
[----:B------:R-:W-:-:S03]  /*1320*/  IMAD.U32 R13, RZ, RZ, UR25 ;  /* 0x00000019ff0d7e24 */ /* 0x000fc6000f8e00ff */
[----:B------:R-:W2:Y:S04]  /*1330*/  @!P6 LDG.E.64 R10, desc[UR16][R10.64] ;  /* 0x000000100a0ae981 */ /* 0x000ea8000c1e1b00 */
[----:B------:R-:W2:Y:S01]  /*1340*/  @!P1 LDG.E.64 R12, desc[UR16][R12.64] ;  /* 0x000000100c0c9981 */ /* 0x000ea2000c1e1b00 */
[----:B------:R-:W-:Y:S02]  /*1350*/  UIADD3 UR5, UPT, UPT, UR5, 0x8, URZ ;  /* 0x0000000805057890 */ /* 0x000fe4000fffe0ff */
[----:B------:R-:W-:Y:S02]  /*1360*/  UIADD3 UR23, UPT, UPT, UR23, 0x8, URZ ;  /* 0x0000000817177890 */ /* 0x000fe4000fffe0ff */
[----:B------:R-:W-:Y:S02]  /*1370*/  ULEA UR9, UR20, UR9, 0x3 ;  /* 0x0000000914097291 */ /* 0x000fe4000f8e18ff */
[----:B------:R-:W-:-:S02]  /*1380*/  ULEA UR22, UR20, UR22, 0x3 ;  /* 0x0000001614167291 */ /* 0x000fc4000f8e18ff */
[----:B------:R-:W-:Y:S02]  /*1390*/  ULEA UR10, UR20, UR10, 0x3 ;  /* 0x0000000a140a7291 */ /* 0x000fe4000f8e18ff */
[----:B------:R-:W-:Y:S02]  /*13a0*/  ULEA UR12, UR20, UR12, 0x3 ;  /* 0x0000000c140c7291 */ /* 0x000fe4000f8e18ff */
[----:B------:R-:W-:Y:S02]  /*13b0*/  ULEA UR11, UR20, UR11, 0x3 ;  /* 0x0000000b140b7291 */ /* 0x000fe4000f8e18ff */
[----:B------:R-:W-:Y:S02]  /*13c0*/  ULEA UR21, UR20, UR21, 0x3 ;  /* 0x0000001514157291 */ /* 0x000fe4000f8e18ff */
[----:B------:R-:W-:Y:S02]  /*13d0*/  ULEA UR13, UR20, UR13, 0x3 ;  /* 0x0000000d140d7291 */ /* 0x000fe4000f8e18ff */
[----:B------:R-:W-:Y:S01]  /*13e0*/  ULEA UR14, UR20, UR14, 0x3 ;  /* 0x0000000e140e7291 */ /* 0x000fe2000f8e18ff */
[----:B---3--:R-:W-:Y:S01]  /*13f0*/  @!P3 FADD.FTZ R20, R20, R4 ;  /* 0x000000041414b221 */ /* 0x008fe20000010000 */
[----:B------:R-:W-:Y:S01]  /*1400*/  @!P3 FADD.FTZ R21, R21, R5 ;  /* 0x000000051515b221 */ /* 0x000fe20000010000 */
[----:B------:R-:W-:-:S02]  /*1410*/  ISETP.NE.AND P3, PT, R14, UR5, PT ;  /* 0x000000050e007c0c */ /* 0x000fc4000bf65270 */
[----:B----4-:R-:W-:Y:S01]  /*1420*/  @!P4 FADD.FTZ R20, R20, R6 ;  /* 0x000000061414c221 */ /* 0x010fe20000010000 */
[----:B------:R-:W-:-:S03]  /*1430*/  @!P4 FADD.FTZ R21, R21, R7 ;  /* 0x000000071515c221 */ /* 0x000fc60000010000 */
[----:B-----5:R-:W-:Y:S01]  /*1440*/  @!P5 FADD.FTZ R20, R20, R8 ;  /* 0x000000081414d221 */ /* 0x020fe20000010000 */
[----:B------:R-:W-:-:S03]  /*1450*/  @!P5 FADD.FTZ R21, R21, R9 ;  /* 0x000000091515d221 */ /* 0x000fc60000010000 */
[----:B--2---:R-:W-:Y:S01]  /*1460*/  @!P6 FADD.FTZ R20, R20, R10 ;  /* 0x0000000a1414e221 */ /* 0x004fe20000010000 */
[----:B------:R-:W-:-:S03]  /*1470*/  @!P6 FADD.FTZ R21, R21, R11 ;  /* 0x0000000b1515e221 */ /* 0x000fc60000010000 */
[----:B------:R-:W-:Y:S01]  /*1480*/  @!P1 FADD.FTZ R20, R20, R12 ;  /* 0x0000000c14149221 */ /* 0x000fe20000010000 */
[----:B------:R-:W-:Y:S01]  /*1490*/  @!P1 FADD.FTZ R21, R21, R13 ;  /* 0x0000000d15159221 */ /* 0x000fe20000010000 */
[----:B------:R-:W-:Y:S06]  /*14a0*/  @P3 BRA `(.L_x_1464) ;  /* 0xfffffff800983947 */ /* 0x000fec000383ffff */
[----:B------:R-:W-:-:S15]  /*14b0*/  R2UR UR5, R14 ;  /* 0x000000000e0572ca */ /* 0x000fde00000e0000 */
.L_x_1463:
[----:B------:R-:W-:-:S13]  /*14c0*/  ISETP.NE.AND P1, PT, R23, RZ, PT ;  /* 0x000000ff1700720c */ /* 0x000fda0003f25270 */
[----:B------:R-:W-:Y:S05]  /*14d0*/  @!P1 BRA `(.L_x_1460) ;  /* 0x00000004006c9947 */ /* 0x000fea0003800000 */
[----:B---3--:R-:W-:Y:S02]  /*14e0*/  IADD3 R4, PT, PT, R23, -0x1, RZ ;  /* 0xffffffff17047810 */ /* 0x008fe40007ffe0ff */
[----:B--2---:R-:W-:Y:S02]  /*14f0*/  LOP3.LUT P1, R12, R16, 0x3, RZ, 0xc0, !PT ;  /* 0x00000003100c7812 */ /* 0x004fe4000782c0ff */
[----:B------:R-:W-:-:S13]  /*1500*/  ISETP.GE.U32.AND P3, PT, R4, 0x3, PT ;  /* 0x000000030400780c */ /* 0x000fda0003f66070 */
[----:B------:R-:W-:Y:S05]  /*1510*/  @!P3 BRA `(.L_x_1465) ;  /* 0x0000000000b8b947 */ /* 0x000fea0003800000 */
[----:B------:R-:W-:Y:S02]  /*1520*/  UIADD3 UR12, UPT, UPT, UR5, 0x1, URZ ;  /* 0x00000001050c7890 */ /* 0x000fe4000fffe0ff */
[----:B------:R-:W-:Y:S01]  /*1530*/  MOV R4, UR5 ;  /* 0x0000000500047c02 */ /* 0x000fe20008000f00 */
[----:B------:R-:W-:Y:S02]  /*1540*/  UIADD3 UR9, UPT, UPT, UR5, 0x2, URZ ;  /* 0x0000000205097890 */ /* 0x000fe4000fffe0ff */
[----:B------:R-:W-:Y:S01]  /*1550*/  UIADD3 UR14, UPT, UPT, UR5, 0x3, URZ ;  /* 0x00000003050e7890 */ /* 0x000fe2000fffe0ff */
[----:B------:R-:W-:Y:S02]  /*1560*/  ISETP.EQ.OR P3, PT, R4, UR15, P2 ;  /* 0x0000000f04007c0c */ /* 0x000fe40009762670 */
[----:B------:R-:W-:Y:S01]  /*1570*/  MOV R4, UR12 ;  /* 0x0000000c00047c02 */ /* 0x000fe20008000f00 */
[----:B------:R-:W-:-:S03]  /*1580*/  IMAD.U32 R5, RZ, RZ, UR9 ;  /* 0x00000009ff057e24 */ /* 0x000fc6000f8e00ff */
[----:B------:R-:W-:Y:S02]  /*1590*/  ISETP.EQ.OR P4, PT, R4, UR15, P2 ;  /* 0x0000000f04007c0c */ /* 0x000fe40009782670 */
[----:B------:R-:W-:Y:S02]  /*15a0*/  MOV R4, UR14 ;  /* 0x0000000e00047c02 */ /* 0x000fe40008000f00 */
[----:B------:R-:W-:Y:S02]  /*15b0*/  ISETP.EQ.OR P5, PT, R5, UR15, P2 ;  /* 0x0000000f05007c0c */ /* 0x000fe400097a2670 */
[----:B------:R-:W-:Y:S01]  /*15c0*/  ISETP.EQ.OR P6, PT, R4, UR15, P2 ;  /* 0x0000000f04007c0c */ /* 0x000fe200097c2670 */
[----:B------:R-:W-:-:S05]  /*15d0*/  VOTEU.ALL UP2, P3 ;  /* 0x0000000000ff7886 */ /* 0x000fca0001840000 */
[----:B------:R-:W-:Y:S01]  /*15e0*/  @!UP2 UIMAD UR10, UR5, UR20, UR6 ;  /* 0x00000014050aa2a4 */ /* 0x000fe2000f8e0206 */
[----:B------:R-:W-:-:S03]  /*15f0*/  VOTEU.ALL UP1, P4 ;  /* 0x0000000000ff7886 */ /* 0x000fc60002020000 */
[----:B------:R-:W-:Y:S01]  /*1600*/  @!UP2 UIMAD.WIDE.U32 UR10, UR10, 0x8, UR18 ;  /* 0x000000080a0aa8a5 */ /* 0x000fe2000f8e0012 */
[----:B------:R-:W-:Y:S01]  /*1610*/  VOTEU.ALL UP0, P5 ;  /* 0x0000000000ff7886 */ /* 0x000fe20002800000 */
[----:B------:R-:W-:Y:S01]  /*1620*/  @!UP1 UIMAD UR12, UR12, UR20, UR6 ;  /* 0x000000140c0c92a4 */ /* 0x000fe2000f8e0206 */
[----:B------:R-:W-:-:S03]  /*1630*/  VOTEU.ALL UP2, P6 ;  /* 0x0000000000ff7886 */ /* 0x000fc60003040000 */
[----:B------:R-:W-:Y:S01]  /*1640*/  MOV R4, UR10 ;  /* 0x0000000a00047c02 */ /* 0x000fe20008000f00 */
[----:B------:R-:W-:Y:S01]  /*1650*/  @!UP0 UIMAD UR9, UR9, UR20, UR6 ;  /* 0x00000014090982a4 */ /* 0x000fe2000f8e0206 */
[----:B------:R-:W-:Y:S01]  /*1660*/  MOV R5, UR11 ;  /* 0x0000000b00057c02 */ /* 0x000fe20008000f00 */
[----:B------:R-:W-:Y:S02]  /*1670*/  @!UP1 UIMAD.WIDE.U32 UR12, UR12, 0x8, UR18 ;  /* 0x000000080c0c98a5 */ /* 0x000fe4000f8e0012 */
[----:B------:R-:W-:Y:S02]  /*1680*/  @!UP2 UIMAD UR14, UR14, UR20, UR6 ;  /* 0x000000140e0ea2a4 */ /* 0x000fe4000f8e0206 */
[----:B------:R-:W-:Y:S01]  /*1690*/  @!UP0 UIMAD.WIDE.U32 UR10, UR9, 0x8, UR18 ;  /* 0x00000008090a88a5 */ /* 0x000fe2000f8e0012 */
[----:B------:R-:W0:Y:S01]  /*16a0*/  @!P3 LDG.E.64 R4, desc[UR16][R4.64] ;  /* 0x000000100404b981 */ /* 0x000e22000c1e1b00 */
[----:B------:R-:W-:Y:S01]  /*16b0*/  IMAD.U32 R6, RZ, RZ, UR12 ;  /* 0x0000000cff067e24 */ /* 0x000fe2000f8e00ff */
[----:B------:R-:W-:Y:S01]  /*16c0*/  MOV R7, UR13 ;  /* 0x0000000d00077c02 */ /* 0x000fe20008000f00 */
[----:B------:R-:W-:-:S02]  /*16d0*/  @!UP2 UIMAD.WIDE.U32 UR12, UR14, 0x8, UR18 ;  /* 0x000000080e0ca8a5 */ /* 0x000fc4000f8e0012 */
[----:B------:R-:W-:Y:S02]  /*16e0*/  MOV R8, UR10 ;  /* 0x0000000a00087c02 */ /* 0x000fe40008000f00 */
[----:B------:R-:W-:Y:S01]  /*16f0*/  MOV R9, UR11 ;  /* 0x0000000b00097c02 */ /* 0x000fe20008000f00 */
[----:B------:R-:W2:Y:S01]  /*1700*/  @!P4 LDG.E.64 R6, desc[UR16][R6.64] ;  /* 0x000000100606c981 */ /* 0x000ea2000c1e1b00 */
[----:B-1----:R-:W-:Y:S01]  /*1710*/  IMAD.U32 R10, RZ, RZ, UR12 ;  /* 0x0000000cff0a7e24 */ /* 0x002fe2000f8e00ff */
[----:B------:R-:W-:-:S03]  /*1720*/  MOV R11, UR13 ;  /* 0x0000000d000b7c02 */ /* 0x000fc60008000f00 */
[----:B------:R-:W3:Y:S04]  /*1730*/  @!P5 LDG.E.64 R8, desc[UR16][R8.64] ;  /* 0x000000100808d981 */ /* 0x000ee8000c1e1b00 */
[----:B------:R-:W4:Y:S01]  /*1740*/  @!P6 LDG.E.64 R10, desc[UR16][R10.64] ;  /* 0x000000100a0ae981 */ /* 0x000f22000c1e1b00 */
[----:B------:R-:W-:-:S04]  /*1750*/  MOV R13, UR5 ;  /* 0x00000005000d7c02 */ /* 0x000fc80008000f00 */
[----:B------:R-:W-:-:S04]  /*1760*/  IADD3 R13, PT, PT, R13, 0x4, RZ ;  /* 0x000000040d0d7810 */ /* 0x000fc80007ffe0ff */
[----:B------:R-:W-:Y:S01]  /*1770*/  R2UR UR5, R13 ;  /* 0x000000000d0572ca */ /* 0x000fe200000e0000 */
        /* <DEDUP_REMOVED lines=8> */
.L_x_1465:
[----:B------:R-:W-:Y:S05]  /*1800*/  @!P1 BRA `(.L_x_1460) ;  /* 0x0000000000a09947 */ /* 0x000fea0003800000 */
[----:B------:R-:W-:-:S13]  /*1810*/  ISETP.NE.AND P1, PT, R12, 0x1, PT ;  /* 0x000000010c00780c */ /* 0x000fda0003f25270 */
[----:B------:R-:W-:Y:S05]  /*1820*/  @!P1 BRA `(.L_x_1466) ;  /* 0x0000000000609947 */ /* 0x000fea0003800000 */
[----:B------:R-:W-:Y:S02]  /*1830*/  UIADD3 UR10, UPT, UPT, UR5, 0x1, URZ ;  /* 0x00000001050a7890 */ /* 0x000fe4000fffe0ff */
[----:B------:R-:W-:-:S05]  /*1840*/  IMAD.U32 R4, RZ, RZ, UR5 ;  /* 0x00000005ff047e24 */ /* 0x000fca000f8e00ff */
[----:B------:R-:W-:Y:S02]  /*1850*/  ISETP.EQ.OR P3, PT, R4, UR15, P2 ;  /* 0x0000000f04007c0c */ /* 0x000fe40009762670 */
[----:B------:R-:W-:-:S04]  /*1860*/  MOV R4, UR10 ;  /* 0x0000000a00047c02 */ /* 0x000fc80008000f00 */
[----:B------:R-:W-:-:S07]  /*1870*/  ISETP.EQ.OR P1, PT, R4, UR15, P2 ;  /* 0x0000000f04007c0c */ /* 0x000fce0009722670 */
[----:B------:R-:W-:-:S05]  /*1880*/  VOTEU.ALL UP0, P3 ;  /* 0x0000000000ff7886 */ /* 0x000fca0001800000 */
[----:B------:R-:W-:Y:S01]  /*1890*/  @!UP0 UIMAD UR12, UR5, UR20, UR6 ;  /* 0x00000014050c82a4 */ /* 0x000fe2000f8e0206 */
[----:B------:R-:W-:-:S03]  /*18a0*/  VOTEU.ALL UP1, P1 ;  /* 0x0000000000ff7886 */ /* 0x000fc60000820000 */
[----:B------:R-:W-:Y:S02]  /*18b0*/  @!UP0 UIMAD.WIDE.U32 UR12, UR12, 0x8, UR18 ;  /* 0x000000080c0c88a5 */ /* 0x000fe4000f8e0012 */
[----:B------:R-:W-:-:S04]  /*18c0*/  @!UP1 UIMAD UR10, UR10, UR20, UR6 ;  /* 0x000000140a0a92a4 */ /* 0x000fc8000f8e0206 */
[----:B------:R-:W-:Y:S01]  /*18d0*/  MOV R4, UR12 ;  /* 0x0000000c00047c02 */ /* 0x000fe20008000f00 */
[----:B------:R-:W-:Y:S01]  /*18e0*/  @!UP1 UIMAD.WIDE.U32 UR10, UR10, 0x8, UR18 ;  /* 0x000000080a0a98a5 */ /* 0x000fe2000f8e0012 */
[----:B------:R-:W-:-:S05]  /*18f0*/  MOV R5, UR13 ;  /* 0x0000000d00057c02 */ /* 0x000fca0008000f00 */
[----:B------:R-:W-:Y:S01]  /*1900*/  IMAD.U32 R6, RZ, RZ, UR10 ;  /* 0x0000000aff067e24 */ /* 0x000fe2000f8e00ff */
[----:B------:R-:W-:Y:S01]  /*1910*/  MOV R7, UR11 ;  /* 0x0000000b00077c02 */ /* 0x000fe20008000f00 */
[----:B------:R-:W0:Y:S05]  /*1920*/  @!P3 LDG.E.64 R4, desc[UR16][R4.64] ;  /* 0x000000100404b981 */ /* 0x000e2a000c1e1b00 */
[----:B------:R-:W2:Y:S01]  /*1930*/  @!P1 LDG.E.64 R6, desc[UR16][R6.64] ;  /* 0x0000001006069981 */ /* 0x000ea2000c1e1b00 */
[----:B------:R-:W-:-:S04]  /*1940*/  MOV R8, UR5 ;  /* 0x0000000500087c02 */ /* 0x000fc80008000f00 */
[----:B------:R-:W-:-:S04]  /*1950*/  IADD3 R8, PT, PT, R8, 0x2, RZ ;  /* 0x0000000208087810 */ /* 0x000fc80007ffe0ff */
[----:B------:R-:W-:Y:S01]  /*1960*/  R2UR UR5, R8 ;  /* 0x00000000080572ca */ /* 0x000fe200000e0000 */
[----:B0-----:R-:W-:Y:S01]  /*1970*/  @!P3 FADD.FTZ R20, R20, R4 ;  /* 0x000000041414b221 */ /* 0x001fe20000010000 */
[----:B------:R-:W-:-:S03]  /*1980*/  @!P3 FADD.FTZ R21, R21, R5 ;  /* 0x000000051515b221 */ /* 0x000fc60000010000 */
[----:B--2---:R-:W-:Y:S01]  /*1990*/  @!P1 FADD.FTZ R20, R20, R6 ;  /* 0x0000000614149221 */ /* 0x004fe20000010000 */
[----:B------:R-:W-:-:S09]  /*19a0*/  @!P1 FADD.FTZ R21, R21, R7 ;  /* 0x0000000715159221 */ /* 0x000fd20000010000 */
.L_x_1466:
[----:B------:R-:W-:Y:S01]  /*19b0*/  IMAD.U32 R5, RZ, RZ, UR5 ;  /* 0x00000005ff057e24 */ /* 0x000fe2000f8e00ff */
[----:B------:R-:W-:Y:S01]  /*19c0*/  LOP3.LUT R4, R16, 0x1, RZ, 0xc0, !PT ;  /* 0x0000000110047812 */ /* 0x000fe200078ec0ff */
[----:B------:R-:W-:Y:S03]  /*19d0*/  BSSY.RECONVERGENT B0, `(.L_x_1460) ;  /* 0x000000b000007945 */ /* 0x000fe60003800200 */
[----:B------:R-:W-:-:S04]  /*19e0*/  ISETP.EQ.OR P1, PT, R5, UR15, P2 ;  /* 0x0000000f05007c0c */ /* 0x000fc80009722670 */
[----:B------:R-:W-:-:S13]  /*19f0*/  ISETP.NE.U32.OR P1, PT, R4, 0x1, P1 ;  /* 0x000000010400780c */ /* 0x000fda0000f25470 */
[----:B------:R-:W-:Y:S05]  /*1a00*/  @P1 BRA `(.L_x_1467) ;  /* 0x00000000001c1947 */ /* 0x000fea0003800000 */
[----:B------:R-:W-:Y:S01]  /*1a10*/  UIMAD UR9, UR20, UR5, UR6 ;  /* 0x00000005140972a4 */ /* 0x000fe2000f8e0206 */
[----:B------:R-:W-:-:S05]  /*1a20*/  HFMA2 R5, -RZ, RZ, 0, 4.76837158203125e-07 ;  /* 0x00000008ff057431 */ /* 0x000fca00000001ff */
[----:B------:R-:W-:-:S05]  /*1a30*/  MOV R4, UR9 ;  /* 0x0000000900047c02 */ /* 0x000fca0008000f00 */
[----:B------:R-:W-:-:S06]  /*1a40*/  IMAD.WIDE.U32 R4, R4, R5, UR18 ;  /* 0x0000001204047e25 */ /* 0x000fcc000f8e0005 */
[----:B------:R-:W0:Y:S02]  /*1a50*/  LDG.E.64 R4, desc[UR16][R4.64] ;  /* 0x0000001004047981 */ /* 0x000e24000c1e1b00 */
[----:B0-----:R-:W-:Y:S01]  /*1a60*/  FADD.FTZ R20, R20, R4 ;  /* 0x0000000414147221 */ /* 0x001fe20000010000 */
[----:B------:R-:W-:-:S07]  /*1a70*/  FADD.FTZ R21, R21, R5 ;  /* 0x0000000515157221 */ /* 0x000fce0000010000 */
.L_x_1467:
[----:B------:R-:W-:Y:S05]  /*1a80*/  BSYNC.RECONVERGENT B0 ;  /* 0x0000000000007941 */ /* 0x000fea0003800200 */
.L_x_1460:
[----:B------:R-:W4:Y:S01]  /*1a90*/  S2UR UR9, SR_CgaCtaId ;  /* 0x00000000000979c3 */ /* 0x000f220000008800 */
[----:B------:R-:W5:Y:S01]  /*1aa0*/  LDCU UR10, c[0x0][0x414] ;  /* 0x00008280ff0a77ac */ /* 0x000f620008000800 */
[----:B---3--:R-:W-:Y:S02]  /*1ab0*/  MOV R7, UR8 ;  /* 0x0000000800077c02 */ /* 0x008fe40008000f00 */
[----:B------:R-:W-:Y:S01]  /*1ac0*/  LOP3.LUT R13, R22, 0xffff, RZ, 0xc0, !PT ;  /* 0x0000ffff160d7812 */ /* 0x000fe200078ec0ff */
[----:B------:R-:W-:-:S03]  /*1ad0*/  UMOV UR5, 0x400 ;  /* 0x0000040000057882 */ /* 0x000fc60000000000 */
[----:B------:R-:W3:Y:S01]  /*1ae0*/  @P0 LDC.64 R14, c[0x0][0x388] ;  /* 0x0000e200ff0e0b82 */ /* 0x000ee20000000a00 */
[----:B------:R-:W-:-:S07]  /*1af0*/  IMAD.IADD R25, R0, 0x1, R13 ;  /* 0x0000000100197824 */ /* 0x000fce00078e020d */
[----:B------:R-:W1:Y:S01]  /*1b00*/  LDC.64 R8, c[0x0][0x398] ;  /* 0x0000e600ff087b82 */ /* 0x000e620000000a00 */
[----:B-----5:R-:W-:Y:S01]  /*1b10*/  @P0 FMUL.FTZ R6, R20, UR10 ;  /* 0x0000000a14060c20 */ /* 0x020fe20008410000 */
[----:B----4-:R-:W-:-:S06]  /*1b20*/  ULEA UR5, UR9, UR5, 0x18 ;  /* 0x0000000509057291 */ /* 0x010fcc000f8ec0ff */
[----:B------:R-:W4:Y:S01]  /*1b30*/  LDC.64 R4, c[0x0][0x3a0] ;  /* 0x0000e800ff047b82 */ /* 0x000f220000000a00 */
[----:B---3--:R-:W-:-:S04]  /*1b40*/  @P0 IMAD.WIDE R14, R7, 0x8, R14 ;  /* 0x00000008070e0825 */ /* 0x008fc800078e020e */
[----:B------:R-:W-:Y:S01]  /*1b50*/  @P0 FMUL.FTZ R7, R21, UR10 ;  /* 0x0000000a15070c20 */ /* 0x000fe20008410000 */
[----:B------:R-:W-:Y:S04]  /*1b60*/  @!P2 STS.64 [UR5+0xc0], R20 ;  /* 0x0000c014ff00a988 */ /* 0x000fe80008000a05 */
[----:B------:R3:W-:Y:S01]  /*1b70*/  @P0 STG.E.64 desc[UR16][R14.64], R6 ;  /* 0x000000060e000986 */ /* 0x0007e2000c101b10 */
[----:B-1----:R-:W-:-:S04]  /*1b80*/  IMAD.WIDE R10, R25, 0x4, R8 ;  /* 0x00000004190a7825 */ /* 0x002fc800078e0208 */
[----:B----4-:R-:W-:Y:S01]  /*1b90*/  IMAD.WIDE R8, R25, 0x4, R4 ;  /* 0x0000000419087825 */ /* 0x010fe200078e0204 */
[----:B------:R-:W-:Y:S06]  /*1ba0*/  BAR.SYNC.DEFER_BLOCKING 0x0 ;  /* 0x0000000000007b1d */ /* 0x000fec0000010000 */
[----:B------:R1:W4:Y:S04]  /*1bb0*/  LDG.E.64 R4, desc[UR16][R10.64] ;  /* 0x000000100a047981 */ /* 0x000328000c1e1b00 */
[----:B------:R-:W4:Y:S01]  /*1bc0*/  LDG.E.64 R8, desc[UR16][R8.64] ;  /* 0x0000001008087981 */ /* 0x000f22000c1e1b00 */
[----:B---3--:R-:W-:-:S03]  /*1bd0*/  MOV R6, 0x3f800000 ;  /* 0x3f80000000067802 */ /* 0x008fc60000000f00 */
[----:B-1----:R-:W1:Y:S01]  /*1be0*/  LDS.64 R10, [UR5+0xc0] ;  /* 0x0000c005ff0a7984 */ /* 0x002e620008000a00 */
[----:B------:R-:W3:Y:S02]  /*1bf0*/  LDCU.U8 UR5, c[0x0][0x3fc] ;  /* 0x00007f80ff0577ac */ /* 0x000ee40008000000 */
[----:B---3--:R-:W-:Y:S01]  /*1c00*/  UISETP.NE.AND UP0, UPT, UR5, URZ, UPT ;  /* 0x000000ff0500728c */ /* 0x008fe2000bf05270 */
[----:B-1----:R-:W-:-:S04]  /*1c10*/  FMUL.FTZ R0, R10, UR10 ;  /* 0x0000000a0a007c20 */ /* 0x002fc80008410000 */
[----:B--2---:R-:W-:Y:S01]  /*1c20*/  FMUL.FTZ R12, R0, R0 ;  /* 0x00000000000c7220 */ /* 0x004fe20000410000 */
[--C-:B------:R-:W-:Y:S01]  /*1c30*/  FADD.FTZ R3, R3, -R0.reuse ;  /* 0x8000000003037221 */ /* 0x100fe20000010000 */
[----:B------:R-:W-:Y:S02]  /*1c40*/  FADD.FTZ R7, R2, -R0 ;  /* 0x8000000002077221 */ /* 0x000fe40000010000 */
[----:B------:R-:W-:Y:S01]  /*1c50*/  FFMA.FTZ R12, R11, UR10, -R12 ;  /* 0x0000000a0b0c7c23 */ /* 0x000fe2000801080c */
[----:B------:R-:W1:Y:S04]  /*1c60*/  LDCU.64 UR10, c[0x0][0x3e8] ;  /* 0x00007d00ff0a77ac */ /* 0x000e680008000a00 */
[----:B------:R-:W-:-:S13]  /*1c70*/  FSETP.GTU.FTZ.AND P1, PT, R12, RZ, PT ;  /* 0x000000ff0c00720b */ /* 0x000fda0003f3c000 */
[----:B------:R-:W2:Y:S02]  /*1c80*/  @P1 LDC R25, c[0x0][0x3a8] ;  /* 0x0000ea00ff191b82 */ /* 0x000ea40000000800 */
[----:B--2---:R-:W-:-:S04]  /*1c90*/  @P1 FADD.FTZ R12, R12, R25 ;  /* 0x000000190c0c1221 */ /* 0x004fc80000010000 */
[----:B------:R-:W2:Y:S01]  /*1ca0*/  @P1 MUFU.RSQ R6, R12 ;  /* 0x0000000c00061308 */ /* 0x000ea20000001400 */
[----:B-1----:R-:W-:-:S04]  /*1cb0*/  ISETP.GE.U32.AND P1, PT, R24, UR10, PT ;  /* 0x0000000a18007c0c */ /* 0x002fc8000bf26070 */
[----:B------:R-:W-:Y:S01]  /*1cc0*/  ISETP.GE.AND.EX P1, PT, R17, UR11, PT, P1 ;  /* 0x0000000b11007c0c */ /* 0x000fe2000bf26310 */
[-C--:B--2---:R-:W-:Y:S01]  /*1cd0*/  FMUL.FTZ R3, R3, R6.reuse ;  /* 0x0000000603037220 */ /* 0x084fe20000410000 */
[----:B------:R-:W-:-:S03]  /*1ce0*/  FMUL.FTZ R6, R7, R6 ;  /* 0x0000000607067220 */ /* 0x000fc60000410000 */
[----:B----4-:R-:W-:Y:S01]  /*1cf0*/  FFMA.FTZ R4, R4, R3, R8 ;  /* 0x0000000304047223 */ /* 0x010fe20000010008 */
[----:B------:R-:W-:Y:S01]  /*1d00*/  FFMA.FTZ R5, R5, R6, R9 ;  /* 0x0000000605057223 */ /* 0x000fe20000010009 */
[----:B------:R-:W-:Y:S06]  /*1d10*/  BRA.U !UP0, `(.L_x_1468) ;  /* 0x0000000108287547 */ /* 0x000fec000b800000 */
[----:B------:R-:W-:Y:S01]  /*1d20*/  FMUL.FTZ R0, R4, -1.4426950216293334961 ;  /* 0xbfb8aa3b04007820 */ /* 0x000fe20000410000 */
[----:B------:R-:W-:-:S05]  /*1d30*/  FMUL.FTZ R6, R5, -1.4426950216293334961 ;  /* 0xbfb8aa3b05067820 */ /* 0x000fca0000410000 */
[----:B------:R-:W1:Y:S08]  /*1d40*/  MUFU.EX2 R0, R0 ;  /* 0x0000000000007308 */ /* 0x000e700000000800 */
[----:B------:R-:W2:Y:S01]  /*1d50*/  MUFU.EX2 R6, R6 ;  /* 0x0000000600067308 */ /* 0x000ea20000000800 */
[----:B-1----:R-:W-:-:S07]  /*1d60*/  FADD.FTZ R2, R0, 1 ;  /* 0x3f80000000027421 */ /* 0x002fce0000010000 */
[----:B------:R-:W1:Y:S01]  /*1d70*/  MUFU.RCP R3, R2 ;  /* 0x0000000200037308 */ /* 0x000e620000001000 */
[----:B--2---:R-:W-:-:S07]  /*1d80*/  FADD.FTZ R7, R6, 1 ;  /* 0x3f80000006077421 */ /* 0x004fce0000010000 */
[----:B------:R-:W2:Y:S01]  /*1d90*/  MUFU.RCP R8, R7 ;  /* 0x0000000700087308 */ /* 0x000ea20000001000 */
[----:B-1----:R-:W-:Y:S01]  /*1da0*/  FMUL.FTZ R4, R4, R3 ;  /* 0x0000000304047220 */ /* 0x002fe20000410000 */
[----:B--2---:R-:W-:-:S07]  /*1db0*/  FMUL.FTZ R5, R5, R8 ;  /* 0x0000000805057220 */ /* 0x004fce0000410000 */
.L_x_1468:
[----:B------:R-:W-:Y:S04]  /*1dc0*/  BSSY.RECONVERGENT B0, `(.L_x_1469) ;  /* 0x000000e000007945 */ /* 0x000fe80003800200 */
[----:B------:R-:W-:Y:S05]  /*1dd0*/  @P1 BRA `(.L_x_1470) ;  /* 0x0000000000301947 */ /* 0x000fea0003800000 */
[----:B------:R-:W1:Y:S01]  /*1de0*/  LDCU.64 UR12, c[0x0][0x3e0] ;  /* 0x00007c00ff0c77ac */ /* 0x000e620008000a00 */
[----:B------:R-:W-:Y:S02]  /*1df0*/  MOV R6, R26 ;  /* 0x0000001a00067202 */ /* 0x000fe40000000f00 */
[----:B------:R-:W-:Y:S01]  /*1e00*/  MOV R7, R29 ;  /* 0x0000001d00077202 */ /* 0x000fe20000000f00 */
[----:B------:R-:W2:Y:S01]  /*1e10*/  LDCU.64 UR10, c[0x0][0x380] ;  /* 0x00007000ff0a77ac */ /* 0x000ea20008000a00 */
        /* <DEDUP_REMOVED lines=8> */
.L_x_1470:
[----:B------:R-:W-:Y:S05]  /*1ea0*/  BSYNC.RECONVERGENT B0 ;  /* 0x0000000000007941 */ /* 0x000fea0003800200 */
.L_x_1469:
[----:B------:R-:W-:Y:S02]  /*1eb0*/  UIADD3 UR8, UPT, UPT, UR20, UR8, URZ ;  /* 0x0000000814087290 */ /* 0x000fe4000fffe0ff */
[----:B------:R-:W-:Y:S02]  /*1ec0*/  UIADD3 UR4, UPT, UPT, UR4, 0x1, URZ ;  /* 0x0000000104047890 */ /* 0x000fe4000fffe0ff */
[----:B------:R-:W-:-:S09]  /*1ed0*/  UISETP.GE.AND UP0, UPT, UR8, UR7, UPT ;  /* 0x000000070800728c */ /* 0x000fd2000bf06270 */
[----:B------:R-:W-:Y:S05]  /*1ee0*/  BRA.U !UP0, `(.L_x_1471) ;  /* 0xffffffe108d07547 */ /* 0x000fea000b83ffff */
[----:B------:R-:W-:Y:S05]  /*1ef0*/  EXIT ;  /* 0x000000000000794d */ /* 0x000fea0003800000 */
.L_x_1472:
        /* <DEDUP_REMOVED lines=16> */
.L_x_2501:


//--------------------- .text._Z35group_norm_nhwc_fwd_one_pass_kernelI11Bf16IOFp32WLi128ELi20ELi640EEv26Group_norm_nhwc_fwd_params --------------------------
	.section	.text._Z35group_norm_nhwc_fwd_one_pass_kernelI11Bf16IOFp32WLi128ELi20ELi640EEv26Group_norm_nhwc_fwd_params,"ax",@progbits
	.align	128
        .global         _Z35group_norm_nhwc_fwd_one_pass_kernelI11Bf16IOFp32WLi128ELi20ELi640EEv26Group_norm_nhwc_fwd_params
        .type           _Z35group_norm_nhwc_fwd_one_pass_kernelI11Bf16IOFp32WLi128ELi20ELi640EEv26Group_norm_nhwc_fwd_params,@function
        .size           _Z35group_norm_nhwc_fwd_one_pass_kernelI11Bf16IOFp32WLi128ELi20ELi640EEv26Group_norm_nhwc_fwd_params,(.L_x_2502 - _Z35group_norm_nhwc_fwd_one_pass_kernelI11Bf16IOFp32WLi128ELi20ELi640EEv26Group_norm_nhwc_fwd_params)
        .other          _Z35group_norm_nhwc_fwd_one_pass_kernelI11Bf16IOFp32WLi128ELi20ELi640EEv26Group_norm_nhwc_fwd_params,@"STO_CUDA_ENTRY STV_DEFAULT"
_Z35group_norm_nhwc_fwd_one_pass_kernelI11Bf16IOFp32WLi128ELi20ELi640EEv26Group_norm_nhwc_fwd_params:
.text._Z35group_norm_nhwc_fwd_one_pass_kernelI11Bf16IOFp32WLi128ELi20ELi640EEv26Group_norm_nhwc_fwd_params:
        /* <DEDUP_REMOVED lines=12> */
[----:B------:R-:W4:Y:S01]  /*00c0*/  LDCU.64 UR8, c[0x0][0x388] ;  /* 0x00007100ff0877ac */ /* 0x000f220008000a00 */
[----:B------:R-:W0:Y:S04]  /*00d0*/  LDCU UR18, c[0x0][0x374] ;  /* 0x00006e80ff1277ac */ /* 0x000e280008000800 */
[----:B------:R-:W3:Y:S01]  /*00e0*/  LDC R4, c[0x0][0x370] ;  /* 0x0000dc00ff047b82 */ /* 0x000ee20000000800 */
[----:B------:R-:W0:Y:S01]  /*00f0*/  LDCU.64 UR14, c[0x0][0x358] ;  /* 0x00006b00ff0e77ac */ /* 0x000e220008000a00 */
[----:B------:R-:W-:Y:S01]  /*0100*/  UMOV UR7, UR6 ;  /* 0x0000000600077c82 */ /* 0x000fe20008000000 */
[----:B--2---:R-:W-:Y:S01]  /*0110*/  MOV R3, UR4 ;  /* 0x0000000400037c02 */ /* 0x004fe20008000f00 */
[----:B------:R-:W-:Y:S01]  /*0120*/  UMOV UR4, URZ ;  /* 0x000000ff00047c82 */ /* 0x000fe20008000000 */
[----:B----4-:R-:W-:-:S02]  /*0130*/  ISETP.NE.U32.AND P1, PT, RZ, UR8, PT ;  /* 0x00000008ff007c0c */ /* 0x010fc4000bf25070 */
[C---:B0-----:R-:W-:Y:S02]  /*0140*/  LOP3.LUT R0, R16.reuse, 0xffff, RZ, 0xc0, !PT ;  /* 0x0000ffff10007812 */ /* 0x041fe400078ec0ff */
[----:B-1----:R-:W-:-:S03]  /*0150*/  LOP3.LUT P0, RZ, R16, UR13, RZ, 0xfc, !PT ;  /* 0x0000000d10ff7c12 */ /* 0x002fc6000f80fcff */
[----:B------:R-:W-:Y:S01]  /*0160*/  IMAD R0, R0, 0x199a, RZ ;  /* 0x0000199a00007824 */ /* 0x000fe200078e02ff */
[----:B------:R-:W-:-:S04]  /*0170*/  ISETP.NE.AND.EX P0, PT, RZ, UR9, !P0, P1 ;  /* 0x00000009ff007c0c */ /* 0x000fc8000c705310 */
[----:B------:R-:W-:-:S04]  /*0180*/  SHF.R.U32.HI R22, RZ, 0x10, R0 ;  /* 0x00000010ff167819 */ /* 0x000fc80000011600 */
[----:B------:R-:W-:Y:S01]  /*0190*/  PRMT R0, R22, 0x9910, RZ ;  /* 0x0000991016007816 */ /* 0x000fe200000000ff */
[----:B------:R-:W-:-:S04]  /*01a0*/  IMAD R22, R3, UR13, R22 ;  /* 0x0000000d03167c24 */ /* 0x000fc8000f8e0216 */
[----:B------:R-:W-:Y:S01]  /*01b0*/  IMAD R0, R0, 0xa, RZ ;  /* 0x0000000a00007824 */ /* 0x000fe200078e02ff */
[----:B------:R-:W-:Y:S02]  /*01c0*/  IADD3 R21, PT, PT, R22, 0x40, RZ ;  /* 0x0000004016157810 */ /* 0x000fe40007ffe0ff */
[----:B------:R-:W-:Y:S02]  /*01d0*/  SHF.R.S32.HI R17, RZ, 0x1f, R22 ;  /* 0x0000001fff117819 */ /* 0x000fe40000011416 */
[----:B------:R-:W-:Y:S02]  /*01e0*/  IADD3 R0, PT, PT, RZ, -R0, RZ ;  /* 0x80000000ff007210 */ /* 0x000fe40007ffe0ff */
[----:B------:R-:W-:Y:S02]  /*01f0*/  SHF.R.S32.HI R7, RZ, 0x1f, R21 ;  /* 0x0000001fff077819 */ /* 0x000fe40000011415 */
[----:B------:R-:W-:-:S04]  /*0200*/  PRMT R3, R0, 0x7710, RZ ;  /* 0x0000771000037816 */ /* 0x000fc800000000ff */
[----:B------:R-:W-:-:S04]  /*0210*/  IADD3 R20, PT, PT, R3, R16, RZ ;  /* 0x0000001003147210 */ /* 0x000fc80007ffe0ff */
[----:B------:R-:W-:-:S04]  /*0220*/  SHF.L.U32 R20, R20, 0x1, RZ ;  /* 0x0000000114147819 */ /* 0x000fc800000006ff */
[----:B---3--:R-:W-:-:S07]  /*0230*/  LOP3.LUT R28, R20, 0xffff, RZ, 0xc0, !PT ;  /* 0x0000ffff141c7812 */ /* 0x008fce00078ec0ff */
.L_x_1492:
[----:B------:R-:W0:Y:S01]  /*0240*/  LDC R0, c[0x0][0x3f8] ;  /* 0x0000fe00ff007b82 */ /* 0x000e220000000800 */
[----:B-----5:R-:W-:Y:S01]  /*0250*/  IABS R10, UR7 ;  /* 0x00000007000a7c13 */ /* 0x020fe20008000000 */
[----:B-1----:R-:W1:Y:S01]  /*0260*/  LDCU.64 UR8, c[0x0][0x3e8] ;  /* 0x00007d00ff0877ac */ /* 0x002e620008000a00 */
[----:B0---4-:R-:W-:Y:S02]  /*0270*/  IABS R8, R0 ;  /* 0x0000000000087213 */ /* 0x011fe40000000000 */
[----:B------:R-:W-:Y:S02]  /*0280*/  ISETP.NE.AND P3, PT, R0, RZ, PT ;  /* 0x000000ff0000720c */ /* 0x000fe40003f65270 */
[----:B---3--:R-:W0:Y:S08]  /*0290*/  I2F.RP R5, R8 ;  /* 0x0000000800057306 */ /* 0x008e300000209400 */
[----:B0-----:R-:W0:Y:S02]  /*02a0*/  MUFU.RCP R5, R5 ;  /* 0x0000000500057308 */ /* 0x001e240000001000 */
[----:B0-----:R-:W-:-:S06]  /*02b0*/  VIADD R2, R5, 0xffffffe ;  /* 0x0ffffffe05027836 */ /* 0x001fcc0000000000 */
[----:B--2---:R0:W2:Y:S02]  /*02c0*/  F2I.FTZ.U32.TRUNC.NTZ R3, R2 ;  /* 0x0000000200037305 */ /* 0x0040a4000021f000 */
[----:B0-----:R-:W-:Y:S01]  /*02d0*/  HFMA2 R2, -RZ, RZ, 0, 0 ;  /* 0x00000000ff027431 */ /* 0x001fe200000001ff */
[----:B--2---:R-:W-:-:S05]  /*02e0*/  IADD3 R9, PT, PT, RZ, -R3, RZ ;  /* 0x80000003ff097210 */ /* 0x004fca0007ffe0ff */
[----:B------:R-:W-:-:S04]  /*02f0*/  IMAD R9, R9, R8, RZ ;  /* 0x0000000809097224 */ /* 0x000fc800078e02ff */
[----:B------:R-:W-:Y:S01]  /*0300*/  IMAD.HI.U32 R3, R3, R9, R2 ;  /* 0x0000000903037227 */ /* 0x000fe200078e0002 */
[----:B------:R-:W-:Y:S02]  /*0310*/  MOV R9, R10 ;  /* 0x0000000a00097202 */ /* 0x000fe40000000f00 */
[----:B------:R-:W-:-:S03]  /*0320*/  LOP3.LUT R2, R0, UR7, RZ, 0x3c, !PT ;  /* 0x0000000700027c12 */ /* 0x000fc6000f8e3cff */
[----:B------:R-:W-:Y:S01]  /*0330*/  IMAD.HI.U32 R3, R3, R9, RZ ;  /* 0x0000000903037227 */ /* 0x000fe200078e00ff */
[----:B------:R-:W-:-:S04]  /*0340*/  ISETP.GE.AND P4, PT, R2, RZ, PT ;  /* 0x000000ff0200720c */ /* 0x000fc80003f86270 */
[----:B------:R-:W-:-:S05]  /*0350*/  IADD3 R5, PT, PT, -R3, RZ, RZ ;  /* 0x000000ff03057210 */ /* 0x000fca0007ffe1ff */
[----:B------:R-:W-:-:S05]  /*0360*/  IMAD R5, R8, R5, R9 ;  /* 0x0000000508057224 */ /* 0x000fca00078e0209 */
[----:B------:R-:W-:-:S13]  /*0370*/  ISETP.GT.U32.AND P2, PT, R8, R5, PT ;  /* 0x000000050800720c */ /* 0x000fda0003f44070 */
[----:B------:R-:W-:Y:S01]  /*0380*/  @!P2 IMAD.IADD R5, R5, 0x1, -R8 ;  /* 0x000000010505a824 */ /* 0x000fe200078e0a08 */
[----:B------:R-:W-:Y:S02]  /*0390*/  @!P2 IADD3 R3, PT, PT, R3, 0x1, RZ ;  /* 0x000000010303a810 */ /* 0x000fe40007ffe0ff */
[----:B-1----:R-:W-:Y:S02]  /*03a0*/  ISETP.GE.U32.AND P2, PT, R21, UR8, PT ;  /* 0x0000000815007c0c */ /* 0x002fe4000bf46070 */
[----:B------:R-:W-:Y:S02]  /*03b0*/  ISETP.GE.U32.AND P1, PT, R5, R8, PT ;  /* 0x000000080500720c */ /* 0x000fe40003f26070 */
[----:B------:R-:W-:-:S11]  /*03c0*/  ISETP.GE.AND.EX P2, PT, R7, UR9, PT, P2 ;  /* 0x0000000907007c0c */ /* 0x000fd6000bf46320 */
[----:B------:R-:W-:Y:S02]  /*03d0*/  @P1 IADD3 R3, PT, PT, R3, 0x1, RZ ;  /* 0x0000000103031810 */ /* 0x000fe40007ffe0ff */
[----:B------:R-:W-:Y:S01]  /*03e0*/  ISETP.GE.U32.AND P1, PT, R22, UR8, PT ;  /* 0x0000000816007c0c */ /* 0x000fe2000bf26070 */
[----:B------:R-:W0:Y:S01]  /*03f0*/  @!P2 LDC.64 R8, c[0x0][0x3e0] ;  /* 0x0000f800ff08ab82 */ /* 0x000e220000000a00 */
[----:B------:R-:W-:Y:S02]  /*0400*/  MOV R5, R3 ;  /* 0x0000000300057202 */ /* 0x000fe40000000f00 */
[----:B------:R-:W-:Y:S01]  /*0410*/  ISETP.GE.AND.EX P1, PT, R17, UR9, PT, P1 ;  /* 0x0000000911007c0c */ /* 0x000fe2000bf26310 */
[----:B------:R-:W1:Y:S01]  /*0420*/  LDCU.64 UR8, c[0x0][0x3f0] ;  /* 0x00007e00ff0877ac */ /* 0x000e620008000a00 */
[----:B------:R-:W-:Y:S02]  /*0430*/  @!P4 IADD3 R5, PT, PT, -R5, RZ, RZ ;  /* 0x000000ff0505c210 */ /* 0x000fe40007ffe1ff */
[----:B------:R-:W-:Y:S01]  /*0440*/  @!P3 LOP3.LUT R5, RZ, R0, RZ, 0x33, !PT ;  /* 0x00000000ff05b212 */ /* 0x000fe200078e33ff */
[----:B------:R-:W2:Y:S04]  /*0450*/  @!P2 LDC.64 R12, c[0x0][0x390] ;  /* 0x0000e400ff0cab82 */ /* 0x000ea80000000a00 */
[----:B------:R-:W-:-:S04]  /*0460*/  IMAD.MOV R23, RZ, RZ, -R5 ;  /* 0x000000ffff177224 */ /* 0x000fc800078e0a05 */
[----:B------:R-:W3:Y:S01]  /*0470*/  @!P1 LDC.64 R2, c[0x0][0x3e0] ;  /* 0x0000f800ff029b82 */ /* 0x000ee20000000a00 */
[----:B------:R-:W-:Y:S01]  /*0480*/  IMAD R23, R0, R23, UR7 ;  /* 0x0000000700177e24 */ /* 0x000fe2000f8e0217 */
[----:B------:R-:W-:-:S03]  /*0490*/  SHF.R.S32.HI R0, RZ, 0x1f, R5 ;  /* 0x0000001fff007819 */ /* 0x000fc60000011405 */
[----:B------:R-:W-:Y:S02]  /*04a0*/  IMAD R23, R23, 0x14, RZ ;  /* 0x0000001417177824 */ /* 0x000fe400078e02ff */
[----:B-1----:R-:W-:Y:S01]  /*04b0*/  IMAD R0, R0, UR8, RZ ;  /* 0x0000000800007c24 */ /* 0x002fe2000f8e02ff */
[----:B------:R-:W1:Y:S01]  /*04c0*/  @!P1 LDC.64 R10, c[0x0][0x390] ;  /* 0x0000e400ff0a9b82 */ /* 0x000e620000000a00 */
[----:B0-----:R-:W-:Y:S01]  /*04d0*/  @!P2 IMAD R14, R7, R8, RZ ;  /* 0x00000008070ea224 */ /* 0x001fe200078e02ff */
[----:B------:R-:W-:Y:S01]  /*04e0*/  IADD3 R24, P3, PT, R23, R28, RZ ;  /* 0x0000001c17187210 */ /* 0x000fe20007f7e0ff */
[----:B------:R-:W-:Y:S02]  /*04f0*/  IMAD R27, R5, UR9, R0 ;  /* 0x00000009051b7c24 */ /* 0x000fe4000f8e0200 */
[----:B------:R-:W-:Y:S01]  /*0500*/  @!P2 IMAD R19, R21, R9, R14 ;  /* 0x000000091513a224 */ /* 0x000fe200078e020e */
[----:B------:R-:W-:-:S03]  /*0510*/  LEA.HI.X.SX32 R25, R23, RZ, 0x1, P3 ;  /* 0x000000ff17197211 */ /* 0x000fc600018f0eff */
[----:B------:R-:W-:-:S04]  /*0520*/  IMAD.WIDE.U32 R24, R5, UR8, R24 ;  /* 0x0000000805187c25 */ /* 0x000fc8000f8e0018 */
[----:B---3--:R-:W-:Y:S01]  /*0530*/  @!P1 IMAD R0, R17, R2, RZ ;  /* 0x0000000211009224 */ /* 0x008fe200078e02ff */
[----:B------:R-:W-:Y:S02]  /*0540*/  IADD3 R27, PT, PT, R25, R27, RZ ;  /* 0x0000001b191b7210 */ /* 0x000fe40007ffe0ff */
[-C--:B------:R-:W-:Y:S01]  /*0550*/  @!P1 MOV R26, R24.reuse ;  /* 0x00000018001a9202 */ /* 0x080fe20000000f00 */
[C---:B------:R-:W-:Y:S01]  /*0560*/  @!P1 IMAD R5, R22.reuse, R3, R0 ;  /* 0x0000000316059224 */ /* 0x040fe200078e0200 */
[----:B------:R-:W-:Y:S02]  /*0570*/  @!P2 MOV R14, R24 ;  /* 0x00000018000ea202 */ /* 0x000fe40000000f00 */
[----:B------:R-:W-:Y:S01]  /*0580*/  @!P2 MOV R15, R27 ;  /* 0x0000001b000fa202 */ /* 0x000fe20000000f00 */
[----:B------:R-:W-:-:S04]  /*0590*/  @!P1 IMAD.WIDE.U32 R2, R22, R2, R26 ;  /* 0x0000000216029225 */ /* 0x000fc800078e001a */
[----:B------:R-:W-:Y:S01]  /*05a0*/  @!P1 IMAD.IADD R3, R3, 0x1, R5 ;  /* 0x0000000103039824 */ /* 0x000fe200078e0205 */
[C---:B-1----:R-:W-:Y:S01]  /*05b0*/  @!P1 LEA R10, P3, R2.reuse, R10, 0x1 ;  /* 0x0000000a020a9211 */ /* 0x042fe200078608ff */
[----:B------:R-:W-:Y:S01]  /*05c0*/  @!P2 IMAD.WIDE.U32 R8, R21, R8, R14 ;  /* 0x000000081508a225 */ /* 0x000fe200078e000e */
[----:B------:R-:W-:Y:S02]  /*05d0*/  MOV R5, RZ ;  /* 0x000000ff00057202 */ /* 0x000fe40000000f00 */
[----:B------:R-:W-:Y:S01]  /*05e0*/  @!P1 LEA.HI.X R11, R2, R11, R3, 0x1, P3 ;  /* 0x0000000b020b9211 */ /* 0x000fe200018f0c03 */
[----:B------:R-:W-:Y:S01]  /*05f0*/  HFMA2 R3, -RZ, RZ, 0, 0 ;  /* 0x00000000ff037431 */ /* 0x000fe200000001ff */
[----:B------:R-:W-:Y:S02]  /*0600*/  @!P2 IADD3 R0, PT, PT, R9, R19, RZ ;  /* 0x000000130900a210 */ /* 0x000fe40007ffe0ff */
[----:B--2---:R-:W-:-:S04]  /*0610*/  @!P2 LEA R12, P4, R8, R12, 0x1 ;  /* 0x0000000c080ca211 */ /* 0x004fc800078808ff */
[--C-:B------:R-:W-:Y:S01]  /*0620*/  @!P2 LEA.HI.X R13, R8, R13, R0.reuse, 0x1, P4 ;  /* 0x0000000d080da211 */ /* 0x100fe200020f0c00 */
[----:B------:R-:W2:Y:S04]  /*0630*/  @!P1 LDG.E R3, desc[UR14][R10.64] ;  /* 0x0000000e0a039981 */ /* 0x000ea8000c1e1900 */
[----:B------:R-:W3:Y:S01]  /*0640*/  @!P2 LDG.E R5, desc[UR14][R12.64] ;  /* 0x0000000e0c05a981 */ /* 0x000ee2000c1e1900 */
[C---:B------:R-:W-:Y:S01]  /*0650*/  ISETP.GT.AND P1, PT, R6.reuse, 0x1e, PT ;  /* 0x0000001e0600780c */ /* 0x040fe20003f24270 */
[----:B------:R-:W-:Y:S01]  /*0660*/  BSSY.RECONVERGENT B0, `(.L_x_1473) ;  /* 0x0000034000007945 */ /* 0x000fe20003800200 */
[----:B------:R-:W-:Y:S02]  /*0670*/  ISETP.GT.AND P2, PT, R6, 0xf, PT ;  /* 0x0000000f0600780c */ /* 0x000fe40003f44270 */
[C---:B--2---:R-:W-:Y:S01]  /*0680*/  PRMT R0, R3.reuse, 0x7632, R0 ;  /* 0x0000763203007816 */ /* 0x044fe20000000000 */
[----:B------:R-:W-:Y:S01]  /*0690*/  IMAD.U32 R3, R3, 0x10000, RZ ;  /* 0x0001000003037824 */ /* 0x000fe200078e00ff */
[----:B---3--:R-:W-:-:S02]  /*06a0*/  PRMT R2, R5, 0x7632, R2 ;  /* 0x0000763205027816 */ /* 0x008fc40000000002 */
[----:B------:R-:W-:Y:S02]  /*06b0*/  SHF.L.U32 R0, R0, 0x10, RZ ;  /* 0x0000001000007819 */ /* 0x000fe400000006ff */
[----:B------:R-:W-:Y:S02]  /*06c0*/  SHF.L.U32 R2, R2, 0x10, RZ ;  /* 0x0000001002027819 */ /* 0x000fe400000006ff */
[----:B------:R-:W-:Y:S01]  /*06d0*/  SHF.L.U32 R5, R5, 0x10, RZ ;  /* 0x0000001005057819 */ /* 0x000fe200000006ff */
[----:B------:R-:W-:Y:S01]  /*06e0*/  FMUL.FTZ R14, R0, R0 ;  /* 0x00000000000e7220 */ /* 0x000fe20000410000 */
[C---:B------:R-:W-:Y:S01]  /*06f0*/  FADD.FTZ R8, R3.reuse, R0 ;  /* 0x0000000003087221 */ /* 0x040fe20000010000 */
[----:B------:R-:W-:Y:S02]  /*0700*/  FMUL.FTZ R18, R2, R2 ;  /* 0x0000000202127220 */ /* 0x000fe40000410000 */
[----:B------:R-:W-:Y:S01]  /*0710*/  FFMA.FTZ R14, R3, R3, R14 ;  /* 0x00000003030e7223 */ /* 0x000fe2000001000e */
[C---:B------:R-:W-:Y:S01]  /*0720*/  FADD.FTZ R9, R5.reuse, R2 ;  /* 0x0000000205097221 */ /* 0x040fe20000010000 */
[----:B------:R-:W-:Y:S01]  /*0730*/  FADD.FTZ R8, RZ, R8 ;  /* 0x00000008ff087221 */ /* 0x000fe20000010000 */
[----:B------:R-:W-:Y:S01]  /*0740*/  FFMA.FTZ R11, R5, R5, R18 ;  /* 0x00000005050b7223 */ /* 0x000fe20000010012 */
[----:B------:R-:W-:-:S02]  /*0750*/  FADD.FTZ R14, RZ, R14 ;  /* 0x0000000eff0e7221 */ /* 0x000fc40000010000 */
[----:B------:R-:W-:Y:S02]  /*0760*/  FADD.FTZ R8, R8, R9 ;  /* 0x0000000908087221 */ /* 0x000fe40000010000 */
[----:B------:R-:W-:-:S03]  /*0770*/  FADD.FTZ R9, R14, R11 ;  /* 0x0000000b0e097221 */ /* 0x000fc60000010000 */
        /* <DEDUP_REMOVED lines=31> */
[----:B0-----:R-:W-:-:S04]  /*0970*/  @!P1 LEA R9, R12, R9, 0x18 ;  /* 0x000000090c099211 */ /* 0x001fc800078ec0ff */
[----:B------:R-:W-:-:S05]  /*0980*/  @!P1 IADD3 R8, PT, PT, R8, R9, RZ ;  /* 0x0000000908089210 */ /* 0x000fca0007ffe0ff */
[----:B------:R3:W-:Y:S02]  /*0990*/  @!P1 STS.64 [R8+0x18], R18 ;  /* 0x0000181208009388 */ /* 0x0007e40000000a00 */
.L_x_1474:
[----:B------:R-:W-:Y:S05]  /*09a0*/  BSYNC.RECONVERGENT B0 ;  /* 0x0000000000007941 */ /* 0x000fea0003800200 */
.L_x_1473:
        /* <DEDUP_REMOVED lines=8> */
[----:B---3--:R-:W3:Y:S04]  /*0a30*/  LDS.128 R8, [UR5+0x20] ;  /* 0x00002005ff087984 */ /* 0x008ee80008000c00 */
[----:B-12---:R-:W1:Y:S01]  /*0a40*/  LDS.128 R12, [UR5+0x30] ;  /* 0x00003005ff0c7984 */ /* 0x006e620008000c00 */
[----:B---3--:R-:W-:Y:S01]  /*0a50*/  FADD.FTZ R29, R18, R8 ;  /* 0x00000008121d7221 */ /* 0x008fe20000010000 */
[----:B------:R-:W-:-:S03]  /*0a60*/  FADD.FTZ R8, R19, R9 ;  /* 0x0000000913087221 */ /* 0x000fc60000010000 */
[----:B------:R-:W-:Y:S01]  /*0a70*/  FADD.FTZ R29, R29, R10 ;  /* 0x0000000a1d1d7221 */ /* 0x000fe20000010000 */
[----:B0-----:R-:W-:Y:S02]  /*0a80*/  FADD.FTZ R18, R8, R11 ;  /* 0x0000000b08127221 */ /* 0x001fe40000010000 */
        /* <DEDUP_REMOVED lines=42> */
.L_x_1476:
[----:B------:R-:W-:Y:S05]  /*0d30*/  BSYNC.RECONVERGENT B0 ;  /* 0x0000000000007941 */ /* 0x000fea0003800200 */
.L_x_1475:
        /* <DEDUP_REMOVED lines=19> */
[----:B--2---:R-:W-:-:S03]  /*0e70*/  SEL R13, R4, RZ, !P1 ;  /* 0x000000ff040d7207 */ /* 0x004fc60004800000 */
[----:B------:R-:W-:Y:S02]  /*0e80*/  MOV R15, UR5 ;  /* 0x00000005000f7c02 */ /* 0x000fe40008000f00 */
[----:B------:R-:W-:Y:S01]  /*0e90*/  ISETP.NE.AND P1, PT, R13, -0x1, PT ;  /* 0xffffffff0d00780c */ /* 0x000fe20003f25270 */
[----:B------:R-:W-:Y:S02]  /*0ea0*/  IMAD.U32 R8, RZ, RZ, UR8 ;  /* 0x00000008ff087e24 */ /* 0x000fe4000f8e00ff */
[----:B---3--:R-:W-:Y:S01]  /*0eb0*/  IMAD.WIDE.U32 R10, R9, 0x4, R10 ;  /* 0x00000004090a7825 */ /* 0x008fe200078e000a */
[----:B------:R-:W-:-:S05]  /*0ec0*/  MOV R9, UR9 ;  /* 0x0000000900097c02 */ /* 0x000fca0008000f00 */
[----:B------:R3:W-:Y:S01]  /*0ed0*/  STG.E.64 desc[UR14][R8.64], R18 ;  /* 0x0000001208007986 */ /* 0x0007e2000c101b0e */
[----:B------:R-:W-:Y:S06]  /*0ee0*/  MEMBAR.ALL.GPU ;  /* 0x0000000000007992 */ /* 0x000fec000000a000 */
[----:B------:R-:W-:-:S00]  /*0ef0*/  ERRBAR ;  /* 0x00000000000079ab */ /* 0x000fc00000000000 */
[----:B------:R-:W-:Y:S06]  /*0f00*/  CGAERRBAR ;  /* 0x00000000000075ab */ /* 0x000fec0000000000 */
[----:B------:R3:W-:Y:S01]  /*0f10*/  REDG.E.ADD.S32.STRONG.GPU desc[UR14][R10.64], R15 ;  /* 0x0000000f0a00798e */ /* 0x0007e2000c12e30e */
[----:B------:R-:W-:Y:S05]  /*0f20*/  @!P1 BRA `(.L_x_1478) ;  /* 0x0000000000149947 */ /* 0x000fea0003800000 */
.L_x_1479:
[----:B---3--:R-:W2:Y:S04]  /*0f30*/  LDG.E.STRONG.GPU R8, desc[UR14][R10.64] ;  /* 0x0000000e0a087981 */ /* 0x008ea8000c1ef900 */
[----:B--2---:R-:W-:Y:S01]  /*0f40*/  CCTL.IVALL ;  /* 0x00000000ff00798f */ /* 0x004fe20002000000 */
[----:B------:R-:W-:Y:S05]  /*0f50*/  YIELD ;  /* 0x0000000000007946 */ /* 0x000fea0003800000 */
[----:B------:R-:W-:-:S13]  /*0f60*/  ISETP.NE.AND P1, PT, R8, R13, PT ;  /* 0x0000000d0800720c */ /* 0x000fda0003f25270 */
[----:B------:R-:W-:Y:S05]  /*0f70*/  @P1 BRA `(.L_x_1479) ;  /* 0xfffffffc00ec1947 */ /* 0x000fea000383ffff */
.L_x_1478:
[----:B------:R-:W-:Y:S05]  /*0f80*/  WARPSYNC.ALL ;  /* 0x0000000000007948 */ /* 0x000fea0003800000 */
[----:B------:R-:W-:Y:S06]  /*0f90*/  BAR.SYNC.DEFER_BLOCKING 0x0 ;  /* 0x0000000000007b1d */ /* 0x000fec0000010000 */
[----:B------:R-:W-:Y:S01]  /*0fa0*/  UMOV UR5, URZ ;  /* 0x000000ff00057c82 */ /* 0x000fe20008000000 */
[----:B------:R-:W-:Y:S05]  /*0fb0*/  @!P3 BRA `(.L_x_1480) ;  /* 0x000000040098b947 */ /* 0x000fea0003800000 */
[----:B------:R-:W-:Y:S01]  /*0fc0*/  LOP3.LUT R28, R4, 0x7ffffff8, RZ, 0xc0, !PT ;  /* 0x7ffffff8041c7812 */ /* 0x000fe200078ec0ff */
[----:B------:R-:W-:Y:S02]  /*0fd0*/  ULEA UR9, UR18, UR6, 0x1 ;  /* 0x0000000612097291 */ /* 0x000fe4000f8e08ff */
[----:B------:R-:W-:Y:S02]  /*0fe0*/  UIMAD UR10, UR18, 0x6, UR6 ;  /* 0x00000006120a78a4 */ /* 0x000fe4000f8e0206 */
[----:B------:R-:W-:Y:S02]  /*0ff0*/  UIMAD UR11, UR18, 0x5, UR6 ;  /* 0x00000005120b78a4 */ /* 0x000fe4000f8e0206 */
[----:B------:R-:W-:Y:S02]  /*1000*/  ULEA UR12, UR18, UR6, 0x2 ;  /* 0x00000006120c7291 */ /* 0x000fe4000f8e10ff */
[----:B------:R-:W-:Y:S02]  /*1010*/  UIMAD UR19, UR18, 0x7, UR6 ;  /* 0x00000007121378a4 */ /* 0x000fe4000f8e0206 */
[----:B------:R-:W-:-:S02]  /*1020*/  UIMAD UR20, UR18, 0x3, UR6 ;  /* 0x00000003121478a4 */ /* 0x000fc4000f8e0206 */
[----:B------:R-:W-:Y:S02]  /*1030*/  UIADD3 UR21, UPT, UPT, UR6, UR18, URZ ;  /* 0x0000001206157290 */ /* 0x000fe4000fffe0ff */
[----:B------:R-:W-:Y:S01]  /*1040*/  UIADD3 UR22, UPT, UPT, -UR13, URZ, URZ ;  /* 0x000000ff0d167290 */ /* 0x000fe2000fffe1ff */
[----:B------:R-:W-:Y:S01]  /*1050*/  UMOV UR5, URZ ;  /* 0x000000ff00057c82 */ /* 0x000fe20008000000 */
[----:B------:R-:W-:-:S10]  /*1060*/  UMOV UR8, UR6 ;  /* 0x0000000600087c82 */ /* 0x000fd40008000000 */
.L_x_1481:
[----:B------:R-:W-:Y:S01]  /*1070*/  UIADD3 UR23, UPT, UPT, UR5, 0x1, URZ ;  /* 0x0000000105177890 */ /* 0x000fe2000fffe0ff */
[----:B------:R-:W-:-:S05]  /*1080*/  ISETP.EQ.OR P1, PT, RZ, UR22, P2 ;  /* 0x00000016ff007c0c */ /* 0x000fca0009722670 */
[----:B---3--:R-:W-:-:S04]  /*1090*/  MOV R8, UR23 ;  /* 0x0000001700087c02 */ /* 0x008fc80008000f00 */
[----:B------:R-:W-:-:S04]  /*10a0*/  ISETP.EQ.OR P3, PT, R8, UR13, P2 ;  /* 0x0000000d08007c0c */ /* 0x000fc80009762670 */
[----:B------:R-:W-:Y:S01]  /*10b0*/  VOTEU.ALL UP0, P1 ;  /* 0x0000000000ff7886 */ /* 0x000fe20000800000 */
[----:B------:R-:W-:-:S04]  /*10c0*/  UIADD3 UR23, UPT, UPT, UR5, 0x2, URZ ;  /* 0x0000000205177890 */ /* 0x000fc8000fffe0ff */
[----:B------:R-:W-:-:S04]  /*10d0*/  @!UP0 UIMAD.WIDE.U32 UR24, UR8, 0x8, UR16 ;  /* 0x00000008081888a5 */ /* 0x000fc8000f8e0010 */
[----:B------:R-:W-:Y:S01]  /*10e0*/  VOTEU.ALL UP0, P3 ;  /* 0x0000000000ff7886 */ /* 0x000fe20001800000 */
[----:B------:R-:W-:Y:S02]  /*10f0*/  MOV R10, UR23 ;  /* 0x00000017000a7c02 */ /* 0x000fe40008000f00 */
[----:B------:R-:W-:Y:S02]  /*1100*/  MOV R8, UR24 ;  /* 0x0000001800087c02 */ /* 0x000fe40008000f00 */
[----:B------:R-:W-:Y:S01]  /*1110*/  MOV R9, UR25 ;  /* 0x0000001900097c02 */ /* 0x000fe20008000f00 */
[----:B------:R-:W-:Y:S01]  /*1120*/  @!UP0 UIMAD.WIDE.U32 UR24, UR21, 0x8, UR16 ;  /* 0x00000008151888a5 */ /* 0x000fe2000f8e0010 */
[----:B------:R-:W-:Y:S01]  /*1130*/  ISETP.EQ.OR P6, PT, R10, UR13, P2 ;  /* 0x0000000d0a007c0c */ /* 0x000fe200097c2670 */
[----:B------:R-:W-:-:S03]  /*1140*/  UIADD3 UR23, UPT, UPT, UR5, 0x3, URZ ;  /* 0x0000000305177890 */ /* 0x000fc6000fffe0ff */
[----:B------:R-:W0:Y:S01]  /*1150*/  @!P1 LDG.E.64 R8, desc[UR14][R8.64] ;  /* 0x0000000e08089981 */ /* 0x000e22000c1e1b00 */
[----:B------:R-:W-:Y:S01]  /*1160*/  IMAD.U32 R12, RZ, RZ, UR24 ;  /* 0x00000018ff0c7e24 */ /* 0x000fe2000f8e00ff */
[----:B--2---:R-:W-:Y:S02]  /*1170*/  MOV R13, UR25 ;  /* 0x00000019000d7c02 */ /* 0x004fe40008000f00 */
[----:B------:R-:W-:-:S04]  /*1180*/  MOV R10, UR23 ;  /* 0x00000017000a7c02 */ /* 0x000fc80008000f00 */
[----:B------:R-:W2:Y:S01]  /*1190*/  @!P3 LDG.E.64 R12, desc[UR14][R12.64] ;  /* 0x0000000e0c0cb981 */ /* 0x000ea2000c1e1b00 */
[----:B------:R-:W-:Y:S01]  /*11a0*/  VOTEU.ALL UP0, P6 ;  /* 0x0000000000ff7886 */ /* 0x000fe20003000000 */
[----:B------:R-:W-:Y:S01]  /*11b0*/  ISETP.EQ.OR P5, PT, R10, UR13, P2 ;  /* 0x0000000d0a007c0c */ /* 0x000fe200097a2670 */
[----:B------:R-:W-:-:S03]  /*11c0*/  UIADD3 UR26, UPT, UPT, UR5, 0x4, URZ ;  /* 0x00000004051a7890 */ /* 0x000fc6000fffe0ff */
[----:B------:R-:W-:-:S03]  /*11d0*/  @!UP0 UIMAD.WIDE.U32 UR24, UR9, 0x8, UR16 ;  /* 0x00000008091888a5 */ /* 0x000fc6000f8e0010 */
[----:B------:R-:W-:-:S03]  /*11e0*/  MOV R11, UR26 ;  /* 0x0000001a000b7c02 */ /* 0x000fc60008000f00 */
[----:B-1----:R-:W-:Y:S01]  /*11f0*/  MOV R14, UR24 ;  /* 0x00000018000e7c02 */ /* 0x002fe20008000f00 */
[----:B------:R-:W-:Y:S01]  /*1200*/  IMAD.U32 R15, RZ, RZ, UR25 ;  /* 0x00000019ff0f7e24 */ /* 0x000fe2000f8e00ff */
[----:B------:R-:W-:Y:S01]  /*1210*/  ISETP.EQ.OR P4, PT, R11, UR13, P2 ;  /* 0x0000000d0b007c0c */ /* 0x000fe20009782670 */
[----:B------:R-:W-:-:S04]  /*1220*/  VOTEU.ALL UP0, P5 ;  /* 0x0000000000ff7886 */ /* 0x000fc80002800000 */
[----:B------:R-:W3:Y:S01]  /*1230*/  @!P6 LDG.E.64 R14, desc[UR14][R14.64] ;  /* 0x0000000e0e0ee981 */ /* 0x000ee2000c1e1b00 */
[----:B------:R-:W-:-:S06]  /*1240*/  @!UP0 UIMAD.WIDE.U32 UR24, UR20, 0x8, UR16 ;  /* 0x00000008141888a5 */ /* 0x000fcc000f8e0010 */
[----:B------:R-:W-:Y:S01]  /*1250*/  MOV R10, UR24 ;  /* 0x00000018000a7c02 */ /* 0x000fe20008000f00 */
[----:B------:R-:W-:Y:S01]  /*1260*/  UIADD3 UR23, UPT, UPT, UR5, 0x5, URZ ;  /* 0x0000000505177890 */ /* 0x000fe2000fffe0ff */
[----:B------:R-:W-:Y:S01]  /*1270*/  MOV R11, UR25 ;  /* 0x00000019000b7c02 */ /* 0x000fe20008000f00 */
[----:B------:R-:W-:-:S05]  /*1280*/  VOTEU.ALL UP1, P4 ;  /* 0x0000000000ff7886 */ /* 0x000fca0002020000 */
[----:B------:R-:W4:Y:S01]  /*1290*/  @!P5 LDG.E.64 R10, desc[UR14][R10.64] ;  /* 0x0000000e0a0ad981 */ /* 0x000f22000c1e1b00 */
[----:B------:R-:W-:Y:S02]  /*12a0*/  UIADD3 UR24, UPT, UPT, UR5, 0x7, URZ ;  /* 0x0000000705187890 */ /* 0x000fe4000fffe0ff */
[----:B------:R-:W-:Y:S01]  /*12b0*/  @!UP1 UIMAD.WIDE.U32 UR26, UR12, 0x8, UR16 ;  /* 0x000000080c1a98a5 */ /* 0x000fe2000f8e0010 */
[----:B0-----:R-:W-:Y:S01]  /*12c0*/  @!P1 FADD.FTZ R18, R18, R8 ;  /* 0x0000000812129221 */ /* 0x001fe20000010000 */
[----:B------:R-:W-:-:S03]  /*12d0*/  @!P1 FADD.FTZ R19, R19, R9 ;  /* 0x0000000913139221 */ /* 0x000fc60000010000 */
[----:B--2---:R-:W-:Y:S01]  /*12e0*/  @!P3 FADD.FTZ R18, R18, R12 ;  /* 0x0000000c1212b221 */ /* 0x004fe20000010000 */
[----:B------:R-:W-:Y:S01]  /*12f0*/  MOV R12, UR23 ;  /* 0x00000017000c7c02 */ /* 0x000fe20008000f00 */
[----:B------:R-:W-:Y:S01]  /*1300*/  UIADD3 UR23, UPT, UPT, UR5, 0x6, URZ ;  /* 0x0000000605177890 */ /* 0x000fe2000fffe0ff */
[----:B------:R-:W-:Y:S02]  /*1310*/  @!P3 FADD.FTZ R19, R19, R13 ;  /* 0x0000000d1313b221 */ /* 0x000fe40000010000 */
[----:B------:R-:W-:-:S03]  /*1320*/  ISETP.EQ.OR P3, PT, R12, UR13, P2 ;  /* 0x0000000d0c007c0c */ /* 0x000fc60009762670 */
[----:B------:R-:W-:-:S05]  /*1330*/  IMAD.U32 R12, RZ, RZ, UR23 ;  /* 0x00000017ff0c7e24 */ /* 0x000fca000f8e00ff */
[----:B------:R-:W-:Y:S02]  /*1340*/  ISETP.EQ.OR P1, PT, R12, UR13, P2 ;  /* 0x0000000d0c007c0c */ /* 0x000fe40009722670 */
[----:B------:R-:W-:-:S03]  /*1350*/  MOV R12, UR24 ;  /* 0x00000018000c7c02 */ /* 0x000fc60008000f00 */
[----:B------:R-:W-:Y:S01]  /*1360*/  VOTEU.ALL UP0, P3 ;  /* 0x0000000000ff7886 */ /* 0x000fe20001800000 */
[----:B---3--:R-:W-:Y:S01]  /*1370*/  @!P6 FADD.FTZ R18, R18, R14 ;  /* 0x0000000e1212e221 */ /* 0x008fe20000010000 */
[----:B------:R-:W-:Y:S01]  /*1380*/  @!P6 FADD.FTZ R19, R19, R15 ;  /* 0x0000000f1313e221 */ /* 0x000fe20000010000 */
[----:B------:R-:W-:Y:S02]  /*1390*/  ISETP.EQ.OR P6, PT, R12, UR13, P2 ;  /* 0x0000000d0c007c0c */ /* 0x000fe400097c2670 */
[----:B------:R-:W-:Y:S01]  /*13a0*/  @!UP0 UIMAD.WIDE.U32 UR24, UR11, 0x8, UR16 ;  /* 0x000000080b1888a5 */ /* 0x000fe2000f8e0010 */
[----:B------:R-:W-:Y:S02]  /*13b0*/  MOV R8, UR26 ;  /* 0x0000001a00087c02 */ /* 0x000fe40008000f00 */
[----:B------:R-:W-:Y:S01]  /*13c0*/  MOV R9, UR27 ;  /* 0x0000001b00097c02 */ /* 0x000fe20008000f00 */
[----:B------:R-:W-:Y:S02]  /*13d0*/  VOTEU.ALL UP0, P1 ;  /* 0x0000000000ff7886 */ /* 0x000fe40000800000 */
[----:B------:R-:W-:-:S02]  /*13e0*/  MOV R12, UR24 ;  /* 0x00000018000c7c02 */ /* 0x000fc40008000f00 */
[----:B------:R-:W-:Y:S01]  /*13f0*/  MOV R13, UR25 ;  /* 0x00000019000d7c02 */ /* 0x000fe20008000f00 */
[----:B------:R-:W2:Y:S01]  /*1400*/  @!P4 LDG.E.64 R8, desc[UR14][R8.64] ;  /* 0x0000000e0808c981 */ /* 0x000ea2000c1e1b00 */
[----:B------:R-:W-:Y:S01]  /*1410*/  @!UP0 UIMAD.WIDE.U32 UR24, UR10, 0x8, UR16 ;  /* 0x000000080a1888a5 */ /* 0x000fe2000f8e0010 */
[----:B------:R-:W-:-:S03]  /*1420*/  VOTEU.ALL UP0, P6 ;  /* 0x0000000000ff7886 */ /* 0x000fc60003000000 */
[----:B------:R-:W3:Y:S01]  /*1430*/  @!P3 LDG.E.64 R12, desc[UR14][R12.64] ;  /* 0x0000000e0c0cb981 */ /* 0x000ee2000c1e1b00 */
[----:B----4-:R-:W-:Y:S01]  /*1440*/  @!P5 FADD.FTZ R18, R18, R10 ;  /* 0x0000000a1212d221 */ /* 0x010fe20000010000 */
[----:B------:R-:W-:Y:S01]  /*1450*/  @!P5 FADD.FTZ R19, R19, R11 ;  /* 0x0000000b1313d221 */ /* 0x000fe20000010000 */
[----:B------:R-:W-:Y:S02]  /*1460*/  MOV R10, UR24 ;  /* 0x00000018000a7c02 */ /* 0x000fe40008000f00 */
[----:B------:R-:W-:Y:S01]  /*1470*/  MOV R11, UR25 ;  /* 0x00000019000b7c02 */ /* 0x000fe20008000f00 */
[----:B------:R-:W-:-:S05]  /*1480*/  @!UP0 UIMAD.WIDE.U32 UR24, UR19, 0x8, UR16 ;  /* 0x00000008131888a5 */ /* 0x000fca000f8e0010 */
[----:B------:R-:W4:Y:S01]  /*1490*/  @!P1 LDG.E.64 R10, desc[UR14][R10.64] ;  /* 0x0000000e0a0a9981 */ /* 0x000f22000c1e1b00 */
[----:B------:R-:W-:Y:S01]  /*14a0*/  IMAD.U32 R14, RZ, RZ, UR24 ;  /* 0x00000018ff0e7e24 */ /* 0x000fe2000f8e00ff */
[----:B------:R-:W-:-:S06]  /*14b0*/  MOV R15, UR25 ;  /* 0x00000019000f7c02 */ /* 0x000fcc0008000f00 */
[----:B------:R-:W5:Y:S01]  /*14c0*/  @!P6 LDG.E.64 R14, desc[UR14][R14.64] ;  /* 0x0000000e0e0ee981 */ /* 0x000f62000c1e1b00 */
[----:B------:R-:W-:Y:S02]  /*14d0*/  UIADD3 UR5, UPT, UPT, UR5, 0x8, URZ ;  /* 0x0000000805057890 */ /* 0x000fe4000fffe0ff */
[----:B------:R-:W-:Y:S02]  /*14e0*/  UIADD3 UR22, UPT, UPT, UR22, 0x8, URZ ;  /* 0x0000000816167890 */ /* 0x000fe4000fffe0ff */
[----:B------:R-:W-:Y:S02]  /*14f0*/  ULEA UR8, UR18, UR8, 0x3 ;  /* 0x0000000812087291 */ /* 0x000fe4000f8e18ff */
[----:B------:R-:W-:Y:S02]  /*1500*/  ULEA UR21, UR18, UR21, 0x3 ;  /* 0x0000001512157291 */ /* 0x000fe4000f8e18ff */
[----:B------:R-:W-:Y:S02]  /*1510*/  ULEA UR9, UR18, UR9, 0x3 ;  /* 0x0000000912097291 */ /* 0x000fe4000f8e18ff */
[----:B------:R-:W-:-:S02]  /*1520*/  ULEA UR20, UR18, UR20, 0x3 ;  /* 0x0000001412147291 */ /* 0x000fc4000f8e18ff */
[----:B------:R-:W-:Y:S02]  /*1530*/  ULEA UR12, UR18, UR12, 0x3 ;  /* 0x0000000c120c7291 */ /* 0x000fe4000f8e18ff */
[----:B------:R-:W-:Y:S02]  /*1540*/  ULEA UR11, UR18, UR11, 0x3 ;  /* 0x0000000b120b7291 */ /* 0x000fe4000f8e18ff */
[----:B------:R-:W-:Y:S02]  /*1550*/  ULEA UR10, UR18, UR10, 0x3 ;  /* 0x0000000a120a7291 */ /* 0x000fe4000f8e18ff */
[----:B------:R-:W-:Y:S01]  /*1560*/  ULEA UR19, UR18, UR19, 0x3 ;  /* 0x0000001312137291 */ /* 0x000fe2000f8e18ff */
[----:B--2---:R-:W-:Y:S01]  /*1570*/  @!P4 FADD.FTZ R18, R18, R8 ;  /* 0x000000081212c221 */ /* 0x004fe20000010000 */
[----:B------:R-:W-:-:S03]  /*1580*/  @!P4 FADD.FTZ R19, R19, R9 ;  /* 0x000000091313c221 */ /* 0x000fc60000010000 */
[----:B---3--:R-:W-:Y:S01]  /*1590*/  @!P3 FADD.FTZ R18, R18, R12 ;  /* 0x0000000c1212b221 */ /* 0x008fe20000010000 */
[----:B------:R-:W-:Y:S01]  /*15a0*/  @!P3 FADD.FTZ R19, R19, R13 ;  /* 0x0000000d1313b221 */ /* 0x000fe20000010000 */
[----:B------:R-:W-:Y:S02]  /*15b0*/  ISETP.NE.AND P3, PT, R28, UR5, PT ;  /* 0x000000051c007c0c */ /* 0x000fe4000bf65270 */
[----:B----4-:R-:W-:Y:S01]  /*15c0*/  @!P1 FADD.FTZ R18, R18, R10 ;  /* 0x0000000a12129221 */ /* 0x010fe20000010000 */
[----:B------:R-:W-:-:S03]  /*15d0*/  @!P1 FADD.FTZ R19, R19, R11 ;  /* 0x0000000b13139221 */ /* 0x000fc60000010000 */
[----:B-----5:R-:W-:Y:S01]  /*15e0*/  @!P6 FADD.FTZ R18, R18, R14 ;  /* 0x0000000e1212e221 */ /* 0x020fe20000010000 */
[----:B------:R-:W-:-:S06]  /*15f0*/  @!P6 FADD.FTZ R19, R19, R15 ;  /* 0x0000000f1313e221 */ /* 0x000fcc0000010000 */
[----:B------:R-:W-:Y:S05]  /*1600*/  @P3 BRA `(.L_x_1481) ;  /* 0xfffffff800983947 */ /* 0x000fea000383ffff */
[----:B------:R-:W-:-:S15]  /*1610*/  R2UR UR5, R28 ;  /* 0x000000001c0572ca */ /* 0x000fde00000e0000 */
.L_x_1480:
[----:B------:R-:W-:-:S13]  /*1620*/  LOP3.LUT P1, RZ, R4, 0x7, RZ, 0xc0, !PT ;  /* 0x0000000704ff7812 */ /* 0x000fda000782c0ff */
[----:B------:R-:W-:Y:S05]  /*1630*/  @!P1 BRA `(.L_x_1477) ;  /* 0x0000000400709947 */ /* 0x000fea0003800000 */
[----:B---3--:R-:W-:-:S04]  /*1640*/  LOP3.LUT R8, R4, 0x7, RZ, 0xc0, !PT ;  /* 0x0000000704087812 */ /* 0x008fc800078ec0ff */
[----:B------:R-:W-:-:S04]  /*1650*/  IADD3 R8, PT, PT, R8, -0x1, RZ ;  /* 0xffffffff08087810 */ /* 0x000fc80007ffe0ff */
[----:B------:R-:W-:-:S13]  /*1660*/  ISETP.GE.U32.AND P1, PT, R8, 0x3, PT ;  /* 0x000000030800780c */ /* 0x000fda0003f26070 */
[----:B------:R-:W-:Y:S05]  /*1670*/  @!P1 BRA `(.L_x_1482) ;  /* 0x0000000000b89947 */ /* 0x000fea0003800000 */
[----:B------:R-:W-:Y:S01]  /*1680*/  MOV R8, UR5 ;  /* 0x0000000500087c02 */ /* 0x000fe20008000f00 */
[----:B------:R-:W-:Y:S02]  /*1690*/  UIADD3 UR10, UPT, UPT, UR5, 0x1, URZ ;  /* 0x00000001050a7890 */ /* 0x000fe4000fffe0ff */
[----:B------:R-:W-:Y:S01]  /*16a0*/  UIADD3 UR11, UPT, UPT, UR5, 0x2, URZ ;  /* 0x00000002050b7890 */ /* 0x000fe2000fffe0ff */
[----:B------:R-:W-:Y:S01]  /*16b0*/  ISETP.EQ.OR P1, PT, R8, UR13, P2 ;  /* 0x0000000d08007c0c */ /* 0x000fe20009722670 */
[----:B------:R-:W-:Y:S02]  /*16c0*/  UIADD3 UR12, UPT, UPT, UR5, 0x3, URZ ;  /* 0x00000003050c7890 */ /* 0x000fe4000fffe0ff */
[----:B------:R-:W-:Y:S02]  /*16d0*/  MOV R8, UR10 ;  /* 0x0000000a00087c02 */ /* 0x000fe40008000f00 */
[----:B------:R-:W-:Y:S02]  /*16e0*/  MOV R9, UR11 ;  /* 0x0000000b00097c02 */ /* 0x000fe40008000f00 */
[----:B------:R-:W-:Y:S01]  /*16f0*/  ISETP.EQ.OR P3, PT, R8, UR13, P2 ;  /* 0x0000000d08007c0c */ /* 0x000fe20009762670 */
[----:B------:R-:W-:Y:S01]  /*1700*/  IMAD.U32 R8, RZ, RZ, UR12 ;  /* 0x0000000cff087e24 */ /* 0x000fe2000f8e00ff */
[----:B------:R-:W-:-:S04]  /*1710*/  ISETP.EQ.OR P4, PT, R9, UR13, P2 ;  /* 0x0000000d09007c0c */ /* 0x000fc80009782670 */
[----:B------:R-:W-:Y:S01]  /*1720*/  VOTEU.ALL UP1, P1 ;  /* 0x0000000000ff7886 */ /* 0x000fe20000820000 */
[----:B------:R-:W-:-:S04]  /*1730*/  ISETP.EQ.OR P5, PT, R8, UR13, P2 ;  /* 0x0000000d08007c0c */ /* 0x000fc800097a2670 */
[----:B------:R-:W-:Y:S02]  /*1740*/  @!UP1 UIMAD UR8, UR5, UR18, UR6 ;  /* 0x00000012050892a4 */ /* 0x000fe4000f8e0206 */
[----:B------:R-:W-:Y:S02]  /*1750*/  VOTEU.ALL UP0, P3 ;  /* 0x0000000000ff7886 */ /* 0x000fe40001800000 */
[----:B------:R-:W-:Y:S01]  /*1760*/  @!UP1 UIMAD.WIDE.U32 UR8, UR8, 0x8, UR16 ;  /* 0x00000008080898a5 */ /* 0x000fe2000f8e0010 */
[----:B------:R-:W-:Y:S02]  /*1770*/  VOTEU.ALL UP1, P4 ;  /* 0x0000000000ff7886 */ /* 0x000fe40002020000 */
[----:B------:R-:W-:Y:S02]  /*1780*/  @!UP0 UIMAD UR10, UR10, UR18, UR6 ;  /* 0x000000120a0a82a4 */ /* 0x000fe4000f8e0206 */
[----:B------:R-:W-:Y:S01]  /*1790*/  VOTEU.ALL UP2, P5 ;  /* 0x0000000000ff7886 */ /* 0x000fe20002840000 */
[----:B------:R-:W-:Y:S01]  /*17a0*/  MOV R8, UR8 ;  /* 0x0000000800087c02 */ /* 0x000fe20008000f00 */
[----:B------:R-:W-:Y:S01]  /*17b0*/  @!UP1 UIMAD UR11, UR11, UR18, UR6 ;  /* 0x000000120b0b92a4 */ /* 0x000fe2000f8e0206 */
[----:B------:R-:W-:Y:S01]  /*17c0*/  MOV R9, UR9 ;  /* 0x0000000900097c02 */ /* 0x000fe20008000f00 */
[----:B------:R-:W-:-:S02]  /*17d0*/  @!UP0 UIMAD.WIDE.U32 UR8, UR10, 0x8, UR16 ;  /* 0x000000080a0888a5 */ /* 0x000fc4000f8e0010 */
[----:B------:R-:W-:-:S03]  /*17e0*/  @!UP1 UIMAD.WIDE.U32 UR10, UR11, 0x8, UR16 ;  /* 0x000000080b0a98a5 */ /* 0x000fc6000f8e0010 */
[----:B------:R-:W0:Y:S01]  /*17f0*/  @!P1 LDG.E.64 R8, desc[UR14][R8.64] ;  /* 0x0000000e08089981 */ /* 0x000e22000c1e1b00 */
[----:B------:R-:W-:Y:S01]  /*1800*/  @!UP2 UIMAD UR12, UR12, UR18, UR6 ;  /* 0x000000120c0ca2a4 */ /* 0x000fe2000f8e0206 */
[----:B------:R-:W-:Y:S01]  /*1810*/  MOV R10, UR8 ;  /* 0x00000008000a7c02 */ /* 0x000fe20008000f00 */
[----:B--2---:R-:W-:Y:S01]  /*1820*/  IMAD.U32 R13, RZ, RZ, UR11 ;  /* 0x0000000bff0d7e24 */ /* 0x004fe2000f8e00ff */
[----:B------:R-:W-:Y:S01]  /*1830*/  MOV R11, UR9 ;  /* 0x00000009000b7c02 */ /* 0x000fe20008000f00 */
[----:B------:R-:W-:Y:S01]  /*1840*/  @!UP2 UIMAD.WIDE.U32 UR8, UR12, 0x8, UR16 ;  /* 0x000000080c08a8a5 */ /* 0x000fe2000f8e0010 */
[----:B------:R-:W-:-:S04]  /*1850*/  MOV R12, UR10 ;  /* 0x0000000a000c7c02 */ /* 0x000fc80008000f00 */
[----:B------:R-:W2:Y:S01]  /*1860*/  @!P3 LDG.E.64 R10, desc[UR14][R10.64] ;  /* 0x0000000e0a0ab981 */ /* 0x000ea2000c1e1b00 */
[----:B-1----:R-:W-:Y:S02]  /*1870*/  MOV R14, UR8 ;  /* 0x00000008000e7c02 */ /* 0x002fe40008000f00 */
[----:B------:R-:W-:Y:S01]  /*1880*/  MOV R15, UR9 ;  /* 0x00000009000f7c02 */ /* 0x000fe20008000f00 */
[----:B------:R-:W3:Y:S05]  /*1890*/  @!P4 LDG.E.64 R12, desc[UR14][R12.64] ;  /* 0x0000000e0c0cc981 */ /* 0x000eea000c1e1b00 */
[----:B------:R-:W4:Y:S01]  /*18a0*/  @!P5 LDG.E.64 R14, desc[UR14][R14.64] ;  /* 0x0000000e0e0ed981 */ /* 0x000f22000c1e1b00 */
[----:B0-----:R-:W-:Y:S01]  /*18b0*/  @!P1 FADD.FTZ R18, R18, R8 ;  /* 0x0000000812129221 */ /* 0x001fe20000010000 */
[----:B------:R-:W-:Y:S01]  /*18c0*/  MOV R8, UR5 ;  /* 0x0000000500087c02 */ /* 0x000fe20008000f00 */
[----:B------:R-:W-:-:S03]  /*18d0*/  @!P1 FADD.FTZ R19, R19, R9 ;  /* 0x0000000913139221 */ /* 0x000fc60000010000 */
[----:B------:R-:W-:-:S04]  /*18e0*/  IADD3 R8, PT, PT, R8, 0x4, RZ ;  /* 0x0000000408087810 */ /* 0x000fc80007ffe0ff */
[----:B------:R-:W-:Y:S01]  /*18f0*/  R2UR UR5, R8 ;  /* 0x00000000080572ca */ /* 0x000fe200000e0000 */
[----:B--2---:R-:W-:Y:S01]  /*1900*/  @!P3 FADD.FTZ R18, R18, R10 ;  /* 0x0000000a1212b221 */ /* 0x004fe20000010000 */
[----:B------:R-:W-:-:S03]  /*1910*/  @!P3 FADD.FTZ R19, R19, R11 ;  /* 0x0000000b1313b221 */ /* 0x000fc60000010000 */
[----:B---3--:R-:W-:Y:S01]  /*1920*/  @!P4 FADD.FTZ R18, R18, R12 ;  /* 0x0000000c1212c221 */ /* 0x008fe20000010000 */
[----:B------:R-:W-:-:S03]  /*1930*/  @!P4 FADD.FTZ R19, R19, R13 ;  /* 0x0000000d1313c221 */ /* 0x000fc60000010000 */
[----:B----4-:R-:W-:Y:S01]  /*1940*/  @!P5 FADD.FTZ R18, R18, R14 ;  /* 0x0000000e1212d221 */ /* 0x010fe20000010000 */
[----:B------:R-:W-:-:S07]  /*1950*/  @!P5 FADD.FTZ R19, R19, R15 ;  /* 0x0000000f1313d221 */ /* 0x000fce0000010000 */
.L_x_1482:
[----:B------:R-:W-:-:S13]  /*1960*/  LOP3.LUT P1, R8, R4, 0x3, RZ, 0xc0, !PT ;  /* 0x0000000304087812 */ /* 0x000fda000782c0ff */
[----:B------:R-:W-:Y:S05]  /*1970*/  @!P1 BRA `(.L_x_1477) ;  /* 0x0000000000a09947 */ /* 0x000fea0003800000 */
[----:B------:R-:W-:-:S13]  /*1980*/  ISETP.NE.AND P1, PT, R8, 0x1, PT ;  /* 0x000000010800780c */ /* 0x000fda0003f25270 */
[----:B------:R-:W-:Y:S05]  /*1990*/  @!P1 BRA `(.L_x_1483) ;  /* 0x0000000000609947 */ /* 0x000fea0003800000 */
[----:B------:R-:W-:Y:S02]  /*19a0*/  UIADD3 UR8, UPT, UPT, UR5, 0x1, URZ ;  /* 0x0000000105087890 */ /* 0x000fe4000fffe0ff */
[----:B------:R-:W-:-:S04]  /*19b0*/  MOV R8, UR5 ;  /* 0x0000000500087c02 */ /* 0x000fc80008000f00 */
[----:B------:R-:W-:Y:S01]  /*19c0*/  ISETP.EQ.OR P3, PT, R8, UR13, P2 ;  /* 0x0000000d08007c0c */ /* 0x000fe20009762670 */
[----:B------:R-:W-:-:S05]  /*19d0*/  IMAD.U32 R8, RZ, RZ, UR8 ;  /* 0x00000008ff087e24 */ /* 0x000fca000f8e00ff */
        /* <DEDUP_REMOVED lines=9> */
[----:B------:R-:W-:Y:S01]  /*1a70*/  MOV R10, UR8 ;  /* 0x00000008000a7c02 */ /* 0x000fe20008000f00 */
[----:B------:R-:W0:Y:S01]  /*1a80*/  @!P3 LDG.E.64 R8, desc[UR14][R8.64] ;  /* 0x0000000e0808b981 */ /* 0x000e22000c1e1b00 */
[----:B------:R-:W-:-:S06]  /*1a90*/  MOV R11, UR9 ;  /* 0x00000009000b7c02 */ /* 0x000fcc0008000f00 */
[----:B------:R-:W3:Y:S01]  /*1aa0*/  @!P1 LDG.E.64 R10, desc[UR14][R10.64] ;  /* 0x0000000e0a0a9981 */ /* 0x000ee2000c1e1b00 */
[----:B------:R-:W-:-:S05]  /*1ab0*/  MOV R12, UR5 ;  /* 0x00000005000c7c02 */ /* 0x000fca0008000f00 */
[----:B------:R-:W-:-:S05]  /*1ac0*/  VIADD R12, R12, 0x2 ;  /* 0x000000020c0c7836 */ /* 0x000fca0000000000 */
[----:B------:R-:W-:Y:S01]  /*1ad0*/  R2UR UR5, R12 ;  /* 0x000000000c0572ca */ /* 0x000fe200000e0000 */
[----:B0-----:R-:W-:Y:S01]  /*1ae0*/  @!P3 FADD.FTZ R18, R18, R8 ;  /* 0x000000081212b221 */ /* 0x001fe20000010000 */
[----:B------:R-:W-:-:S03]  /*1af0*/  @!P3 FADD.FTZ R19, R19, R9 ;  /* 0x000000091313b221 */ /* 0x000fc60000010000 */
[----:B---3--:R-:W-:Y:S01]  /*1b00*/  @!P1 FADD.FTZ R18, R18, R10 ;  /* 0x0000000a12129221 */ /* 0x008fe20000010000 */
[----:B------:R-:W-:-:S09]  /*1b10*/  @!P1 FADD.FTZ R19, R19, R11 ;  /* 0x0000000b13139221 */ /* 0x000fd20000010000 */
.L_x_1483:
[----:B------:R-:W-:Y:S01]  /*1b20*/  MOV R9, UR5 ;  /* 0x0000000500097c02 */ /* 0x000fe20008000f00 */
[----:B------:R-:W-:Y:S01]  /*1b30*/  BSSY.RECONVERGENT B0, `(.L_x_1477) ;  /* 0x000000c000007945 */ /* 0x000fe20003800200 */
[----:B------:R-:W-:Y:S02]  /*1b40*/  LOP3.LUT R8, R4, 0x1, RZ, 0xc0, !PT ;  /* 0x0000000104087812 */ /* 0x000fe400078ec0ff */
        /* <DEDUP_REMOVED lines=10> */
.L_x_1484:
[----:B------:R-:W-:Y:S05]  /*1bf0*/  BSYNC.RECONVERGENT B0 ;  /* 0x0000000000007941 */ /* 0x000fea0003800200 */
.L_x_1477:
[----:B------:R-:W4:Y:S01]  /*1c00*/  S2UR UR8, SR_CgaCtaId ;  /* 0x00000000000879c3 */ /* 0x000f220000008800 */
[----:B------:R-:W1:Y:S01]  /*1c10*/  LDCU UR9, c[0x0][0x414] ;  /* 0x00008280ff0977ac */ /* 0x000e620008000800 */
[----:B---3--:R-:W-:Y:S02]  /*1c20*/  MOV R15, UR7 ;  /* 0x00000007000f7c02 */ /* 0x008fe40008000f00 */
[----:B------:R-:W-:Y:S01]  /*1c30*/  LOP3.LUT R28, R20, 0xffff, RZ, 0xc0, !PT ;  /* 0x0000ffff141c7812 */ /* 0x000fe200078ec0ff */
[----:B------:R-:W-:-:S03]  /*1c40*/  UMOV UR5, 0x400 ;  /* 0x0000040000057882 */ /* 0x000fc60000000000 */
[----:B--2---:R-:W2:Y:S01]  /*1c50*/  @P0 LDC.64 R12, c[0x0][0x388] ;  /* 0x0000e200ff0c0b82 */ /* 0x004ea20000000a00 */
[----:B------:R-:W-:-:S07]  /*1c60*/  IADD3 R23, PT, PT, R23, R28, RZ ;  /* 0x0000001c17177210 */ /* 0x000fce0007ffe0ff */
[----:B------:R-:W3:Y:S01]  /*1c70*/  LDC.64 R10, c[0x0][0x398] ;  /* 0x0000e600ff0a7b82 */ /* 0x000ee20000000a00 */
[----:B-1----:R-:W-:Y:S01]  /*1c80*/  @P0 FMUL.FTZ R14, R18, UR9 ;  /* 0x00000009120e0c20 */ /* 0x002fe20008410000 */
[----:B----4-:R-:W-:-:S06]  /*1c90*/  ULEA UR5, UR8, UR5, 0x18 ;  /* 0x0000000508057291 */ /* 0x010fcc000f8ec0ff */
[----:B------:R-:W0:Y:S01]  /*1ca0*/  LDC.64 R8, c[0x0][0x3a0] ;  /* 0x0000e800ff087b82 */ /* 0x000e220000000a00 */
[----:B--2---:R-:W-:-:S04]  /*1cb0*/  @P0 IMAD.WIDE R12, R15, 0x8, R12 ;  /* 0x000000080f0c0825 */ /* 0x004fc800078e020c */
[----:B------:R-:W-:Y:S01]  /*1cc0*/  @P0 FMUL.FTZ R15, R19, UR9 ;  /* 0x00000009130f0c20 */ /* 0x000fe20008410000 */
[----:B------:R0:W-:Y:S04]  /*1cd0*/  @!P2 STS.64 [UR5+0xc0], R18 ;  /* 0x0000c012ff00a988 */ /* 0x0001e80008000a05 */
[----:B------:R-:W-:Y:S01]  /*1ce0*/  @P0 STG.E.64 desc[UR14][R12.64], R14 ;  /* 0x0000000e0c000986 */ /* 0x000fe2000c101b0e */
[C---:B---3--:R-:W-:Y:S01]  /*1cf0*/  IMAD.WIDE R10, R23.reuse, 0x4, R10 ;  /* 0x00000004170a7825 */ /* 0x048fe200078e020a */
[----:B------:R-:W-:Y:S03]  /*1d00*/  BAR.SYNC.DEFER_BLOCKING 0x0 ;  /* 0x0000000000007b1d */ /* 0x000fe60000010000 */
[----:B0-----:R-:W-:-:S03]  /*1d10*/  IMAD.WIDE R18, R23, 0x4, R8 ;  /* 0x0000000417127825 */ /* 0x001fc600078e0208 */
[----:B------:R-:W0:Y:S01]  /*1d20*/  LDS.64 R12, [UR5+0xc0] ;  /* 0x0000c005ff0c7984 */ /* 0x000e220008000a00 */
[----:B------:R-:W1:Y:S03]  /*1d30*/  LDCU.U8 UR5, c[0x0][0x3fc] ;  /* 0x00007f80ff0577ac */ /* 0x000e660008000000 */
[----:B------:R-:W5:Y:S04]  /*1d40*/  LDG.E.64 R8, desc[UR14][R10.64] ;  /* 0x0000000e0a087981 */ /* 0x000f68000c1e1b00 */
[----:B------:R2:W5:Y:S01]  /*1d50*/  LDG.E.64 R10, desc[UR14][R18.64] ;  /* 0x0000000e120a7981 */ /* 0x000562000c1e1b00 */
[----:B------:R-:W-:Y:S01]  /*1d60*/  BSSY.RECONVERGENT B0, `(.L_x_1485) ;  /* 0x0000079000007945 */ /* 0x000fe20003800200 */
[----:B-1----:R-:W-:Y:S01]  /*1d70*/  UISETP.NE.AND UP0, UPT, UR5, URZ, UPT ;  /* 0x000000ff0500728c */ /* 0x002fe2000bf05270 */
[----:B0-----:R-:W-:-:S04]  /*1d80*/  FMUL.FTZ R23, R12, UR9 ;  /* 0x000000090c177c20 */ /* 0x001fc80008410000 */
[----:B------:R-:W-:-:S04]  /*1d90*/  FMUL.FTZ R29, R23, R23 ;  /* 0x00000017171d7220 */ /* 0x000fc80000410000 */
[----:B------:R-:W-:-:S05]  /*1da0*/  FFMA.FTZ R29, R13, UR9, -R29 ;  /* 0x000000090d1d7c23 */ /* 0x000fca000801081d */
[----:B------:R-:W-:-:S13]  /*1db0*/  FSETP.GTU.FTZ.AND P1, PT, R29, RZ, PT ;  /* 0x000000ff1d00720b */ /* 0x000fda0003f3c000 */
[----:B--2---:R-:W0:Y:S02]  /*1dc0*/  @P1 LDC R18, c[0x0][0x3a8] ;  /* 0x0000ea00ff121b82 */ /* 0x004e240000000800 */
[----:B0-----:R-:W-:Y:S01]  /*1dd0*/  @P1 FADD.FTZ R12, R29, R18 ;  /* 0x000000121d0c1221 */ /* 0x001fe20000010000 */
[----:B------:R-:W-:-:S06]  /*1de0*/  IMAD.MOV.U32 R29, RZ, RZ, 0x3f800000 ;  /* 0x3f800000ff1d7424 */ /* 0x000fcc00078e00ff */
[----:B------:R0:W1:Y:S01]  /*1df0*/  @P1 MUFU.RSQ R29, R12 ;  /* 0x0000000c001d1308 */ /* 0x0000620000001400 */
[----:B------:R-:W-:Y:S05]  /*1e00*/  BRA.U UP0, `(.L_x_1486) ;  /* 0x0000000100b47547 */ /* 0x000fea000b800000 */
[----:B------:R-:W2:Y:S01]  /*1e10*/  LDCU.64 UR10, c[0x0][0x3e8] ;  /* 0x00007d00ff0a77ac */ /* 0x000ea20008000a00 */
[----:B------:R-:W-:Y:S01]  /*1e20*/  BSSY.RECONVERGENT B1, `(.L_x_1487) ;  /* 0x0000018000017945 */ /* 0x000fe20003800200 */
[----:B--2---:R-:W-:Y:S02]  /*1e30*/  ISETP.GE.U32.AND P1, PT, R22, UR10, PT ;  /* 0x0000000a16007c0c */ /* 0x004fe4000bf26070 */
[----:B------:R-:W-:Y:S02]  /*1e40*/  ISETP.GE.U32.AND P2, PT, R21, UR10, PT ;  /* 0x0000000a15007c0c */ /* 0x000fe4000bf46070 */
[----:B------:R-:W-:Y:S02]  /*1e50*/  ISETP.GE.AND.EX P1, PT, R17, UR11, PT, P1 ;  /* 0x0000000b11007c0c */ /* 0x000fe4000bf26310 */
[----:B------:R-:W-:-:S11]  /*1e60*/  ISETP.GE.AND.EX P2, PT, R7, UR11, PT, P2 ;  /* 0x0000000b07007c0c */ /* 0x000fd6000bf46320 */
[----:B------:R-:W-:Y:S05]  /*1e70*/  @P1 BRA `(.L_x_1488) ;  /* 0x0000000000481947 */ /* 0x000fea0003800000 */
[----:B------:R-:W2:Y:S01]  /*1e80*/  LDCU.64 UR16, c[0x0][0x3e0] ;  /* 0x00007c00ff1077ac */ /* 0x000ea20008000a00 */
[--C-:B------:R-:W-:Y:S01]  /*1e90*/  FADD.FTZ R14, R3, -R23.reuse ;  /* 0x80000017030e7221 */ /* 0x100fe20000010000 */
[----:B0-----:R-:W-:Y:S01]  /*1ea0*/  MOV R12, R24 ;  /* 0x00000018000c7202 */ /* 0x001fe20000000f00 */
[----:B------:R-:W-:Y:S01]  /*1eb0*/  FADD.FTZ R0, R0, -R23 ;  /* 0x8000001700007221 */ /* 0x000fe20000010000 */
[----:B------:R-:W0:Y:S01]  /*1ec0*/  LDCU.64 UR8, c[0x0][0x380] ;  /* 0x00007000ff0877ac */ /* 0x000e220008000a00 */
[----:B------:R-:W-:Y:S01]  /*1ed0*/  MOV R13, R27 ;  /* 0x0000001b000d7202 */ /* 0x000fe20000000f00 */
[-C--:B-1----:R-:W-:Y:S01]  /*1ee0*/  FMUL.FTZ R15, R14, R29.reuse ;  /* 0x0000001d0e0f7220 */ /* 0x082fe20000410000 */
[----:B------:R-:W-:-:S03]  /*1ef0*/  FMUL.FTZ R14, R0, R29 ;  /* 0x0000001d000e7220 */ /* 0x000fc60000410000 */
[----:B-----5:R-:W-:Y:S01]  /*1f00*/  FFMA.FTZ R0, R8, R15, R10 ;  /* 0x0000000f08007223 */ /* 0x020fe2000001000a */
[----:B------:R-:W-:Y:S01]  /*1f10*/  FFMA.FTZ R19, R9, R14, R11 ;  /* 0x0000000e09137223 */ /* 0x000fe2000001000b */
[----:B--2---:R-:W-:Y:S02]  /*1f20*/  IMAD R3, R17, UR16, RZ ;  /* 0x0000001011037c24 */ /* 0x004fe4000f8e02ff */
[----:B------:R-:W-:-:S04]  /*1f30*/  IMAD.WIDE.U32 R12, R22, UR16, R12 ;  /* 0x00000010160c7c25 */ /* 0x000fc8000f8e000c */
[----:B------:R-:W-:Y:S01]  /*1f40*/  IMAD R3, R22, UR17, R3 ;  /* 0x0000001116037c24 */ /* 0x000fe2000f8e0203 */
[----:B0-----:R-:W-:-:S04]  /*1f50*/  LEA R14, P1, R12, UR8, 0x1 ;  /* 0x000000080c0e7c11 */ /* 0x001fc8000f8208ff */
[----:B------:R-:W-:-:S04]  /*1f60*/  IADD3 R3, PT, PT, R13, R3, RZ ;  /* 0x000000030d037210 */ /* 0x000fc80007ffe0ff */
[----:B------:R-:W-:Y:S02]  /*1f70*/  LEA.HI.X R15, R12, UR9, R3, 0x1, P1 ;  /* 0x000000090c0f7c11 */ /* 0x000fe400088f0c03 */
[----:B------:R-:W-:-:S05]  /*1f80*/  F2FP.BF16.F32.PACK_AB R3, R19, R0 ;  /* 0x000000001303723e */ /* 0x000fca00000010ff */
[----:B------:R2:W-:Y:S02]  /*1f90*/  STG.E desc[UR14][R14.64], R3 ;  /* 0x000000030e007986 */ /* 0x0005e4000c10190e */
.L_x_1488:
[----:B------:R-:W-:Y:S05]  /*1fa0*/  BSYNC.RECONVERGENT B1 ;  /* 0x0000000000017941 */ /* 0x000fea0003800200 */
.L_x_1487:
[----:B------:R-:W-:Y:S05]  /*1fb0*/  @P2 BRA `(.L_x_1489) ;  /* 0x00000004004c2947 */ /* 0x000fea0003800000 */
[----:B------:R-:W0:Y:S01]  /*1fc0*/  LDCU.64 UR8, c[0x0][0x3e0] ;  /* 0x00007c00ff0877ac */ /* 0x000e220008000a00 */
[----:B------:R-:W-:Y:S01]  /*1fd0*/  MOV R25, R27 ;  /* 0x0000001b00197202 */ /* 0x000fe20000000f00 */
[--C-:B------:R-:W-:Y:S01]  /*1fe0*/  FADD.FTZ R0, R5, -R23.reuse ;  /* 0x8000001705007221 */ /* 0x100fe20000010000 */
[----:B------:R-:W-:Y:S01]  /*1ff0*/  FADD.FTZ R2, R2, -R23 ;  /* 0x8000001702027221 */ /* 0x000fe20000010000 */
[----:B------:R-:W3:Y:S02]  /*2000*/  LDCU.64 UR10, c[0x0][0x380] ;  /* 0x00007000ff0a77ac */ /* 0x000ee40008000a00 */
[-C--:B-12---:R-:W-:Y:S01]  /*2010*/  FMUL.FTZ R3, R0, R29.reuse ;  /* 0x0000001d00037220 */ /* 0x086fe20000410000 */
[----:B------:R-:W-:-:S03]  /*2020*/  FMUL.FTZ R2, R2, R29 ;  /* 0x0000001d02027220 */ /* 0x000fc60000410000 */
[----:B-----5:R-:W-:Y:S01]  /*2030*/  FFMA.FTZ R5, R8, R3, R10 ;  /* 0x0000000308057223 */ /* 0x020fe2000001000a */
[----:B------:R-:W-:-:S05]  /*2040*/  FFMA.FTZ R0, R9, R2, R11 ;  /* 0x0000000209007223 */ /* 0x000fca000001000b */
[----:B------:R-:W-:Y:S01]  /*2050*/  F2FP.BF16.F32.PACK_AB R5, R0, R5 ;  /* 0x000000050005723e */ /* 0x000fe200000010ff */
[----:B0-----:R-:W-:Y:S02]  /*2060*/  IMAD R12, R7, UR8, RZ ;  /* 0x00000008070c7c24 */ /* 0x001fe4000f8e02ff */
[----:B------:R-:W-:-:S04]  /*2070*/  IMAD.WIDE.U32 R24, R21, UR8, R24 ;  /* 0x0000000815187c25 */ /* 0x000fc8000f8e0018 */
[----:B------:R-:W-:Y:S01]  /*2080*/  IMAD R13, R21, UR9, R12 ;  /* 0x00000009150d7c24 */ /* 0x000fe2000f8e020c */
[----:B---3--:R-:W-:-:S04]  /*2090*/  LEA R2, P1, R24, UR10, 0x1 ;  /* 0x0000000a18027c11 */ /* 0x008fc8000f8208ff */
[----:B------:R-:W-:-:S04]  /*20a0*/  IADD3 R13, PT, PT, R25, R13, RZ ;  /* 0x0000000d190d7210 */ /* 0x000fc80007ffe0ff */
[----:B------:R-:W-:-:S05]  /*20b0*/  LEA.HI.X R3, R24, UR11, R13, 0x1, P1 ;  /* 0x0000000b18037c11 */ /* 0x000fca00088f0c0d */
[----:B------:R3:W-:Y:S01]  /*20c0*/  STG.E desc[UR14][R2.64], R5 ;  /* 0x0000000502007986 */ /* 0x0007e2000c10190e */
[----:B------:R-:W-:Y:S05]  /*20d0*/  BRA `(.L_x_1489) ;  /* 0x0000000400047947 */ /* 0x000fea0003800000 */
.L_x_1486:
[----:B------:R-:W2:Y:S01]  /*20e0*/  LDCU.64 UR8, c[0x0][0x3e8] ;  /* 0x00007d00ff0877ac */ /* 0x000ea20008000a00 */
[----:B------:R-:W-:Y:S01]  /*20f0*/  BSSY.RECONVERGENT B1, `(.L_x_1490) ;  /* 0x0000022000017945 */ /* 0x000fe20003800200 */
[----:B--2---:R-:W-:Y:S02]  /*2100*/  ISETP.GE.U32.AND P1, PT, R22, UR8, PT ;  /* 0x0000000816007c0c */ /* 0x004fe4000bf26070 */
[----:B------:R-:W-:Y:S02]  /*2110*/  ISETP.GE.U32.AND P2, PT, R21, UR8, PT ;  /* 0x0000000815007c0c */ /* 0x000fe4000bf46070 */
[----:B------:R-:W-:Y:S02]  /*2120*/  ISETP.GE.AND.EX P1, PT, R17, UR9, PT, P1 ;  /* 0x0000000911007c0c */ /* 0x000fe4000bf26310 */
[----:B------:R-:W-:-:S11]  /*2130*/  ISETP.GE.AND.EX P2, PT, R7, UR9, PT, P2 ;  /* 0x0000000907007c0c */ /* 0x000fd6000bf46320 */
[----:B------:R-:W-:Y:S05]  /*2140*/  @P1 BRA `(.L_x_1491) ;  /* 0x0000000000701947 */ /* 0x000fea0003800000 */
[--C-:B0-----:R-:W-:Y:S01]  /*2150*/  FADD.FTZ R12, R3, -R23.reuse ;  /* 0x80000017030c7221 */ /* 0x101fe20000010000 */
[----:B------:R-:W-:Y:S01]  /*2160*/  FADD.FTZ R0, R0, -R23 ;  /* 0x8000001700007221 */ /* 0x000fe20000010000 */
[----:B------:R-:W0:Y:S01]  /*2170*/  LDCU.64 UR10, c[0x0][0x3e0] ;  /* 0x00007c00ff0a77ac */ /* 0x000e220008000a00 */
[----:B------:R-:W-:Y:S01]  /*2180*/  MOV R15, R27 ;  /* 0x0000001b000f7202 */ /* 0x000fe20000000f00 */
[-C--:B-1----:R-:W-:Y:S01]  /*2190*/  FMUL.FTZ R13, R12, R29.reuse ;  /* 0x0000001d0c0d7220 */ /* 0x082fe20000410000 */
[----:B------:R-:W-:Y:S01]  /*21a0*/  FMUL.FTZ R0, R0, R29 ;  /* 0x0000001d00007220 */ /* 0x000fe20000410000 */
[----:B------:R-:W1:Y:S02]  /*21b0*/  LDCU.64 UR16, c[0x0][0x380] ;  /* 0x00007000ff1077ac */ /* 0x000e640008000a00 */
[----:B-----5:R-:W-:Y:S01]  /*21c0*/  FFMA.FTZ R13, R8, R13, R10 ;  /* 0x0000000d080d7223 */ /* 0x020fe2000001000a */
[----:B------:R-:W-:-:S03]  /*21d0*/  FFMA.FTZ R3, R9, R0, R11 ;  /* 0x0000000009037223 */ /* 0x000fc6000001000b */
[----:B------:R-:W-:Y:S01]  /*21e0*/  FMUL.FTZ R14, R13, -1.4426950216293334961 ;  /* 0xbfb8aa3b0d0e7820 */ /* 0x000fe20000410000 */
[----:B------:R-:W-:-:S05]  /*21f0*/  FMUL.FTZ R19, R3, -1.4426950216293334961 ;  /* 0xbfb8aa3b03137820 */ /* 0x000fca0000410000 */
[----:B------:R-:W2:Y:S08]  /*2200*/  MUFU.EX2 R14, R14 ;  /* 0x0000000e000e7308 */ /* 0x000eb00000000800 */
[----:B------:R-:W3:Y:S01]  /*2210*/  MUFU.EX2 R19, R19 ;  /* 0x0000001300137308 */ /* 0x000ee20000000800 */
[----:B--2---:R-:W-:Y:S01]  /*2220*/  FADD.FTZ R18, R14, 1 ;  /* 0x3f8000000e127421 */ /* 0x004fe20000010000 */
[----:B------:R-:W-:-:S06]  /*2230*/  IMAD.MOV.U32 R14, RZ, RZ, R24 ;  /* 0x000000ffff0e7224 */ /* 0x000fcc00078e0018 */
[----:B------:R-:W2:Y:S01]  /*2240*/  MUFU.RCP R0, R18 ;  /* 0x0000001200007308 */ /* 0x000ea20000001000 */
[----:B0-----:R-:W-:-:S04]  /*2250*/  IMAD.WIDE.U32 R14, R22, UR10, R14 ;  /* 0x0000000a160e7c25 */ /* 0x001fc8000f8e000e */
[----:B---3--:R-:W-:-:S04]  /*2260*/  FADD.FTZ R19, R19, 1 ;  /* 0x3f80000013137421 */ /* 0x008fc80000010000 */
[----:B------:R-:W0:Y:S01]  /*2270*/  MUFU.RCP R12, R19 ;  /* 0x00000013000c7308 */ /* 0x000e220000001000 */
[----:B--2---:R-:W-:Y:S01]  /*2280*/  FMUL.FTZ R0, R13, R0 ;  /* 0x000000000d007220 */ /* 0x004fe20000410000 */
[----:B------:R-:W-:-:S04]  /*2290*/  IMAD R13, R17, UR10, RZ ;  /* 0x0000000a110d7c24 */ /* 0x000fc8000f8e02ff */
[----:B------:R-:W-:Y:S02]  /*22a0*/  IMAD R13, R22, UR11, R13 ;  /* 0x0000000b160d7c24 */ /* 0x000fe4000f8e020d */
[----:B0-----:R-:W-:Y:S01]  /*22b0*/  FMUL.FTZ R3, R3, R12 ;  /* 0x0000000c03037220 */ /* 0x001fe20000410000 */
[C---:B-1----:R-:W-:Y:S02]  /*22c0*/  LEA R12, P1, R14.reuse, UR16, 0x1 ;  /* 0x000000100e0c7c11 */ /* 0x042fe4000f8208ff */
[----:B------:R-:W-:Y:S02]  /*22d0*/  IADD3 R13, PT, PT, R15, R13, RZ ;  /* 0x0000000d0f0d7210 */ /* 0x000fe40007ffe0ff */
[----:B------:R-:W-:Y:S02]  /*22e0*/  F2FP.BF16.F32.PACK_AB R3, R3, R0 ;  /* 0x000000000303723e */ /* 0x000fe400000010ff */
[----:B------:R-:W-:-:S05]  /*22f0*/  LEA.HI.X R13, R14, UR17, R13, 0x1, P1 ;  /* 0x000000110e0d7c11 */ /* 0x000fca00088f0c0d */
[----:B------:R2:W-:Y:S02]  /*2300*/  STG.E desc[UR14][R12.64], R3 ;  /* 0x000000030c007986 */ /* 0x0005e4000c10190e */
.L_x_1491:
[----:B------:R-:W-:Y:S05]  /*2310*/  BSYNC.RECONVERGENT B1 ;  /* 0x0000000000017941 */ /* 0x000fea0003800200 */
.L_x_1490:
[----:B------:R-:W-:Y:S05]  /*2320*/  @P2 BRA `(.L_x_1489) ;  /* 0x0000000000702947 */ /* 0x000fea0003800000 */
[--C-:B------:R-:W-:Y:S01]  /*2330*/  FADD.FTZ R0, R5, -R23.reuse ;  /* 0x8000001705007221 */ /* 0x100fe20000010000 */
[----:B------:R-:W-:Y:S01]  /*2340*/  FADD.FTZ R2, R2, -R23 ;  /* 0x8000001702027221 */ /* 0x000fe20000010000 */
[----:B------:R-:W3:Y:S02]  /*2350*/  LDCU.64 UR8, c[0x0][0x3e0] ;  /* 0x00007c00ff0877ac */ /* 0x000ee40008000a00 */
[-C--:B-12---:R-:W-:Y:S01]  /*2360*/  FMUL.FTZ R3, R0, R29.reuse ;  /* 0x0000001d00037220 */ /* 0x086fe20000410000 */
[----:B------:R-:W-:Y:S01]  /*2370*/  FMUL.FTZ R2, R2, R29 ;  /* 0x0000001d02027220 */ /* 0x000fe20000410000 */
[----:B------:R-:W1:Y:S02]  /*2380*/  LDCU.64 UR10, c[0x0][0x380] ;  /* 0x00007000ff0a77ac */ /* 0x000e640008000a00 */
[----:B-----5:R-:W-:Y:S01]  /*2390*/  FFMA.FTZ R8, R8, R3, R10 ;  /* 0x0000000308087223 */ /* 0x020fe2000001000a */
[----:B------:R-:W-:Y:S01]  /*23a0*/  FFMA.FTZ R9, R9, R2, R11 ;  /* 0x0000000209097223 */ /* 0x000fe2000001000b */
[----:B------:R-:W-:-:S02]  /*23b0*/  MOV R2, R24 ;  /* 0x0000001800027202 */ /* 0x000fc40000000f00 */
[----:B------:R-:W-:Y:S01]  /*23c0*/  FMUL.FTZ R0, R8, -1.4426950216293334961 ;  /* 0xbfb8aa3b08007820 */ /* 0x000fe20000410000 */
[----:B------:R-:W-:Y:S01]  /*23d0*/  FMUL.FTZ R10, R9, -1.4426950216293334961 ;  /* 0xbfb8aa3b090a7820 */ /* 0x000fe20000410000 */
[----:B------:R-:W-:-:S04]  /*23e0*/  MOV R3, R27 ;  /* 0x0000001b00037202 */ /* 0x000fc80000000f00 */
[----:B------:R-:W2:Y:S01]  /*23f0*/  MUFU.EX2 R0, R0 ;  /* 0x0000000000007308 */ /* 0x000ea20000000800 */
[----:B---3--:R-:W-:Y:S02]  /*2400*/  IMAD R14, R7, UR8, RZ ;  /* 0x00000008070e7c24 */ /* 0x008fe4000f8e02ff */
[----:B------:R-:W-:-:S05]  /*2410*/  IMAD.WIDE.U32 R2, R21, UR8, R2 ;  /* 0x0000000815027c25 */ /* 0x000fca000f8e0002 */
[----:B------:R-:W3:Y:S01]  /*2420*/  MUFU.EX2 R10, R10 ;  /* 0x0000000a000a7308 */ /* 0x000ee20000000800 */
[----:B------:R-:W-:-:S05]  /*2430*/  IMAD R15, R21, UR9, R14 ;  /* 0x00000009150f7c24 */ /* 0x000fca000f8e020e */
[----:B------:R-:W-:Y:S01]  /*2440*/  IADD3 R15, PT, PT, R3, R15, RZ ;  /* 0x0000000f030f7210 */ /* 0x000fe20007ffe0ff */
[----:B--2---:R-:W-:-:S06]  /*2450*/  FADD.FTZ R5, R0, 1 ;  /* 0x3f80000000057421 */ /* 0x004fcc0000010000 */
[----:B------:R-:W2:Y:S01]  /*2460*/  MUFU.RCP R5, R5 ;  /* 0x0000000500057308 */ /* 0x000ea20000001000 */
[----:B---3--:R-:W-:-:S07]  /*2470*/  FADD.FTZ R11, R10, 1 ;  /* 0x3f8000000a0b7421 */ /* 0x008fce0000010000 */
[----:B0-----:R-:W0:Y:S01]  /*2480*/  MUFU.RCP R12, R11 ;  /* 0x0000000b000c7308 */ /* 0x001e220000001000 */
[----:B--2---:R-:W-:Y:S01]  /*2490*/  FMUL.FTZ R0, R8, R5 ;  /* 0x0000000508007220 */ /* 0x004fe20000410000 */
[----:B-1----:R-:W-:Y:S01]  /*24a0*/  LEA R8, P1, R2, UR10, 0x1 ;  /* 0x0000000a02087c11 */ /* 0x002fe2000f8208ff */
[----:B0-----:R-:W-:-:S03]  /*24b0*/  FMUL.FTZ R13, R9, R12 ;  /* 0x0000000c090d7220 */ /* 0x001fc60000410000 */
[----:B------:R-:W-:Y:S02]  /*24c0*/  LEA.HI.X R9, R2, UR11, R15, 0x1, P1 ;  /* 0x0000000b02097c11 */ /* 0x000fe400088f0c0f */
[----:B------:R-:W-:-:S05]  /*24d0*/  F2FP.BF16.F32.PACK_AB R13, R13, R0 ;  /* 0x000000000d0d723e */ /* 0x000fca00000010ff */
[----:B------:R4:W-:Y:S02]  /*24e0*/  STG.E desc[UR14][R8.64], R13 ;  /* 0x0000000d08007986 */ /* 0x0009e4000c10190e */
.L_x_1489:
[----:B------:R-:W-:Y:S05]  /*24f0*/  BSYNC.RECONVERGENT B0 ;  /* 0x0000000000007941 */ /* 0x000fea0003800200 */
.L_x_1485:
[----:B------:R-:W0:Y:S01]  /*2500*/  LDCU UR5, c[0x0][0x3f8] ;  /* 0x00007f00ff0577ac */ /* 0x000e220008000800 */
[----:B------:R-:W0:Y:S01]  /*2510*/  LDCU UR8, c[0x0][0x3c8] ;  /* 0x00007900ff0877ac */ /* 0x000e220008000800 */
[----:B------:R-:W-:Y:S02]  /*2520*/  UIADD3 UR7, UPT, UPT, UR18, UR7, URZ ;  /* 0x0000000712077290 */ /* 0x000fe4000fffe0ff */
[----:B------:R-:W-:Y:S02]  /*2530*/  UIADD3 UR4, UPT, UPT, UR4, 0x1, URZ ;  /* 0x0000000104047890 */ /* 0x000fe4000fffe0ff */
[----:B0-----:R-:W-:-:S04]  /*2540*/  UIMAD UR5, UR5, UR8, URZ ;  /* 0x00000008050572a4 */ /* 0x001fc8000f8e02ff */
[----:B------:R-:W-:-:S09]  /*2550*/  UISETP.GE.AND UP0, UPT, UR7, UR5, UPT ;  /* 0x000000050700728c */ /* 0x000fd2000bf06270 */
[----:B------:R-:W-:Y:S05]  /*2560*/  BRA.U !UP0, `(.L_x_1492) ;  /* 0xffffffdd08347547 */ /* 0x000fea000b83ffff */
[----:B------:R-:W-:Y:S05]  /*2570*/  EXIT ;  /* 0x000000000000794d */ /* 0x000fea0003800000 */
.L_x_1493:
        /* <DEDUP_REMOVED lines=16> */
.L_x_2502:


//--------------------- .text._Z35group_norm_nhwc_fwd_one_pass_kernelI11Bf16IOFp32WLi256ELi20ELi640EEv26Group_norm_nhwc_fwd_params --------------------------
	.section	.text._Z35group_norm_nhwc_fwd_one_pass_kernelI11Bf16IOFp32WLi256ELi20ELi640EEv26Group_norm_nhwc_fwd_params,"ax",@progbits
	.align	128
        .global         _Z35group_norm_nhwc_fwd_one_pass_kernelI11Bf16IOFp32WLi256ELi20ELi640EEv26Group_norm_nhwc_fwd_params
        .type           _Z35group_norm_nhwc_fwd_one_pass_kernelI11Bf16IOFp32WLi256ELi20ELi640EEv26Group_norm_nhwc_fwd_params,@function
        .size           _Z35group_norm_nhwc_fwd_one_pass_kernelI11Bf16IOFp32WLi256ELi20ELi640EEv26Group_norm_nhwc_fwd_params,(.L_x_2503 - _Z35group_norm_nhwc_fwd_one_pass_kernelI11Bf16IOFp32WLi256ELi20ELi640EEv26Group_norm_nhwc_fwd_params)
        .other          _Z35group_norm_nhwc_fwd_one_pass_kernelI11Bf16IOFp32WLi256ELi20ELi640EEv26Group_norm_nhwc_fwd_params,@"STO_CUDA_ENTRY STV_DEFAULT"
_Z35group_norm_nhwc_fwd_one_pass_kernelI11Bf16IOFp32WLi256ELi20ELi640EEv26Group_norm_nhwc_fwd_params:
.text._Z35group_norm_nhwc_fwd_one_pass_kernelI11Bf16IOFp32WLi256ELi20ELi640EEv26Group_norm_nhwc_fwd_params:
        /* <DEDUP_REMOVED lines=9> */
[----:B------:R-:W-:Y:S01]  /*0090*/  S2UR UR20, SR_CTAID.X ;  /* 0x00000000001479c3 */ /* 0x000fe20000002500 */
[----:B------:R-:W1:Y:S01]  /*00a0*/  LDCU UR5, c[0x0][0x404] ;  /* 0x00008080ff0577ac */ /* 0x000e620008000800 */
[----:B------:R-:W2:Y:S01]  /*00b0*/  S2R R18, SR_LANEID ;  /* 0x0000000000127919 */ /* 0x000ea20000000000 */
[----:B------:R-:W3:Y:S05]  /*00c0*/  LDCU UR21, c[0x0][0x374] ;  /* 0x00006e80ff1577ac */ /* 0x000eea0008000800 */
[----:B------:R-:W4:Y:S01]  /*00d0*/  S2UR UR4, SR_CgaCtaId ;  /* 0x00000000000479c3 */ /* 0x000f220000008800 */
[----:B------:R-:W5:Y:S01]  /*00e0*/  LDCU.64 UR8, c[0x0][0x388] ;  /* 0x00007100ff0877ac */ /* 0x000f620008000a00 */
[----:B------:R-:W3:Y:S06]  /*00f0*/  LDCU.U8 UR10, c[0x0][0x3fc] ;  /* 0x00007f80ff0a77ac */ /* 0x000eec0008000000 */
[----:B------:R-:W2:Y:S01]  /*0100*/  LDC R17, c[0x0][0x370] ;  /* 0x0000dc00ff117b82 */ /* 0x000ea20000000800 */
[----:B------:R-:W2:Y:S01]  /*0110*/  LDCU.64 UR16, c[0x0][0x358] ;  /* 0x00006b00ff1077ac */ /* 0x000ea20008000a00 */
[----:B-1----:R-:W-:-:S02]  /*0120*/  MOV R2, UR5 ;  /* 0x0000000500027c02 */ /* 0x002fc40008000f00 */
[----:B-----5:R-:W-:Y:S01]  /*0130*/  ISETP.NE.U32.AND P1, PT, RZ, UR8, PT ;  /* 0x00000008ff007c0c */ /* 0x020fe2000bf25070 */
[----:B------:R-:W-:Y:S01]  /*0140*/  UMOV UR8, 0x400 ;  /* 0x0000040000087882 */ /* 0x000fe20000000000 */
[C---:B0-----:R-:W-:Y:S01]  /*0150*/  LOP3.LUT R0, R19.reuse, 0xffff, RZ, 0xc0, !PT ;  /* 0x0000ffff13007812 */ /* 0x041fe200078ec0ff */
[----:B----4-:R-:W-:Y:S01]  /*0160*/  ULEA UR8, UR4, UR8, 0x18 ;  /* 0x0000000804087291 */ /* 0x010fe2000f8ec0ff */
[----:B------:R-:W-:Y:S01]  /*0170*/  SHF.R.U32.HI R21, RZ, 0x2, R19 ;  /* 0x00000002ff157819 */ /* 0x000fe20000011613 */
[----:B---3--:R-:W-:Y:S01]  /*0180*/  UISETP.NE.AND UP0, UPT, UR10, URZ, UPT ;  /* 0x000000ff0a00728c */ /* 0x008fe2000bf05270 */
[----:B------:R-:W-:Y:S01]  /*0190*/  LOP3.LUT P0, RZ, R19, UR20, RZ, 0xfc, !PT ;  /* 0x0000001413ff7c12 */ /* 0x000fe2000f80fcff */
[----:B------:R-:W-:Y:S01]  /*01a0*/  IMAD R0, R0, 0x199a, RZ ;  /* 0x0000199a00007824 */ /* 0x000fe200078e02ff */
[----:B------:R-:W-:Y:S01]  /*01b0*/  LOP3.LUT R21, R21, 0xf8, RZ, 0xc0, !PT ;  /* 0x000000f815157812 */ /* 0x000fe200078ec0ff */
[----:B------:R-:W-:Y:S01]  /*01c0*/  UMOV UR4, URZ ;  /* 0x000000ff00047c82 */ /* 0x000fe20008000000 */
[----:B------:R-:W-:Y:S01]  /*01d0*/  ISETP.NE.AND.EX P0, PT, RZ, UR9, !P0, P1 ;  /* 0x00000009ff007c0c */ /* 0x000fe2000c705310 */
[----:B------:R-:W-:Y:S01]  /*01e0*/  UMOV UR9, UR6 ;  /* 0x0000000600097c82 */ /* 0x000fe20008000000 */
[----:B------:R-:W-:-:S04]  /*01f0*/  SHF.R.U32.HI R23, RZ, 0x10, R0 ;  /* 0x00000010ff177819 */ /* 0x000fc80000011600 */
[----:B------:R-:W-:Y:S01]  /*0200*/  PRMT R0, R23, 0x9910, RZ ;  /* 0x0000991017007816 */ /* 0x000fe200000000ff */
[----:B------:R-:W-:-:S04]  /*0210*/  IMAD R23, R2, UR20, R23 ;  /* 0x0000001402177c24 */ /* 0x000fc8000f8e0217 */
[----:B------:R-:W-:Y:S01]  /*0220*/  IMAD R0, R0, 0xa, RZ ;  /* 0x0000000a00007824 */ /* 0x000fe200078e02ff */
[----:B------:R-:W-:-:S04]  /*0230*/  IADD3 R20, PT, PT, R23, 0xc0, RZ ;  /* 0x000000c017147810 */ /* 0x000fc80007ffe0ff */
[----:B------:R-:W-:-:S04]  /*0240*/  IADD3 R0, PT, PT, RZ, -R0, RZ ;  /* 0x80000000ff007210 */ /* 0x000fc80007ffe0ff */
[----:B------:R-:W-:-:S04]  /*0250*/  PRMT R22, R0, 0x7710, RZ ;  /* 0x0000771000167816 */ /* 0x000fc800000000ff */
[----:B------:R-:W-:-:S04]  /*0260*/  IADD3 R22, PT, PT, R22, R19, RZ ;  /* 0x0000001316167210 */ /* 0x000fc80007ffe0ff */
[----:B--2---:R-:W-:-:S07]  /*0270*/  SHF.L.U32 R22, R22, 0x1, RZ ;  /* 0x0000000116167819 */ /* 0x004fce00000006ff */
.L_x_1521:
[----:B0-----:R-:W0:Y:S01]  /*0280*/  LDCU UR5, c[0x0][0x3f8] ;  /* 0x00007f00ff0577ac */ /* 0x001e220008000800 */
[----:B------:R-:W-:Y:S02]  /*0290*/  IABS R6, UR9 ;  /* 0x0000000900067c13 */ /* 0x000fe40008000000 */
[C---:B------:R-:W-:Y:S01]  /*02a0*/  IADD3 R29, PT, PT, R23.reuse, 0x40, RZ ;  /* 0x00000040171d7810 */ /* 0x040fe20007ffe0ff */
[----:B-1----:R-:W1:Y:S01]  /*02b0*/  LDCU.64 UR14, c[0x0][0x3e8] ;  /* 0x00007d00ff0e77ac */ /* 0x002e620008000a00 */
[----:B------:R-:W-:Y:S02]  /*02c0*/  SHF.R.S32.HI R13, RZ, 0x1f, R23 ;  /* 0x0000001fff0d7819 */ /* 0x000fe40000011417 */
[----:B------:R-:W-:Y:S02]  /*02d0*/  LOP3.LUT R26, R22, 0xffff, RZ, 0xc0, !PT ;  /* 0x0000ffff161a7812 */ /* 0x000fe400078ec0ff */
[----:B------:R-:W-:Y:S01]  /*02e0*/  IADD3 R12, PT, PT, R23, 0x80, RZ ;  /* 0x00000080170c7810 */ /* 0x000fe20007ffe0ff */
[----:B0-----:R-:W-:Y:S01]  /*02f0*/  IMAD.U32 R0, RZ, RZ, UR5 ;  /* 0x00000005ff007e24 */ /* 0x001fe2000f8e00ff */
[----:B-1----:R-:W-:-:S04]  /*0300*/  ISETP.GE.U32.AND P2, PT, R29, UR14, PT ;  /* 0x0000000e1d007c0c */ /* 0x002fc8000bf46070 */
[----:B--23--:R-:W-:Y:S02]  /*0310*/  IABS R5, R0 ;  /* 0x0000000000057213 */ /* 0x00cfe40000000000 */
[----:B------:R-:W-:Y:S02]  /*0320*/  ISETP.GE.U32.AND P4, PT, R20, UR14, PT ;  /* 0x0000000e14007c0c */ /* 0x000fe4000bf86070 */
[----:B------:R-:W0:Y:S08]  /*0330*/  I2F.RP R0, R5 ;  /* 0x0000000500007306 */ /* 0x000e300000209400 */
[----:B0-----:R-:W0:Y:S02]  /*0340*/  MUFU.RCP R0, R0 ;  /* 0x0000000000007308 */ /* 0x001e240000001000 */
[----:B0-----:R-:W-:-:S06]  /*0350*/  IADD3 R2, PT, PT, R0, 0xffffffe, RZ ;  /* 0x0ffffffe00027810 */ /* 0x001fcc0007ffe0ff */
[----:B------:R0:W1:Y:S02]  /*0360*/  F2I.FTZ.U32.TRUNC.NTZ R3, R2 ;  /* 0x0000000200037305 */ /* 0x000064000021f000 */
[----:B0-----:R-:W-:Y:S01]  /*0370*/  HFMA2 R2, -RZ, RZ, 0, 0 ;  /* 0x00000000ff027431 */ /* 0x001fe200000001ff */
[----:B-1----:R-:W-:Y:S02]  /*0380*/  R2UR UR11, R3 ;  /* 0x00000000030b72ca */ /* 0x002fe400000e0000 */
[----:B------:R-:W-:Y:S02]  /*0390*/  IADD3 R4, PT, PT, RZ, -R3, RZ ;  /* 0x80000003ff047210 */ /* 0x000fe40007ffe0ff */
[----:B------:R-:W-:-:S03]  /*03a0*/  R2UR UR10, R2 ;  /* 0x00000000020a72ca */ /* 0x000fc600000e0000 */
[----:B------:R-:W-:Y:S01]  /*03b0*/  IMAD R7, R4, R5, RZ ;  /* 0x0000000504077224 */ /* 0x000fe200078e02ff */
[----:B------:R-:W-:-:S04]  /*03c0*/  MOV R4, R6 ;  /* 0x0000000600047202 */ /* 0x000fc80000000f00 */
[----:B------:R-:W-:-:S05]  /*03d0*/  R2UR UR12, R4 ;  /* 0x00000000040c72ca */ /* 0x000fca00000e0000 */
[----:B------:R-:W-:Y:S01]  /*03e0*/  IMAD.HI.U32 R7, R3, R7, UR10 ;  /* 0x0000000a03077e27 */ /* 0x000fe2000f8e0007 */
[----:B------:R-:W-:-:S04]  /*03f0*/  SHF.R.S32.HI R3, RZ, 0x1f, R29 ;  /* 0x0000001fff037819 */ /* 0x000fc8000001141d */
[----:B------:R-:W-:Y:S02]  /*0400*/  R2UR UR10, R7 ;  /* 0x00000000070a72ca */ /* 0x000fe400000e0000 */
[----:B------:R-:W-:-:S11]  /*0410*/  ISETP.GE.AND.EX P2, PT, R3, UR15, PT, P2 ;  /* 0x0000000f03007c0c */ /* 0x000fd6000bf46320 */
[----:B------:R-:W-:Y:S02]  /*0420*/  UIMAD.WIDE.U32 UR10, UR10, UR12, URZ ;  /* 0x0000000c0a0a72a5 */ /* 0x000fe4000f8e00ff */
[----:B------:R-:W-:-:S04]  /*0430*/  ULOP3.LUT UR10, UR9, UR5, URZ, 0x3c, !UPT ;  /* 0x00000005090a7292 */ /* 0x000fc8000f8e3cff */
[----:B------:R-:W-:-:S04]  /*0440*/  IMAD R0, RZ, RZ, -UR11 ;  /* 0x8000000bff007e24 */ /* 0x000fc8000f8e02ff */
[C---:B------:R-:W-:Y:S01]  /*0450*/  IMAD R0, R5.reuse, R0, UR12 ;  /* 0x0000000c05007e24 */ /* 0x040fe2000f8e0200 */
[----:B------:R-:W0:Y:S04]  /*0460*/  LDCU.64 UR12, c[0x0][0x3f0] ;  /* 0x00007e00ff0c77ac */ /* 0x000e280008000a00 */
[----:B------:R-:W-:-:S13]  /*0470*/  ISETP.GT.U32.AND P1, PT, R5, R0, PT ;  /* 0x000000000500720c */ /* 0x000fda0003f24070 */
[----:B------:R-:W-:Y:S01]  /*0480*/  VOTEU.ANY UP1, P1 ;  /* 0x0000000000ff7886 */ /* 0x000fe20000820100 */
[----:B------:R-:W-:Y:S01]  /*0490*/  PLOP3.LUT P1, PT, PT, PT, UP1, 0x80, 0x8 ;  /* 0x000000000008781c */ /* 0x000fe20003f2f018 */
[----:B0-----:R-:W-:-:S03]  /*04a0*/  IMAD.U32 R7, RZ, RZ, UR12 ;  /* 0x0000000cff077e24 */ /* 0x001fc6000f8e00ff */
[----:B------:R-:W-:Y:S02]  /*04b0*/  @!UP1 UIADD3 UR11, UPT, UPT, UR11, 0x1, URZ ;  /* 0x000000010b0b9890 */ /* 0x000fe4000fffe0ff */
[----:B------:R-:W-:-:S07]  /*04c0*/  UISETP.GE.AND UP1, UPT, UR10, URZ, UPT ;  /* 0x000000ff0a00728c */ /* 0x000fce000bf26270 */
[----:B------:R-:W-:-:S04]  /*04d0*/  @!P1 IADD3 R0, PT, PT, R0, -R5, RZ ;  /* 0x8000000500009210 */ /* 0x000fc80007ffe0ff */
[----:B------:R-:W-:Y:S02]  /*04e0*/  ISETP.GE.U32.AND P1, PT, R0, R5, PT ;  /* 0x000000050000720c */ /* 0x000fe40003f26070 */
[----:B------:R-:W0:Y:S11]  /*04f0*/  @!P2 LDC.64 R4, c[0x0][0x3e0] ;  /* 0x0000f800ff04ab82 */ /* 0x000e360000000a00 */
[----:B------:R-:W-:Y:S01]  /*0500*/  VOTEU.ANY UP2, P1 ;  /* 0x0000000000ff7886 */ /* 0x000fe20000840100 */
[----:B------:R-:W-:-:S04]  /*0510*/  ISETP.GE.U32.AND P1, PT, R23, UR14, PT ;  /* 0x0000000e17007c0c */ /* 0x000fc8000bf26070 */
[----:B------:R-:W-:Y:S01]  /*0520*/  @UP2 UIADD3 UR11, UPT, UPT, UR11, 0x1, URZ ;  /* 0x000000010b0b2890 */ /* 0x000fe2000fffe0ff */
[----:B------:R-:W-:Y:S01]  /*0530*/  ISETP.GE.AND.EX P1, PT, R13, UR15, PT, P1 ;  /* 0x0000000f0d007c0c */ /* 0x000fe2000bf26310 */
[----:B------:R-:W-:Y:S02]  /*0540*/  UISETP.NE.AND UP2, UPT, UR5, URZ, UPT ;  /* 0x000000ff0500728c */ /* 0x000fe4000bf45270 */
[----:B------:R-:W-:Y:S01]  /*0550*/  @!UP1 UIADD3 UR11, UPT, UPT, -UR11, URZ, URZ ;  /* 0x000000ff0b0b9290 */ /* 0x000fe2000fffe1ff */
[----:B0----5:R-:W-:-:S04]  /*0560*/  @!P2 IMAD R10, R3, R4, RZ ;  /* 0x00000004030aa224 */ /* 0x021fc800078e02ff */
[----:B------:R-:W-:-:S04]  /*0570*/  @!P2 IMAD R11, R29, R5, R10 ;  /* 0x000000051d0ba224 */ /* 0x000fc800078e020a */
[----:B------:R-:W-:Y:S01]  /*0580*/  @!UP2 ULOP3.LUT UR11, URZ, UR5, URZ, 0x33, !UPT ;  /* 0x00000005ff0ba292 */ /* 0x000fe2000f8e33ff */
[----:B------:R-:W0:Y:S03]  /*0590*/  @!P1 LDC.64 R8, c[0x0][0x3e0] ;  /* 0x0000f800ff089b82 */ /* 0x000e260000000a00 */
[----:B------:R-:W-:-:S04]  /*05a0*/  UIADD3 UR10, UPT, UPT, -UR11, URZ, URZ ;  /* 0x000000ff0b0a7290 */ /* 0x000fc8000fffe1ff */
[----:B------:R-:W-:Y:S01]  /*05b0*/  UIMAD UR10, UR5, UR10, UR9 ;  /* 0x0000000a050a72a4 */ /* 0x000fe2000f8e0209 */
[----:B------:R-:W1:Y:S01]  /*05c0*/  @!P1 LDC.64 R2, c[0x0][0x390] ;  /* 0x0000e400ff029b82 */ /* 0x000e620000000a00 */
[----:B------:R-:W-:Y:S02]  /*05d0*/  USHF.R.S32.HI UR5, URZ, 0x1f, UR11 ;  /* 0x0000001fff057899 */ /* 0x000fe4000801140b */
[----:B------:R-:W-:Y:S02]  /*05e0*/  UIMAD UR10, UR10, 0x14, URZ ;  /* 0x000000140a0a78a4 */ /* 0x000fe4000f8e02ff */
[----:B------:R-:W-:-:S04]  /*05f0*/  UIMAD UR5, UR5, UR12, URZ ;  /* 0x0000000c050572a4 */ /* 0x000fc8000f8e02ff */
[----:B------:R-:W-:Y:S01]  /*0600*/  IADD3 R26, P3, PT, R26, UR10, RZ ;  /* 0x0000000a1a1a7c10 */ /* 0x000fe2000ff7e0ff */
[----:B------:R-:W-:Y:S01]  /*0610*/  UIMAD UR5, UR11, UR13, UR5 ;  /* 0x0000000d0b0572a4 */ /* 0x000fe2000f8e0205 */
[----:B------:R-:W-:-:S04]  /*0620*/  MOV R0, UR10 ;  /* 0x0000000a00007c02 */ /* 0x000fc80008000f00 */
[----:B------:R-:W-:Y:S01]  /*0630*/  LEA.HI.X.SX32 R27, R0, RZ, 0x1, P3 ;  /* 0x000000ff001b7211 */ /* 0x000fe200018f0eff */
[----:B0-----:R-:W-:Y:S01]  /*0640*/  @!P1 IMAD R10, R13, R8, RZ ;  /* 0x000000080d0a9224 */ /* 0x001fe200078e02ff */
[----:B------:R-:W-:Y:S02]  /*0650*/  ISETP.GE.U32.AND P3, PT, R12, UR14, PT ;  /* 0x0000000e0c007c0c */ /* 0x000fe4000bf66070 */
[----:B------:R-:W-:Y:S01]  /*0660*/  SHF.R.S32.HI R0, RZ, 0x1f, R12 ;  /* 0x0000001fff007819 */ /* 0x000fe2000001140c */
[----:B------:R-:W-:Y:S01]  /*0670*/  IMAD.WIDE.U32 R26, R7, UR11, R26 ;  /* 0x0000000b071a7c25 */ /* 0x000fe2000f8e001a */
[----:B------:R-:W-:Y:S01]  /*0680*/  SHF.R.S32.HI R13, RZ, 0x1f, R20 ;  /* 0x0000001fff0d7819 */ /* 0x000fe20000011414 */
[----:B------:R-:W0:Y:S01]  /*0690*/  @!P2 LDC.64 R6, c[0x0][0x390] ;  /* 0x0000e400ff06ab82 */ /* 0x000e220000000a00 */
[----:B------:R-:W-:Y:S01]  /*06a0*/  ISETP.GE.AND.EX P3, PT, R0, UR15, PT, P3 ;  /* 0x0000000f00007c0c */ /* 0x000fe2000bf66330 */
[----:B------:R-:W-:Y:S01]  /*06b0*/  @!P1 IMAD R10, R23, R9, R10 ;  /* 0x00000009170a9224 */ /* 0x000fe200078e020a */
[----:B------:R-:W-:-:S02]  /*06c0*/  IADD3 R25, PT, PT, R27, UR5, RZ ;  /* 0x000000051b197c10 */ /* 0x000fc4000fffe0ff */
[-C--:B------:R-:W-:Y:S02]  /*06d0*/  @!P2 MOV R24, R26.reuse ;  /* 0x0000001a0018a202 */ /* 0x080fe40000000f00 */
[----:B------:R-:W-:Y:S02]  /*06e0*/  @!P1 MOV R14, R26 ;  /* 0x0000001a000e9202 */ /* 0x000fe40000000f00 */
[----:B------:R-:W-:Y:S01]  /*06f0*/  @!P1 MOV R15, R25 ;  /* 0x00000019000f9202 */ /* 0x000fe20000000f00 */
[----:B------:R-:W-:Y:S01]  /*0700*/  @!P2 IMAD.WIDE.U32 R28, R29, R4, R24 ;  /* 0x000000041d1ca225 */ /* 0x000fe200078e0018 */
[----:B------:R-:W-:-:S03]  /*0710*/  ISETP.GE.AND.EX P4, PT, R13, UR15, PT, P4 ;  /* 0x0000000f0d007c0c */ /* 0x000fc6000bf86340 */
[----:B------:R-:W2:Y:S01]  /*0720*/  @!P3 LDC.64 R4, c[0x0][0x3e0] ;  /* 0x0000f800ff04bb82 */ /* 0x000ea20000000a00 */
[----:B------:R-:W-:Y:S01]  /*0730*/  @!P1 IMAD.WIDE.U32 R14, R23, R8, R14 ;  /* 0x00000008170e9225 */ /* 0x000fe200078e000e */
[----:B------:R-:W-:-:S03]  /*0740*/  @!P2 IADD3 R11, PT, PT, R29, R11, RZ ;  /* 0x0000000b1d0ba210 */ /* 0x000fc60007ffe0ff */
[----:B------:R-:W-:-:S03]  /*0750*/  @!P1 IMAD.IADD R15, R15, 0x1, R10 ;  /* 0x000000010f0f9824 */ /* 0x000fc600078e020a */
[----:B------:R-:W3:Y:S01]  /*0760*/  @!P3 LDC.64 R8, c[0x0][0x390] ;  /* 0x0000e400ff08bb82 */ /* 0x000ee20000000a00 */
[----:B0-----:R-:W-:-:S04]  /*0770*/  @!P2 LEA R6, P5, R28, R6, 0x1 ;  /* 0x000000061c06a211 */ /* 0x001fc800078a08ff */
[----:B------:R-:W-:Y:S02]  /*0780*/  @!P2 LEA.HI.X R7, R28, R7, R11, 0x1, P5 ;  /* 0x000000071c07a211 */ /* 0x000fe400028f0c0b */
[C---:B-1----:R-:W-:Y:S01]  /*0790*/  @!P1 LEA R28, P5, R14.reuse, R2, 0x1 ;  /* 0x000000020e1c9211 */ /* 0x042fe200078a08ff */
[----:B------:R-:W0:Y:S01]  /*07a0*/  @!P4 LDC.64 R10, c[0x0][0x3e0] ;  /* 0x0000f800ff0acb82 */ /* 0x000e220000000a00 */
[----:B------:R-:W-:Y:S02]  /*07b0*/  @!P3 MOV R2, R26 ;  /* 0x0000001a0002b202 */ /* 0x000fe40000000f00 */
[----:B------:R-:W-:Y:S02]  /*07c0*/  @!P1 LEA.HI.X R29, R14, R3, R15, 0x1, P5 ;  /* 0x000000030e1d9211 */ /* 0x000fe400028f0c0f */
[----:B------:R-:W-:Y:S01]  /*07d0*/  @!P3 MOV R3, R25 ;  /* 0x000000190003b202 */ /* 0x000fe20000000f00 */
[----:B--2---:R-:W-:-:S04]  /*07e0*/  @!P3 IMAD R0, R0, R4, RZ ;  /* 0x000000040000b224 */ /* 0x004fc800078e02ff */
[C---:B------:R-:W-:Y:S02]  /*07f0*/  @!P3 IMAD R0, R12.reuse, R5, R0 ;  /* 0x000000050c00b224 */ /* 0x040fe400078e0200 */
[----:B------:R-:W-:-:S04]  /*0800*/  @!P3 IMAD.WIDE.U32 R4, R12, R4, R2 ;  /* 0x000000040c04b225 */ /* 0x000fc800078e0002 */
[----:B------:R-:W-:Y:S01]  /*0810*/  HFMA2 R12, -RZ, RZ, 0, 0 ;  /* 0x00000000ff0c7431 */ /* 0x000fe200000001ff */
[----:B------:R-:W1:Y:S01]  /*0820*/  @!P4 LDC.64 R2, c[0x0][0x390] ;  /* 0x0000e400ff02cb82 */ /* 0x000e620000000a00 */
[----:B------:R-:W-:-:S04]  /*0830*/  @!P3 IADD3 R0, PT, PT, R5, R0, RZ ;  /* 0x000000000500b210 */ /* 0x000fc80007ffe0ff */
[----:B------:R-:W2:Y:S01]  /*0840*/  @!P2 LDG.E R12, desc[UR16][R6.64] ;  /* 0x00000010060ca981 */ /* 0x000ea2000c1e1900 */
[C---:B---3--:R-:W-:Y:S01]  /*0850*/  @!P3 LEA R8, P2, R4.reuse, R8, 0x1 ;  /* 0x000000080408b211 */ /* 0x048fe200078408ff */
[----:B0-----:R-:W-:Y:S01]  /*0860*/  @!P4 IMAD R13, R13, R10, RZ ;  /* 0x0000000a0d0dc224 */ /* 0x001fe200078e02ff */
[----:B------:R-:W-:Y:S02]  /*0870*/  @!P4 MOV R5, R25 ;  /* 0x000000190005c202 */ /* 0x000fe40000000f00 */
[----:B------:R-:W-:Y:S02]  /*0880*/  @!P3 LEA.HI.X R9, R4, R9, R0, 0x1, P2 ;  /* 0x000000090409b211 */ /* 0x000fe400010f0c00 */
[----:B------:R-:W-:Y:S01]  /*0890*/  @!P4 MOV R4, R26 ;  /* 0x0000001a0004c202 */ /* 0x000fe20000000f00 */
[----:B------:R-:W-:Y:S01]  /*08a0*/  @!P4 IMAD R13, R20, R11, R13 ;  /* 0x0000000b140dc224 */ /* 0x000fe200078e020d */
[----:B------:R-:W-:-:S03]  /*08b0*/  MOV R16, RZ ;  /* 0x000000ff00107202 */ /* 0x000fc60000000f00 */
[----:B------:R-:W-:-:S03]  /*08c0*/  @!P4 IMAD.WIDE.U32 R4, R20, R10, R4 ;  /* 0x0000000a1404c225 */ /* 0x000fc600078e0004 */
[----:B------:R-:W3:Y:S01]  /*08d0*/  @!P1 LDG.E R16, desc[UR16][R28.64] ;  /* 0x000000101c109981 */ /* 0x000ee2000c1e1900 */
[----:B------:R-:W-:Y:S01]  /*08e0*/  IMAD.MOV.U32 R11, RZ, RZ, RZ ;  /* 0x000000ffff0b7224 */ /* 0x000fe200078e00ff */
[----:B------:R-:W-:Y:S02]  /*08f0*/  @!P4 IADD3 R0, PT, PT, R5, R13, RZ ;  /* 0x0000000d0500c210 */ /* 0x000fe40007ffe0ff */
[----:B-1----:R-:W-:-:S03]  /*0900*/  @!P4 LEA R2, P2, R4, R2, 0x1 ;  /* 0x000000020402c211 */ /* 0x002fc600078408ff */
[----:B------:R-:W4:Y:S01]  /*0910*/  @!P3 LDG.E R11, desc[UR16][R8.64] ;  /* 0x00000010080bb981 */ /* 0x000f22000c1e1900 */
[----:B------:R-:W-:Y:S01]  /*0920*/  @!P4 LEA.HI.X R3, R4, R3, R0, 0x1, P2 ;  /* 0x000000030403c211 */ /* 0x000fe200010f0c00 */
[----:B------:R-:W-:-:S06]  /*0930*/  HFMA2 R4, -RZ, RZ, 0, 0 ;  /* 0x00000000ff047431 */ /* 0x000fcc00000001ff */
[----:B------:R0:W5:Y:S01]  /*0940*/  @!P4 LDG.E R4, desc[UR16][R2.64] ;  /* 0x000000100204c981 */ /* 0x000162000c1e1900 */
[C---:B------:R-:W-:Y:S01]  /*0950*/  ISETP.GT.AND P2, PT, R18.reuse, 0x1e, PT ;  /* 0x0000001e1200780c */ /* 0x040fe20003f44270 */
[----:B------:R-:W-:Y:S01]  /*0960*/  BSSY.RECONVERGENT B0, `(.L_x_1494) ;  /* 0x000003e000007945 */ /* 0x000fe20003800200 */
[----:B------:R-:W-:Y:S02]  /*0970*/  ISETP.GT.AND P3, PT, R18, 0xf, PT ;  /* 0x0000000f1200780c */ /* 0x000fe40003f64270 */
[C---:B--2---:R-:W-:Y:S02]  /*0980*/  PRMT R5, R12.reuse, 0x7632, R5 ;  /* 0x000076320c057816 */ /* 0x044fe40000000005 */
[----:B------:R-:W-:Y:S02]  /*0990*/  SHF.L.U32 R6, R12, 0x10, RZ ;  /* 0x000000100c067819 */ /* 0x000fe400000006ff */
[----:B------:R-:W-:-:S05]  /*09a0*/  SHF.L.U32 R5, R5, 0x10, RZ ;  /* 0x0000001005057819 */ /* 0x000fca00000006ff */
[----:B0-----:R-:W-:Y:S01]  /*09b0*/  FMUL.FTZ R3, R5, R5 ;  /* 0x0000000505037220 */ /* 0x001fe20000410000 */
[----:B------:R-:W-:-:S03]  /*09c0*/  FADD.FTZ R13, R6, R5 ;  /* 0x00000005060d7221 */ /* 0x000fc60000010000 */
[----:B------:R-:W-:Y:S01]  /*09d0*/  FFMA.FTZ R10, R6, R6, R3 ;  /* 0x00000006060a7223 */ /* 0x000fe20000010003 */
[C---:B---3--:R-:W-:Y:S02]  /*09e0*/  PRMT R7, R16.reuse, 0x7632, R7 ;  /* 0x0000763210077816 */ /* 0x048fe40000000007 */
[----:B------:R-:W-:-:S03]  /*09f0*/  SHF.L.U32 R16, R16, 0x10, RZ ;  /* 0x0000001010107819 */ /* 0x000fc600000006ff */
[----:B------:R-:W-:Y:S01]  /*0a00*/  IMAD.U32 R7, R7, 0x10000, RZ ;  /* 0x0001000007077824 */ /* 0x000fe200078e00ff */
[----:B----4-:R-:W-:-:S03]  /*0a10*/  PRMT R0, R11, 0x7632, R0 ;  /* 0x000076320b007816 */ /* 0x010fc60000000000 */
[----:B------:R-:W-:Y:S01]  /*0a20*/  FMUL.FTZ R9, R7, R7 ;  /* 0x0000000707097220 */ /* 0x000fe20000410000 */
[----:B------:R-:W-:Y:S01]  /*0a30*/  FADD.FTZ R8, R16, R7 ;  /* 0x0000000710087221 */ /* 0x000fe20000010000 */
[----:B------:R-:W-:Y:S02]  /*0a40*/  SHF.L.U32 R0, R0, 0x10, RZ ;  /* 0x0000001000007819 */ /* 0x000fe400000006ff */
[----:B------:R-:W-:Y:S01]  /*0a50*/  FFMA.FTZ R9, R16, R16, R9 ;  /* 0x0000001010097223 */ /* 0x000fe20000010009 */
[----:B------:R-:W-:Y:S01]  /*0a60*/  FADD.FTZ R8, RZ, R8 ;  /* 0x00000008ff087221 */ /* 0x000fe20000010000 */
[----:B------:R-:W-:Y:S02]  /*0a70*/  SHF.L.U32 R2, R11, 0x10, RZ ;  /* 0x000000100b027819 */ /* 0x000fe400000006ff */
[----:B------:R-:W-:Y:S01]  /*0a80*/  FADD.FTZ R9, RZ, R9 ;  /* 0x00000009ff097221 */ /* 0x000fe20000010000 */
[----:B------:R-:W-:Y:S01]  /*0a90*/  FADD.FTZ R8, R8, R13 ;  /* 0x0000000d08087221 */ /* 0x000fe20000010000 */
[----:B-----5:R-:W-:Y:S01]  /*0aa0*/  PRMT R3, R4, 0x7632, R3 ;  /* 0x0000763204037816 */ /* 0x020fe20000000003 */
[----:B------:R-:W-:Y:S01]  /*0ab0*/  FMUL.FTZ R13, R0, R0 ;  /* 0x00000000000d7220 */ /* 0x000fe20000410000 */
[----:B------:R-:W-:Y:S01]  /*0ac0*/  FADD.FTZ R9, R9, R10 ;  /* 0x0000000a09097221 */ /* 0x000fe20000010000 */
[C---:B------:R-:W-:Y:S01]  /*0ad0*/  FADD.FTZ R11, R2.reuse, R0 ;  /* 0x00000000020b7221 */ /* 0x040fe20000010000 */
[----:B------:R-:W-:Y:S01]  /*0ae0*/  SHF.L.U32 R3, R3, 0x10, RZ ;  /* 0x0000001003037819 */ /* 0x000fe200000006ff */
[----:B------:R-:W-:Y:S01]  /*0af0*/  FFMA.FTZ R10, R2, R2, R13 ;  /* 0x00000002020a7223 */ /* 0x000fe2000001000d */
[----:B------:R-:W-:-:S02]  /*0b00*/  IMAD.U32 R4, R4, 0x10000, RZ ;  /* 0x0001000004047824 */ /* 0x000fc400078e00ff */
[----:B------:R-:W-:Y:S01]  /*0b10*/  FADD.FTZ R8, R8, R11 ;  /* 0x0000000b08087221 */ /* 0x000fe20000010000 */
[----:B------:R-:W-:Y:S01]  /*0b20*/  FMUL.FTZ R13, R3, R3 ;  /* 0x00000003030d7220 */ /* 0x000fe20000410000 */
[----:B------:R-:W-:Y:S01]  /*0b30*/  FADD.FTZ R9, R9, R10 ;  /* 0x0000000a09097221 */ /* 0x000fe20000010000 */
[C---:B------:R-:W-:Y:S02]  /*0b40*/  FADD.FTZ R11, R4.reuse, R3 ;  /* 0x00000003040b7221 */ /* 0x040fe40000010000 */
[----:B------:R-:W-:Y:S02]  /*0b50*/  FFMA.FTZ R10, R4, R4, R13 ;  /* 0x00000004040a7223 */ /* 0x000fe4000001000d */
        /* <DEDUP_REMOVED lines=30> */
.L_x_1495:
[----:B------:R-:W-:Y:S05]  /*0d40*/  BSYNC.RECONVERGENT B0 ;  /* 0x0000000000007941 */ /* 0x000fea0003800200 */
.L_x_1494:
        /* <DEDUP_REMOVED lines=8> */
[----:B------:R-:W4:Y:S02]  /*0dd0*/  LDS.128 R8, [UR5+0x20] ;  /* 0x00002005ff087984 */ /* 0x000f240008000c00 */
[----:B----4-:R-:W-:Y:S01]  /*0de0*/  FADD.FTZ R29, R12, R8 ;  /* 0x000000080c1d7221 */ /* 0x010fe20000010000 */
[----:B------:R-:W-:Y:S02]  /*0df0*/  FADD.FTZ R8, R13, R9 ;  /* 0x000000090d087221 */ /* 0x000fe40000010000 */
[----:B0123--:R-:W0:Y:S01]  /*0e00*/  LDS.128 R12, [UR5+0x30] ;  /* 0x00003005ff0c7984 */ /* 0x00fe220008000c00 */
[----:B------:R-:W-:Y:S01]  /*0e10*/  FADD.FTZ R29, R29, R10 ;  /* 0x0000000a1d1d7221 */ /* 0x000fe20000010000 */
[----:B------:R-:W-:-:S03]  /*0e20*/  FADD.FTZ R8, R8, R11 ;  /* 0x0000000b08087221 */ /* 0x000fc60000010000 */
[----:B0-----:R-:W-:Y:S01]  /*0e30*/  FADD.FTZ R29, R29, R12 ;  /* 0x0000000c1d1d7221 */ /* 0x001fe20000010000 */
[----:B------:R-:W-:Y:S02]  /*0e40*/  FADD.FTZ R12, R8, R13 ;  /* 0x0000000d080c7221 */ /* 0x000fe40000010000 */
[----:B------:R-:W0:Y:S01]  /*0e50*/  LDS.128 R8, [UR5+0x40] ;  /* 0x00004005ff087984 */ /* 0x000e220008000c00 */
        /* <DEDUP_REMOVED lines=31> */
[----:B------:R-:W-:Y:S02]  /*1050*/  FADD.FTZ R14, R12, R15 ;  /* 0x0000000f0c0e7221 */ /* 0x000fe40000010000 */
[----:B------:R-:W1:Y:S01]  /*1060*/  LDS.64 R12, [UR5+0xb0] ;  /* 0x0000b005ff0c7984 */ /* 0x000e620008000a00 */
[----:B0-----:R-:W-:Y:S01]  /*1070*/  FADD.FTZ R29, R29, R8 ;  /* 0x000000081d1d7221 */ /* 0x001fe20000010000 */
[----:B------:R-:W-:-:S03]  /*1080*/  FADD.FTZ R14, R14, R9 ;  /* 0x000000090e0e7221 */ /* 0x000fc60000010000 */
[----:B------:R-:W-:Y:S01]  /*1090*/  FADD.FTZ R29, R29, R10 ;  /* 0x0000000a1d1d7221 */ /* 0x000fe20000010000 */
[----:B------:R-:W-:-:S03]  /*10a0*/  FADD.FTZ R14, R14, R11 ;  /* 0x0000000b0e0e7221 */ /* 0x000fc60000010000 */
[----:B-1----:R-:W-:Y:S01]  /*10b0*/  FADD.FTZ R12, R29, R12 ;  /* 0x0000000c1d0c7221 */ /* 0x002fe20000010000 */
[----:B------:R-:W-:-:S07]  /*10c0*/  FADD.FTZ R13, R14, R13 ;  /* 0x0000000d0e0d7221 */ /* 0x000fce0000010000 */
.L_x_1497:
[----:B------:R-:W-:Y:S05]  /*10d0*/  BSYNC.RECONVERGENT B0 ;  /* 0x0000000000007941 */ /* 0x000fea0003800200 */
.L_x_1496:
[----:B------:R-:W-:Y:S05]  /*10e0*/  @!P2 BRA `(.L_x_1498) ;  /* 0x0000000c00b4a947 */ /* 0x000fea0003800000 */
[----:B------:R-:W4:Y:S01]  /*10f0*/  LDC.64 R8, c[0x0][0x3b8] ;  /* 0x0000ee00ff087b82 */ /* 0x000f220000000a00 */
[----:B------:R-:W-:Y:S01]  /*1100*/  ULOP3.LUT UR5, UR4, 0x1, URZ, 0xc0, !UPT ;  /* 0x0000000104057892 */ /* 0x000fe2000f8ec0ff */
[----:B------:R-:W-:-:S03]  /*1110*/  ISETP.GE.U32.AND P2, PT, R17, 0x8, PT ;  /* 0x000000081100780c */ /* 0x000fc60003f46070 */
[----:B------:R-:W-:-:S06]  /*1120*/  UIMAD UR5, UR5, UR21, URZ ;  /* 0x00000015050572a4 */ /* 0x000fcc000f8e02ff */
[----:B------:R-:W-:-:S05]  /*1130*/  IMAD R10, R17, UR5, RZ ;  /* 0x00000005110a7c24 */ /* 0x000fca000f8e02ff */
[----:B------:R-:W-:-:S05]  /*1140*/  SHF.L.U32 R11, R10, 0x1, RZ ;  /* 0x000000010a0b7819 */ /* 0x000fca00000006ff */
[----:B----4-:R-:W-:-:S03]  /*1150*/  IMAD.WIDE R8, R11, 0x4, R8 ;  /* 0x000000040b087825 */ /* 0x010fc600078e0208 */
[----:B------:R-:W-:Y:S02]  /*1160*/  R2UR UR18, R8 ;  /* 0x00000000081272ca */ /* 0x000fe400000e0000 */
[----:B------:R-:W-:Y:S01]  /*1170*/  R2UR UR19, R9 ;  /* 0x00000000091372ca */ /* 0x000fe200000e0000 */
[----:B------:R-:W-:-:S14]  /*1180*/  @P3 BRA `(.L_x_1499) ;  /* 0x00000000006c3947 */ /* 0x000fdc0003800000 */
[----:B------:R-:W4:Y:S01]  /*1190*/  LDC.64 R8, c[0x0][0x3b0] ;  /* 0x0000ec00ff087b82 */ /* 0x000f220000000a00 */
[----:B------:R-:W-:Y:S02]  /*11a0*/  UIADD3 UR14, UPT, UPT, UR5, UR6, URZ ;  /* 0x00000006050e7290 */ /* 0x000fe4000fffe0ff */
[----:B------:R-:W-:Y:S02]  /*11b0*/  ULOP3.LUT UP1, UR11, UR4, 0x2, URZ, 0xc0, !UPT ;  /* 0x00000002040b7892 */ /* 0x000fe4000f82c0ff */
[----:B------:R-:W-:Y:S02]  /*11c0*/  UIMAD UR12, UR20, UR21, UR6 ;  /* 0x00000015140c72a4 */ /* 0x000fe4000f8e0206 */
[----:B------:R-:W-:Y:S01]  /*11d0*/  MOV R11, UR14 ;  /* 0x0000000e000b7c02 */ /* 0x000fe20008000f00 */
[----:B------:R-:W-:Y:S01]  /*11e0*/  UIADD3 UR11, UPT, UPT, -UR11, 0x1, URZ ;  /* 0x000000010b0b7890 */ /* 0x000fe2000fffe1ff */
[----:B-1----:R-:W-:Y:S01]  /*11f0*/  MOV R14, UR14 ;  /* 0x0000000e000e7c02 */ /* 0x002fe20008000f00 */
[----:B------:R-:W-:-:S04]  /*1200*/  UIMAD.WIDE.U32 UR12, UR12, 0x8, UR18 ;  /* 0x000000080c0c78a5 */ /* 0x000fc8000f8e0012 */
[----:B------:R-:W-:Y:S02]  /*1210*/  IMAD.U32 R29, RZ, RZ, UR11 ;  /* 0x0000000bff1d7e24 */ /* 0x000fe4000f8e00ff */
[----:B------:R-:W-:Y:S02]  /*1220*/  MOV R10, UR12 ;  /* 0x0000000c000a7c02 */ /* 0x000fe40008000f00 */
[----:B----4-:R-:W-:Y:S02]  /*1230*/  LEA R8, P4, R11, R8, 0x2 ;  /* 0x000000080b087211 */ /* 0x010fe400078810ff */
[----:B------:R-:W-:Y:S02]  /*1240*/  MOV R11, UR13 ;  /* 0x0000000d000b7c02 */ /* 0x000fe40008000f00 */
[----:B------:R-:W-:Y:S02]  /*1250*/  LEA.HI.X R9, R14, R9, RZ, 0x2, P4 ;  /* 0x000000090e097211 */ /* 0x000fe400020f14ff */
[----:B------:R-:W-:Y:S01]  /*1260*/  PLOP3.LUT P4, PT, PT, PT, UP1, 0x80, 0x8 ;  /* 0x000000000008781c */ /* 0x000fe20003f8f018 */
[----:B------:R4:W-:Y:S03]  /*1270*/  STG.E.64 desc[UR16][R10.64], R12 ;  /* 0x0000000c0a007986 */ /* 0x0009e6000c101b10 */
[----:B--2---:R-:W-:Y:S01]  /*1280*/  SEL R15, R17, RZ, !P4 ;  /* 0x000000ff110f7207 */ /* 0x004fe20006000000 */
[----:B------:R-:W-:Y:S06]  /*1290*/  MEMBAR.ALL.GPU ;  /* 0x0000000000007992 */ /* 0x000fec000000a000 */
[----:B------:R-:W-:-:S00]  /*12a0*/  ERRBAR ;  /* 0x00000000000079ab */ /* 0x000fc00000000000 */
[----:B------:R-:W-:Y:S06]  /*12b0*/  CGAERRBAR ;  /* 0x00000000000075ab */ /* 0x000fec0000000000 */
[----:B------:R4:W-:Y:S01]  /*12c0*/  REDG.E.ADD.S32.STRONG.GPU desc[UR16][R8.64], R29 ;  /* 0x0000001d0800798e */ /* 0x0009e2000c12e310 */
[----:B------:R-:W-:-:S13]  /*12d0*/  ISETP.NE.AND P4, PT, R15, -0x1, PT ;  /* 0xffffffff0f00780c */ /* 0x000fda0003f85270 */
[----:B----4-:R-:W-:Y:S05]  /*12e0*/  @!P4 BRA `(.L_x_1499) ;  /* 0x000000000014c947 */ /* 0x010fea0003800000 */
.L_x_1500:
[----:B------:R-:W2:Y:S04]  /*12f0*/  LDG.E.STRONG.GPU R10, desc[UR16][R8.64] ;  /* 0x00000010080a7981 */ /* 0x000ea8000c1ef900 */
[----:B--2---:R-:W-:Y:S01]  /*1300*/  CCTL.IVALL ;  /* 0x00000000ff00798f */ /* 0x004fe20002000000 */
[----:B------:R-:W-:Y:S05]  /*1310*/  YIELD ;  /* 0x0000000000007946 */ /* 0x000fea0003800000 */
[----:B------:R-:W-:-:S13]  /*1320*/  ISETP.NE.AND P4, PT, R10, R15, PT ;  /* 0x0000000f0a00720c */ /* 0x000fda0003f85270 */
[----:B------:R-:W-:Y:S05]  /*1330*/  @P4 BRA `(.L_x_1500) ;  /* 0xfffffffc00ec4947 */ /* 0x000fea000383ffff */
.L_x_1499:
[----:B------:R-:W-:Y:S05]  /*1340*/  WARPSYNC.ALL ;  /* 0x0000000000007948 */ /* 0x000fea0003800000 */
[----:B------:R-:W-:Y:S06]  /*1350*/  BAR.SYNC.DEFER_BLOCKING 0x0 ;  /* 0x0000000000007b1d */ /* 0x000fec0000010000 */
[----:B------:R-:W-:Y:S01]  /*1360*/  UMOV UR5, URZ ;  /* 0x000000ff00057c82 */ /* 0x000fe20008000000 */
[----:B------:R-:W-:Y:S05]  /*1370*/  @!P2 BRA `(.L_x_1501) ;  /* 0x000000040098a947 */ /* 0x000fea0003800000 */
[----:B------:R-:W-:Y:S01]  /*1380*/  LOP3.LUT R28, R17, 0x7ffffff8, RZ, 0xc0, !PT ;  /* 0x7ffffff8111c7812 */ /* 0x000fe200078ec0ff */
[----:B------:R-:W-:Y:S02]  /*1390*/  UIMAD UR23, UR21, 0x3, UR6 ;  /* 0x00000003151778a4 */ /* 0x000fe4000f8e0206 */
[----:B------:R-:W-:Y:S02]  /*13a0*/  UIMAD UR25, UR21, 0x6, UR6 ;  /* 0x00000006151978a4 */ /* 0x000fe4000f8e0206 */
[----:B------:R-:W-:Y:S02]  /*13b0*/  ULEA UR24, UR21, UR6, 0x2 ;  /* 0x0000000615187291 */ /* 0x000fe4000f8e10ff */
[----:B------:R-:W-:Y:S02]  /*13c0*/  UIMAD UR12, UR21, 0x7, UR6 ;  /* 0x00000007150c78a4 */ /* 0x000fe4000f8e0206 */
[----:B------:R-:W-:Y:S02]  /*13d0*/  UIMAD UR13, UR21, 0x5, UR6 ;  /* 0x00000005150d78a4 */ /* 0x000fe4000f8e0206 */
[----:B------:R-:W-:-:S02]  /*13e0*/  ULEA UR14, UR21, UR6, 0x1 ;  /* 0x00000006150e7291 */ /* 0x000fc4000f8e08ff */
[----:B------:R-:W-:Y:S02]  /*13f0*/  UIADD3 UR15, UPT, UPT, UR6, UR21, URZ ;  /* 0x00000015060f7290 */ /* 0x000fe4000fffe0ff */
[----:B------:R-:W-:Y:S01]  /*1400*/  UIADD3 UR22, UPT, UPT, -UR20, URZ, URZ ;  /* 0x000000ff14167290 */ /* 0x000fe2000fffe1ff */
[----:B------:R-:W-:Y:S01]  /*1410*/  UMOV UR5, URZ ;  /* 0x000000ff00057c82 */ /* 0x000fe20008000000 */
[----:B------:R-:W-:-:S10]  /*1420*/  UMOV UR11, UR6 ;  /* 0x00000006000b7c82 */ /* 0x000fd40008000000 */
.L_x_1502:
[----:B------:R-:W-:Y:S01]  /*1430*/  UIADD3 UR26, UPT, UPT, UR5, 0x1, URZ ;  /* 0x00000001051a7890 */ /* 0x000fe2000fffe0ff */
[----:B------:R-:W-:-:S05]  /*1440*/  ISETP.EQ.OR P2, PT, RZ, UR22, P3 ;  /* 0x00000016ff007c0c */ /* 0x000fca0009f42670 */
[----:B------:R-:W-:-:S04]  /*1450*/  MOV R8, UR26 ;  /* 0x0000001a00087c02 */ /* 0x000fc80008000f00 */
[----:B------:R-:W-:-:S04]  /*1460*/  ISETP.EQ.OR P4, PT, R8, UR20, P3 ;  /* 0x0000001408007c0c */ /* 0x000fc80009f82670 */
[----:B------:R-:W-:-:S05]  /*1470*/  VOTEU.ALL UP1, P2 ;  /* 0x0000000000ff7886 */ /* 0x000fca0001020000 */
[----:B------:R-:W-:-:S04]  /*1480*/  @!UP1 UIMAD.WIDE.U32 UR26, UR11, 0x8, UR18 ;  /* 0x000000080b1a98a5 */ /* 0x000fc8000f8e0012 */
[----:B------:R-:W-:Y:S02]  /*1490*/  VOTEU.ALL UP1, P4 ;  /* 0x0000000000ff7886 */ /* 0x000fe40002020000 */
[----:B------:R-:W-:Y:S02]  /*14a0*/  MOV R8, UR26 ;  /* 0x0000001a00087c02 */ /* 0x000fe40008000f00 */
[----:B------:R-:W-:Y:S01]  /*14b0*/  MOV R9, UR27 ;  /* 0x0000001b00097c02 */ /* 0x000fe20008000f00 */
[----:B------:R-:W-:-:S05]  /*14c0*/  @!UP1 UIMAD.WIDE.U32 UR26, UR15, 0x8, UR18 ;  /* 0x000000080f1a98a5 */ /* 0x000fca000f8e0012 */
[----:B------:R-:W0:Y:S01]  /*14d0*/  @!P2 LDG.E.64 R8, desc[UR16][R8.64] ;  /* 0x000000100808a981 */ /* 0x000e22000c1e1b00 */
[----:B------:R-:W-:Y:S01]  /*14e0*/  MOV R10, UR26 ;  /* 0x0000001a000a7c02 */ /* 0x000fe20008000f00 */
[----:B------:R-:W-:Y:S01]  /*14f0*/  UIADD3 UR26, UPT, UPT, UR5, 0x2, URZ ;  /* 0x00000002051a7890 */ /* 0x000fe2000fffe0ff */
[----:B------:R-:W-:-:S05]  /*1500*/  MOV R11, UR27 ;  /* 0x0000001b000b7c02 */ /* 0x000fca0008000f00 */
[----:B-1----:R-:W-:Y:S01]  /*1510*/  IMAD.U32 R14, RZ, RZ, UR26 ;  /* 0x0000001aff0e7e24 */ /* 0x002fe2000f8e00ff */
[----:B------:R-:W4:Y:S01]  /*1520*/  @!P4 LDG.E.64 R10, desc[UR16][R10.64] ;  /* 0x000000100a0ac981 */ /* 0x000f22000c1e1b00 */
[----:B------:R-:W-:-:S03]  /*1530*/  UIADD3 UR26, UPT, UPT, UR5, 0x3, URZ ;  /* 0x00000003051a7890 */ /* 0x000fc6000fffe0ff */
[----:B------:R-:W-:-:S03]  /*1540*/  ISETP.EQ.OR P5, PT, R14, UR20, P3 ;  /* 0x000000140e007c0c */ /* 0x000fc60009fa2670 */
[----:B------:R-:W-:-:S04]  /*1550*/  MOV R14, UR26 ;  /* 0x0000001a000e7c02 */ /* 0x000fc80008000f00 */
[----:B------:R-:W-:-:S06]  /*1560*/  ISETP.EQ.OR P6, PT, R14, UR20, P3 ;  /* 0x000000140e007c0c */ /* 0x000fcc0009fc2670 */
[----:B------:R-:W-:-:S05]  /*1570*/  VOTEU.ALL UP1, P5 ;  /* 0x0000000000ff7886 */ /* 0x000fca0002820000 */
[----:B------:R-:W-:-:S06]  /*1580*/  @!UP1 UIMAD.WIDE.U32 UR26, UR14, 0x8, UR18 ;  /* 0x000000080e1a98a5 */ /* 0x000fcc000f8e0012 */
[----:B------:R-:W-:Y:S02]  /*1590*/  MOV R14, UR26 ;  /* 0x0000001a000e7c02 */ /* 0x000fe40008000f00 */
[----:B--2---:R-:W-:-:S06]  /*15a0*/  MOV R15, UR27 ;  /* 0x0000001b000f7c02 */ /* 0x004fcc0008000f00 */
[----:B------:R-:W2:Y:S01]  /*15b0*/  @!P5 LDG.E.64 R14, desc[UR16][R14.64] ;  /* 0x000000100e0ed981 */ /* 0x000ea2000c1e1b00 */
[----:B------:R-:W-:-:S05]  /*15c0*/  VOTEU.ALL UP1, P6 ;  /* 0x0000000000ff7886 */ /* 0x000fca0003020000 */
[----:B------:R-:W-:Y:S01]  /*15d0*/  @!UP1 UIMAD.WIDE.U32 UR26, UR23, 0x8, UR18 ;  /* 0x00000008171a98a5 */ /* 0x000fe2000f8e0012 */
[----:B0--3--:R-:W-:Y:S01]  /*15e0*/  @!P2 FADD.FTZ R12, R12, R8 ;  /* 0x000000080c0ca221 */ /* 0x009fe20000010000 */
[----:B------:R-:W-:-:S04]  /*15f0*/  @!P2 FADD.FTZ R13, R13, R9 ;  /* 0x000000090d0da221 */ /* 0x000fc80000010000 */
[----:B------:R-:W-:Y:S01]  /*1600*/  MOV R8, UR26 ;  /* 0x0000001a00087c02 */ /* 0x000fe20008000f00 */
[----:B------:R-:W-:Y:S01]  /*1610*/  UIADD3 UR26, UPT, UPT, UR5, 0x4, URZ ;  /* 0x00000004051a7890 */ /* 0x000fe2000fffe0ff */
[----:B------:R-:W-:Y:S01]  /*1620*/  MOV R9, UR27 ;  /* 0x0000001b00097c02 */ /* 0x000fe20008000f00 */
[----:B----4-:R-:W-:-:S05]  /*1630*/  @!P4 FADD.FTZ R12, R12, R10 ;  /* 0x0000000a0c0cc221 */ /* 0x010fca0000010000 */
[----:B------:R-:W3:Y:S01]  /*1640*/  @!P6 LDG.E.64 R8, desc[UR16][R8.64] ;  /* 0x000000100808e981 */ /* 0x000ee2000c1e1b00 */
[----:B------:R-:W-:Y:S02]  /*1650*/  IMAD.U32 R10, RZ, RZ, UR26 ;  /* 0x0000001aff0a7e24 */ /* 0x000fe4000f8e00ff */
[----:B------:R-:W-:-:S03]  /*1660*/  @!P4 FADD.FTZ R13, R13, R11 ;  /* 0x0000000b0d0dc221 */ /* 0x000fc60000010000 */
[----:B------:R-:W-:Y:S01]  /*1670*/  ISETP.EQ.OR P4, PT, R10, UR20, P3 ;  /* 0x000000140a007c0c */ /* 0x000fe20009f82670 */
[----:B------:R-:W-:-:S06]  /*1680*/  UIADD3 UR26, UPT, UPT, UR5, 0x5, URZ ;  /* 0x00000005051a7890 */ /* 0x000fcc000fffe0ff */
[----:B------:R-:W-:-:S06]  /*1690*/  MOV R10, UR26 ;  /* 0x0000001a000a7c02 */ /* 0x000fcc0008000f00 */
[----:B------:R-:W-:-:S05]  /*16a0*/  VOTEU.ALL UP1, P4 ;  /* 0x0000000000ff7886 */ /* 0x000fca0002020000 */
[----:B------:R-:W-:Y:S01]  /*16b0*/  @!UP1 UIMAD.WIDE.U32 UR26, UR24, 0x8, UR18 ;  /* 0x00000008181a98a5 */ /* 0x000fe2000f8e0012 */
[----:B--2---:R-:W-:Y:S01]  /*16c0*/  @!P5 FADD.FTZ R12, R12, R14 ;  /* 0x0000000e0c0cd221 */ /* 0x004fe20000010000 */
[----:B------:R-:W-:-:S04]  /*16d0*/  @!P5 FADD.FTZ R13, R13, R15 ;  /* 0x0000000f0d0dd221 */ /* 0x000fc80000010000 */
[----:B------:R-:W-:Y:S02]  /*16e0*/  MOV R14, UR26 ;  /* 0x0000001a000e7c02 */ /* 0x000fe40008000f00 */
[----:B------:R-:W-:-:S06]  /*16f0*/  MOV R15, UR27 ;  /* 0x0000001b000f7c02 */ /* 0x000fcc0008000f00 */
[----:B------:R-:W2:Y:S01]  /*1700*/  @!P4 LDG.E.64 R14, desc[UR16][R14.64] ;  /* 0x000000100e0ec981 */ /* 0x000ea2000c1e1b00 */
[----:B------:R-:W-:-:S13]  /*1710*/  ISETP.EQ.OR P2, PT, R10, UR20, P3 ;  /* 0x000000140a007c0c */ /* 0x000fda0009f42670 */
[----:B------:R-:W-:-:S05]  /*1720*/  VOTEU.ALL UP1, P2 ;  /* 0x0000000000ff7886 */ /* 0x000fca0001020000 */
[----:B------:R-:W-:-:S06]  /*1730*/  @!UP1 UIMAD.WIDE.U32 UR26, UR13, 0x8, UR18 ;  /* 0x000000080d1a98a5 */ /* 0x000fcc000f8e0012 */
[----:B------:R-:W-:Y:S01]  /*1740*/  MOV R10, UR26 ;  /* 0x0000001a000a7c02 */ /* 0x000fe20008000f00 */
[----:B------:R-:W-:Y:S01]  /*1750*/  UIADD3 UR26, UPT, UPT, UR5, 0x6, URZ ;  /* 0x00000006051a7890 */ /* 0x000fe2000fffe0ff */
[----:B------:R-:W-:-:S06]  /*1760*/  MOV R11, UR27 ;  /* 0x0000001b000b7c02 */ /* 0x000fcc0008000f00 */
[----:B------:R-:W4:Y:S01]  /*1770*/  @!P2 LDG.E.64 R10, desc[UR16][R10.64] ;  /* 0x000000100a0aa981 */ /* 0x000f22000c1e1b00 */
[----:B---3--:R-:W-:Y:S01]  /*1780*/  @!P6 FADD.FTZ R12, R12, R8 ;  /* 0x000000080c0ce221 */ /* 0x008fe20000010000 */
[----:B------:R-:W-:Y:S01]  /*1790*/  IMAD.U32 R8, RZ, RZ, UR26 ;  /* 0x0000001aff087e24 */ /* 0x000fe2000f8e00ff */
[----:B------:R-:W-:Y:S01]  /*17a0*/  UIADD3 UR26, UPT, UPT, UR5, 0x7, URZ ;  /* 0x00000007051a7890 */ /* 0x000fe2000fffe0ff */
[----:B------:R-:W-:-:S03]  /*17b0*/  @!P6 FADD.FTZ R13, R13, R9 ;  /* 0x000000090d0de221 */ /* 0x000fc60000010000 */
[----:B------:R-:W-:Y:S02]  /*17c0*/  ISETP.EQ.OR P6, PT, R8, UR20, P3 ;  /* 0x0000001408007c0c */ /* 0x000fe40009fc2670 */
[----:B------:R-:W-:-:S04]  /*17d0*/  MOV R8, UR26 ;  /* 0x0000001a00087c02 */ /* 0x000fc80008000f00 */
[----:B------:R-:W-:-:S07]  /*17e0*/  ISETP.EQ.OR P5, PT, R8, UR20, P3 ;  /* 0x0000001408007c0c */ /* 0x000fce0009fa2670 */
[----:B------:R-:W-:-:S05]  /*17f0*/  VOTEU.ALL UP1, P6 ;  /* 0x0000000000ff7886 */ /* 0x000fca0003020000 */
[----:B------:R-:W-:Y:S01]  /*1800*/  @!UP1 UIMAD.WIDE.U32 UR26, UR25, 0x8, UR18 ;  /* 0x00000008191a98a5 */ /* 0x000fe2000f8e0012 */
[----:B------:R-:W-:-:S05]  /*1810*/  VOTEU.ALL UP1, P5 ;  /* 0x0000000000ff7886 */ /* 0x000fca0002820000 */
[----:B------:R-:W-:Y:S02]  /*1820*/  MOV R8, UR26 ;  /* 0x0000001a00087c02 */ /* 0x000fe40008000f00 */
[----:B------:R-:W-:Y:S01]  /*1830*/  MOV R9, UR27 ;  /* 0x0000001b00097c02 */ /* 0x000fe20008000f00 */
[----:B------:R-:W-:-:S05]  /*1840*/  @!UP1 UIMAD.WIDE.U32 UR26, UR12, 0x8, UR18 ;  /* 0x000000080c1a98a5 */ /* 0x000fca000f8e0012 */
[----:B------:R-:W3:Y:S01]  /*1850*/  @!P6 LDG.E.64 R8, desc[UR16][R8.64] ;  /* 0x000000100808e981 */ /* 0x000ee2000c1e1b00 */
[----:B--2---:R-:W-:Y:S01]  /*1860*/  @!P4 FADD.FTZ R12, R12, R14 ;  /* 0x0000000e0c0cc221 */ /* 0x004fe20000010000 */
[----:B------:R-:W-:Y:S01]  /*1870*/  @!P4 FADD.FTZ R13, R13, R15 ;  /* 0x0000000f0d0dc221 */ /* 0x000fe20000010000 */
[----:B------:R-:W-:Y:S02]  /*1880*/  MOV R14, UR26 ;  /* 0x0000001a000e7c02 */ /* 0x000fe40008000f00 */
[----:B------:R-:W-:-:S06]  /*1890*/  MOV R15, UR27 ;  /* 0x0000001b000f7c02 */ /* 0x000fcc0008000f00 */
[----:B------:R-:W2:Y:S01]  /*18a0*/  @!P5 LDG.E.64 R14, desc[UR16][R14.64] ;  /* 0x000000100e0ed981 */ /* 0x000ea2000c1e1b00 */
[----:B------:R-:W-:Y:S02]  /*18b0*/  UIADD3 UR5, UPT, UPT, UR5, 0x8, URZ ;  /* 0x0000000805057890 */ /* 0x000fe4000fffe0ff */
[----:B------:R-:W-:Y:S02]  /*18c0*/  UIADD3 UR22, UPT, UPT, UR22, 0x8, URZ ;  /* 0x0000000816167890 */ /* 0x000fe4000fffe0ff */
[----:B------:R-:W-:Y:S02]  /*18d0*/  ULEA UR11, UR21, UR11, 0x3 ;  /* 0x0000000b150b7291 */ /* 0x000fe4000f8e18ff */
[----:B------:R-:W-:Y:S02]  /*18e0*/  ULEA UR15, UR21, UR15, 0x3 ;  /* 0x0000000f150f7291 */ /* 0x000fe4000f8e18ff */
[----:B------:R-:W-:Y:S01]  /*18f0*/  ULEA UR14, UR21, UR14, 0x3 ;  /* 0x0000000e150e7291 */ /* 0x000fe2000f8e18ff */
[----:B----4-:R-:W-:Y:S01]  /*1900*/  @!P2 FADD.FTZ R12, R12, R10 ;  /* 0x0000000a0c0ca221 */ /* 0x010fe20000010000 */
[----:B------:R-:W-:Y:S01]  /*1910*/  @!P2 FADD.FTZ R13, R13, R11 ;  /* 0x0000000b0d0da221 */ /* 0x000fe20000010000 */
[----:B------:R-:W-:Y:S01]  /*1920*/  ISETP.NE.AND P2, PT, R28, UR5, PT ;  /* 0x000000051c007c0c */ /* 0x000fe2000bf45270 */
[----:B------:R-:W-:-:S02]  /*1930*/  ULEA UR23, UR21, UR23, 0x3 ;  /* 0x0000001715177291 */ /* 0x000fc4000f8e18ff */
[----:B------:R-:W-:Y:S02]  /*1940*/  ULEA UR24, UR21, UR24, 0x3 ;  /* 0x0000001815187291 */ /* 0x000fe4000f8e18ff */
[----:B------:R-:W-:Y:S02]  /*1950*/  ULEA UR13, UR21, UR13, 0x3 ;  /* 0x0000000d150d7291 */ /* 0x000fe4000f8e18ff */
[----:B------:R-:W-:Y:S02]  /*1960*/  ULEA UR25, UR21, UR25, 0x3 ;  /* 0x0000001915197291 */ /* 0x000fe4000f8e18ff */
[----:B------:R-:W-:Y:S01]  /*1970*/  ULEA UR12, UR21, UR12, 0x3 ;  /* 0x0000000c150c7291 */ /* 0x000fe2000f8e18ff */
[----:B---3--:R-:W-:Y:S01]  /*1980*/  @!P6 FADD.FTZ R12, R12, R8 ;  /* 0x000000080c0ce221 */ /* 0x008fe20000010000 */
[----:B------:R-:W-:-:S03]  /*1990*/  @!P6 FADD.FTZ R13, R13, R9 ;  /* 0x000000090d0de221 */ /* 0x000fc60000010000 */
[----:B--2---:R-:W-:Y:S01]  /*19a0*/  @!P5 FADD.FTZ R12, R12, R14 ;  /* 0x0000000e0c0cd221 */ /* 0x004fe20000010000 */
[----:B------:R-:W-:Y:S01]  /*19b0*/  @!P5 FADD.FTZ R13, R13, R15 ;  /* 0x0000000f0d0dd221 */ /* 0x000fe20000010000 */
[----:B------:R-:W-:Y:S06]  /*19c0*/  @P2 BRA `(.L_x_1502) ;  /* 0xfffffff800982947 */ /* 0x000fec000383ffff */
[----:B------:R-:W-:-:S15]  /*19d0*/  R2UR UR5, R28 ;  /* 0x000000001c0572ca */ /* 0x000fde00000e0000 */
.L_x_1501:
[----:B------:R-:W-:-:S04]  /*19e0*/  LOP3.LUT R8, R17, 0x7, RZ, 0xc0, !PT ;  /* 0x0000000711087812 */ /* 0x000fc800078ec0ff */
[----:B------:R-:W-:-:S13]  /*19f0*/  ISETP.NE.AND P2, PT, R8, RZ, PT ;  /* 0x000000ff0800720c */ /* 0x000fda0003f45270 */
[----:B------:R-:W-:Y:S05]  /*1a00*/  @!P2 BRA `(.L_x_1498) ;  /* 0x00000004006ca947 */ /* 0x000fea0003800000 */
[----:B------:R-:W-:-:S05]  /*1a10*/  VIADD R8, R8, 0xffffffff ;  /* 0xffffffff08087836 */ /* 0x000fca0000000000 */
[----:B------:R-:W-:-:S13]  /*1a20*/  ISETP.GE.U32.AND P2, PT, R8, 0x3, PT ;  /* 0x000000030800780c */ /* 0x000fda0003f46070 */
[----:B------:R-:W-:Y:S05]  /*1a30*/  @!P2 BRA `(.L_x_1503) ;  /* 0x0000000000b8a947 */ /* 0x000fea0003800000 */
[----:B------:R-:W-:-:S04]  /*1a40*/  MOV R8, UR5 ;  /* 0x0000000500087c02 */ /* 0x000fc80008000f00 */
[----:B------:R-:W-:-:S13]  /*1a50*/  ISETP.EQ.OR P2, PT, R8, UR20, P3 ;  /* 0x0000001408007c0c */ /* 0x000fda0009f42670 */
[----:B------:R-:W-:-:S05]  /*1a60*/  VOTEU.ALL UP1, P2 ;  /* 0x0000000000ff7886 */ /* 0x000fca0001020000 */
[----:B------:R-:W-:-:S04]  /*1a70*/  @!UP1 UIMAD UR12, UR5, UR21, UR6 ;  /* 0x00000015050c92a4 */ /* 0x000fc8000f8e0206 */
[----:B------:R-:W-:-:S06]  /*1a80*/  @!UP1 UIMAD.WIDE.U32 UR12, UR12, 0x8, UR18 ;  /* 0x000000080c0c98a5 */ /* 0x000fcc000f8e0012 */
[----:B------:R-:W-:Y:S02]  /*1a90*/  MOV R10, UR12 ;  /* 0x0000000c000a7c02 */ /* 0x000fe40008000f00 */
[----:B------:R-:W-:-:S06]  /*1aa0*/  MOV R11, UR13 ;  /* 0x0000000d000b7c02 */ /* 0x000fcc0008000f00 */
[----:B------:R-:W0:Y:S01]  /*1ab0*/  @!P2 LDG.E.64 R10, desc[UR16][R10.64] ;  /* 0x000000100a0aa981 */ /* 0x000e22000c1e1b00 */
[----:B------:R-:W-:Y:S02]  /*1ac0*/  UIADD3 UR12, UPT, UPT, UR5, 0x1, URZ ;  /* 0x00000001050c7890 */ /* 0x000fe4000fffe0ff */
[----:B------:R-:W-:Y:S02]  /*1ad0*/  UIADD3 UR11, UPT, UPT, UR5, 0x2, URZ ;  /* 0x00000002050b7890 */ /* 0x000fe4000fffe0ff */
[----:B------:R-:W-:Y:S02]  /*1ae0*/  UIADD3 UR14, UPT, UPT, UR5, 0x3, URZ ;  /* 0x00000003050e7890 */ /* 0x000fe4000fffe0ff */
[----:B------:R-:W-:-:S04]  /*1af0*/  MOV R8, UR12 ;  /* 0x0000000c00087c02 */ /* 0x000fc80008000f00 */
[----:B------:R-:W-:Y:S02]  /*1b00*/  ISETP.EQ.OR P4, PT, R8, UR20, P3 ;  /* 0x0000001408007c0c */ /* 0x000fe40009f82670 */
[----:B------:R-:W-:-:S04]  /*1b10*/  MOV R8, UR11 ;  /* 0x0000000b00087c02 */ /* 0x000fc80008000f00 */
[----:B------:R-:W-:Y:S01]  /*1b20*/  ISETP.EQ.OR P5, PT, R8, UR20, P3 ;  /* 0x0000001408007c0c */ /* 0x000fe20009fa2670 */
[----:B------:R-:W-:-:S05]  /*1b30*/  IMAD.U32 R8, RZ, RZ, UR14 ;  /* 0x0000000eff087e24 */ /* 0x000fca000f8e00ff */
[----:B------:R-:W-:Y:S01]  /*1b40*/  ISETP.EQ.OR P6, PT, R8, UR20, P3 ;  /* 0x0000001408007c0c */ /* 0x000fe20009fc2670 */
[----:B------:R-:W-:-:S05]  /*1b50*/  VOTEU.ALL UP2, P4 ;  /* 0x0000000000ff7886 */ /* 0x000fca0002040000 */
[----:B------:R-:W-:Y:S01]  /*1b60*/  @!UP2 UIMAD UR12, UR12, UR21, UR6 ;  /* 0x000000150c0ca2a4 */ /* 0x000fe2000f8e0206 */
[----:B------:R-:W-:-:S03]  /*1b70*/  VOTEU.ALL UP1, P5 ;  /* 0x0000000000ff7886 */ /* 0x000fc60002820000 */
[----:B------:R-:W-:Y:S02]  /*1b80*/  @!UP2 UIMAD.WIDE.U32 UR12, UR12, 0x8, UR18 ;  /* 0x000000080c0ca8a5 */ /* 0x000fe4000f8e0012 */
[----:B------:R-:W-:Y:S01]  /*1b90*/  @!UP1 UIMAD UR11, UR11, UR21, UR6 ;  /* 0x000000150b0b92a4 */ /* 0x000fe2000f8e0206 */
[----:B------:R-:W-:-:S03]  /*1ba0*/  VOTEU.ALL UP2, P6 ;  /* 0x0000000000ff7886 */ /* 0x000fc60003040000 */
[----:B------:R-:W-:Y:S02]  /*1bb0*/  MOV R8, UR12 ;  /* 0x0000000c00087c02 */ /* 0x000fe40008000f00 */
[----:B------:R-:W-:Y:S01]  /*1bc0*/  MOV R9, UR13 ;  /* 0x0000000d00097c02 */ /* 0x000fe20008000f00 */
[----:B------:R-:W-:Y:S02]  /*1bd0*/  @!UP1 UIMAD.WIDE.U32 UR12, UR11, 0x8, UR18 ;  /* 0x000000080b0c98a5 */ /* 0x000fe4000f8e0012 */
[----:B------:R-:W-:-:S03]  /*1be0*/  @!UP2 UIMAD UR14, UR14, UR21, UR6 ;  /* 0x000000150e0ea2a4 */ /* 0x000fc6000f8e0206 */
[----:B------:R-:W4:Y:S01]  /*1bf0*/  @!P4 LDG.E.64 R8, desc[UR16][R8.64] ;  /* 0x000000100808c981 */ /* 0x000f22000c1e1b00 */
[----:B------:R-:W-:Y:S01]  /*1c00*/  @!UP2 UIMAD.WIDE.U32 UR14, UR14, 0x8, UR18 ;  /* 0x000000080e0ea8a5 */ /* 0x000fe2000f8e0012 */
[----:B-1----:R-:W-:Y:S02]  /*1c10*/  MOV R14, UR12 ;  /* 0x0000000c000e7c02 */ /* 0x002fe40008000f00 */
[----:B--2---:R-:W-:Y:S01]  /*1c20*/  MOV R15, UR13 ;  /* 0x0000000d000f7c02 */ /* 0x004fe20008000f00 */
[----:B0--3--:R-:W-:Y:S01]  /*1c30*/  @!P2 FADD.FTZ R12, R12, R10 ;  /* 0x0000000a0c0ca221 */ /* 0x009fe20000010000 */
[----:B------:R-:W-:-:S03]  /*1c40*/  @!P2 FADD.FTZ R13, R13, R11 ;  /* 0x0000000b0d0da221 */ /* 0x000fc60000010000 */
[----:B------:R0:W2:Y:S02]  /*1c50*/  @!P5 LDG.E.64 R10, desc[UR16][R14.64] ;  /* 0x000000100e0ad981 */ /* 0x0000a4000c1e1b00 */
[----:B0-----:R-:W-:Y:S01]  /*1c60*/  MOV R14, UR14 ;  /* 0x0000000e000e7c02 */ /* 0x001fe20008000f00 */
[----:B------:R-:W-:-:S06]  /*1c70*/  IMAD.U32 R15, RZ, RZ, UR15 ;  /* 0x0000000fff0f7e24 */ /* 0x000fcc000f8e00ff */
[----:B------:R-:W3:Y:S01]  /*1c80*/  @!P6 LDG.E.64 R14, desc[UR16][R14.64] ;  /* 0x000000100e0ee981 */ /* 0x000ee2000c1e1b00 */
[----:B------:R-:W-:Y:S01]  /*1c90*/  MOV R28, UR5 ;  /* 0x00000005001c7c02 */ /* 0x000fe20008000f00 */
[----:B----4-:R-:W-:-:S03]  /*1ca0*/  @!P4 FADD.FTZ R12, R12, R8 ;  /* 0x000000080c0cc221 */ /* 0x010fc60000010000 */
[----:B------:R-:W-:Y:S01]  /*1cb0*/  IADD3 R8, PT, PT, R28, 0x4, RZ ;  /* 0x000000041c087810 */ /* 0x000fe20007ffe0ff */
[----:B------:R-:W-:-:S03]  /*1cc0*/  @!P4 FADD.FTZ R13, R13, R9 ;  /* 0x000000090d0dc221 */ /* 0x000fc60000010000 */
[----:B------:R-:W-:Y:S01]  /*1cd0*/  R2UR UR5, R8 ;  /* 0x00000000080572ca */ /* 0x000fe200000e0000 */
[----:B--2---:R-:W-:Y:S01]  /*1ce0*/  @!P5 FADD.FTZ R12, R12, R10 ;  /* 0x0000000a0c0cd221 */ /* 0x004fe20000010000 */
[----:B------:R-:W-:-:S03]  /*1cf0*/  @!P5 FADD.FTZ R13, R13, R11 ;  /* 0x0000000b0d0dd221 */ /* 0x000fc60000010000 */
[----:B---3--:R-:W-:Y:S01]  /*1d00*/  @!P6 FADD.FTZ R12, R12, R14 ;  /* 0x0000000e0c0ce221 */ /* 0x008fe20000010000 */
[----:B------:R-:W-:-:S09]  /*1d10*/  @!P6 FADD.FTZ R13, R13, R15 ;  /* 0x0000000f0d0de221 */ /* 0x000fd20000010000 */
.L_x_1503:
[----:B------:R-:W-:-:S13]  /*1d20*/  LOP3.LUT P2, R8, R17, 0x3, RZ, 0xc0, !PT ;  /* 0x0000000311087812 */ /* 0x000fda000784c0ff */
[----:B------:R-:W-:Y:S05]  /*1d30*/  @!P2 BRA `(.L_x_1498) ;  /* 0x0000000000a0a947 */ /* 0x000fea0003800000 */
[----:B------:R-:W-:-:S13]  /*1d40*/  ISETP.NE.AND P2, PT, R8, 0x1, PT ;  /* 0x000000010800780c */ /* 0x000fda0003f45270 */
[----:B------:R-:W-:Y:S05]  /*1d50*/  @!P2 BRA `(.L_x_1504) ;  /* 0x000000000060a947 */ /* 0x000fea0003800000 */
[----:B------:R-:W-:Y:S02]  /*1d60*/  UIADD3 UR12, UPT, UPT, UR5, 0x1, URZ ;  /* 0x00000001050c7890 */ /* 0x000fe4000fffe0ff */
[----:B------:R-:W-:-:S04]  /*1d70*/  MOV R8, UR5 ;  /* 0x0000000500087c02 */ /* 0x000fc80008000f00 */
        /* <DEDUP_REMOVED lines=10> */
[----:B------:R-:W-:-:S05]  /*1e20*/  IMAD.U32 R9, RZ, RZ, UR15 ;  /* 0x0000000fff097e24 */ /* 0x000fca000f8e00ff */
[----:B------:R-:W-:Y:S01]  /*1e30*/  MOV R10, UR12 ;  /* 0x0000000c000a7c02 */ /* 0x000fe20008000f00 */
[----:B------:R-:W0:Y:S01]  /*1e40*/  @!P4 LDG.E.64 R8, desc[UR16][R8.64] ;  /* 0x000000100808c981 */ /* 0x000e22000c1e1b00 */
[----:B------:R-:W-:-:S06]  /*1e50*/  MOV R11, UR13 ;  /* 0x0000000d000b7c02 */ /* 0x000fcc0008000f00 */
[----:B------:R-:W4:Y:S01]  /*1e60*/  @!P2 LDG.E.64 R10, desc[UR16][R10.64] ;  /* 0x000000100a0aa981 */ /* 0x000f22000c1e1b00 */
[----:B-1----:R-:W-:-:S04]  /*1e70*/  MOV R14, UR5 ;  /* 0x00000005000e7c02 */ /* 0x002fc80008000f00 */
[----:B------:R-:W-:-:S04]  /*1e80*/  IADD3 R14, PT, PT, R14, 0x2, RZ ;  /* 0x000000020e0e7810 */ /* 0x000fc80007ffe0ff */
[----:B------:R-:W-:Y:S01]  /*1e90*/  R2UR UR5, R14 ;  /* 0x000000000e0572ca */ /* 0x000fe200000e0000 */
[----:B0--3--:R-:W-:Y:S01]  /*1ea0*/  @!P4 FADD.FTZ R12, R12, R8 ;  /* 0x000000080c0cc221 */ /* 0x009fe20000010000 */
[----:B------:R-:W-:-:S03]  /*1eb0*/  @!P4 FADD.FTZ R13, R13, R9 ;  /* 0x000000090d0dc221 */ /* 0x000fc60000010000 */
[----:B----4-:R-:W-:Y:S01]  /*1ec0*/  @!P2 FADD.FTZ R12, R12, R10 ;  /* 0x0000000a0c0ca221 */ /* 0x010fe20000010000 */
[----:B------:R-:W-:-:S09]  /*1ed0*/  @!P2 FADD.FTZ R13, R13, R11 ;  /* 0x0000000b0d0da221 */ /* 0x000fd20000010000 */
.L_x_1504:
[----:B------:R-:W-:Y:S01]  /*1ee0*/  MOV R9, UR5 ;  /* 0x0000000500097c02 */ /* 0x000fe20008000f00 */
[----:B------:R-:W-:Y:S01]  /*1ef0*/  BSSY.RECONVERGENT B0, `(.L_x_1498) ;  /* 0x000000c000007945 */ /* 0x000fe20003800200 */
[----:B------:R-:W-:Y:S02]  /*1f00*/  LOP3.LUT R8, R17, 0x1, RZ, 0xc0, !PT ;  /* 0x0000000111087812 */ /* 0x000fe400078ec0ff */
[----:B------:R-:W-:-:S04]  /*1f10*/  ISETP.EQ.OR P2, PT, R9, UR20, P3 ;  /* 0x0000001409007c0c */ /* 0x000fc80009f42670 */
[----:B------:R-:W-:-:S13]  /*1f20*/  ISETP.NE.U32.OR P2, PT, R8, 0x1, P2 ;  /* 0x000000010800780c */ /* 0x000fda0001745470 */
[----:B------:R-:W-:Y:S05]  /*1f30*/  @P2 BRA `(.L_x_1505) ;  /* 0x00000000001c2947 */ /* 0x000fea0003800000 */
[----:B------:R-:W-:Y:S01]  /*1f40*/  UIMAD UR11, UR21, UR5, UR6 ;  /* 0x00000005150b72a4 */ /* 0x000fe2000f8e0206 */
[----:B------:R-:W-:-:S05]  /*1f50*/  IMAD.MOV.U32 R9, RZ, RZ, 0x8 ;  /* 0x00000008ff097424 */ /* 0x000fca00078e00ff */
[----:B------:R-:W-:-:S05]  /*1f60*/  MOV R8, UR11 ;  /* 0x0000000b00087c02 */ /* 0x000fca0008000f00 */
[----:B------:R-:W-:-:S06]  /*1f70*/  IMAD.WIDE.U32 R8, R8, R9, UR18 ;  /* 0x0000001208087e25 */ /* 0x000fcc000f8e0009 */
[----:B------:R-:W0:Y:S02]  /*1f80*/  LDG.E.64 R8, desc[UR16][R8.64] ;  /* 0x0000001008087981 */ /* 0x000e24000c1e1b00 */
[----:B0--3--:R-:W-:Y:S01]  /*1f90*/  FADD.FTZ R12, R12, R8 ;  /* 0x000000080c0c7221 */ /* 0x009fe20000010000 */
[----:B------:R-:W-:-:S07]  /*1fa0*/  FADD.FTZ R13, R13, R9 ;  /* 0x000000090d0d7221 */ /* 0x000fce0000010000 */
.L_x_1505:
[----:B------:R-:W-:Y:S05]  /*1fb0*/  BSYNC.RECONVERGENT B0 ;  /* 0x0000000000007941 */ /* 0x000fea0003800200 */
.L_x_1498:
[----:B------:R-:W4:Y:S01]  /*1fc0*/  @P0 LDC.64 R10, c[0x0][0x388] ;  /* 0x0000e200ff0a0b82 */ /* 0x000f220000000a00 */
[----:B------:R-:W0:Y:S01]  /*1fd0*/  LDCU UR12, c[0x0][0x414] ;  /* 0x00008280ff0c77ac */ /* 0x000e220008000800 */
[----:B------:R-:W-:Y:S02]  /*1fe0*/  MOV R9, UR9 ;  /* 0x0000000900097c02 */ /* 0x000fe40008000f00 */
[----:B--2---:R-:W-:Y:S01]  /*1ff0*/  LOP3.LUT R15, R22, 0xffff, RZ, 0xc0, !PT ;  /* 0x0000ffff160f7812 */ /* 0x004fe200078ec0ff */
[----:B------:R-:W-:-:S03]  /*2000*/  UMOV UR5, 0x400 ;  /* 0x0000040000057882 */ /* 0x000fc60000000000 */
[----:B------:R-:W2:Y:S01]  /*2010*/  S2UR UR11, SR_CgaCtaId ;  /* 0x00000000000b79c3 */ /* 0x000ea20000008800 */
[----:B------:R-:W-:Y:S01]  /*2020*/  IADD3 R15, PT, PT, R15, UR10, RZ ;  /* 0x0000000a0f0f7c10 */ /* 0x000fe2000fffe0ff */
[----:B0-----:R-:W-:Y:S01]  /*2030*/  @P0 FMUL.FTZ R8, R12, UR12 ;  /* 0x0000000c0c080c20 */ /* 0x001fe20008410000 */
[----:B----4-:R-:W-:-:S04]  /*2040*/  @P0 IMAD.WIDE R10, R9, 0x8, R10 ;  /* 0x00000008090a0825 */ /* 0x010fc800078e020a */
[----:B------:R-:W-:-:S05]  /*2050*/  @P0 FMUL.FTZ R9, R13, UR12 ;  /* 0x0000000c0d090c20 */ /* 0x000fca0008410000 */
[----:B------:R0:W-:Y:S01]  /*2060*/  @P0 STG.E.64 desc[UR16][R10.64], R8 ;  /* 0x000000080a000986 */ /* 0x0001e2000c101b10 */
[----:B--2---:R-:W-:-:S09]  /*2070*/  ULEA UR5, UR11, UR5, 0x18 ;  /* 0x000000050b057291 */ /* 0x004fd2000f8ec0ff */
[----:B------:R-:W-:Y:S01]  /*2080*/  @!P3 STS.64 [UR5+0xc0], R12 ;  /* 0x0000c00cff00b988 */ /* 0x000fe20008000a05 */
[----:B0-----:R-:W0:Y:S08]  /*2090*/  LDC.64 R8, c[0x0][0x398] ;  /* 0x0000e600ff087b82 */ /* 0x001e300000000a00 */
[----:B------:R-:W-:Y:S08]  /*20a0*/  BAR.SYNC.DEFER_BLOCKING 0x0 ;  /* 0x0000000000007b1d */ /* 0x000ff00000010000 */
[----:B------:R-:W2:Y:S01]  /*20b0*/  LDC.64 R10, c[0x0][0x3a0] ;  /* 0x0000e800ff0a7b82 */ /* 0x000ea20000000a00 */
[C---:B0-----:R-:W-:Y:S01]  /*20c0*/  IMAD.WIDE R8, R15.reuse, 0x4, R8 ;  /* 0x000000040f087825 */ /* 0x041fe200078e0208 */
[----:B---3--:R-:W0:Y:S05]  /*20d0*/  LDS.64 R12, [UR5+0xc0] ;  /* 0x0000c005ff0c7984 */ /* 0x008e2a0008000a00 */
[----:B------:R-:W5:Y:S01]  /*20e0*/  LDG.E.64 R8, desc[UR16][R8.64] ;  /* 0x0000001008087981 */ /* 0x000f62000c1e1b00 */
[----:B--2---:R-:W-:-:S06]  /*20f0*/  IMAD.WIDE R10, R15, 0x4, R10 ;  /* 0x000000040f0a7825 */ /* 0x004fcc00078e020a */
[----:B------:R-:W5:Y:S01]  /*2100*/  LDG.E.64 R10, desc[UR16][R10.64] ;  /* 0x000000100a0a7981 */ /* 0x000f62000c1e1b00 */
[----:B0-----:R-:W-:-:S04]  /*2110*/  FMUL.FTZ R12, R12, UR12 ;  /* 0x0000000c0c0c7c20 */ /* 0x001fc80008410000 */
[----:B-1----:R-:W-:-:S04]  /*2120*/  FMUL.FTZ R14, R12, R12 ;  /* 0x0000000c0c0e7220 */ /* 0x002fc80000410000 */
[----:B------:R-:W-:-:S05]  /*2130*/  FFMA.FTZ R14, R13, UR12, -R14 ;  /* 0x0000000c0d0e7c23 */ /* 0x000fca000801080e */
[----:B------:R-:W-:-:S13]  /*2140*/  FSETP.GTU.FTZ.AND P2, PT, R14, RZ, PT ;  /* 0x000000ff0e00720b */ /* 0x000fda0003f5c000 */
[----:B------:R-:W-:-:S05]  /*2150*/  VOTEU.ANY UP1, P2 ;  /* 0x0000000000ff7886 */ /* 0x000fca0001020100 */
[----:B------:R-:W0:Y:S01]  /*2160*/  @UP1 LDCU UR5, c[0x0][0x3a8] ;  /* 0x00007500ff0517ac */ /* 0x000e220008000800 */
[----:B------:R-:W-:-:S13]  /*2170*/  PLOP3.LUT P2, PT, PT, PT, UP1, 0x80, 0x8 ;  /* 0x000000000008781c */ /* 0x000fda0003f4f018 */
[----:B0-----:R-:W-:-:S06]  /*2180*/  @P2 FADD.FTZ R14, R14, UR5 ;  /* 0x000000050e0e2e21 */ /* 0x001fcc0008010000 */
[----:B------:R-:W0:Y:S01]  /*2190*/  @P2 MUFU.RSQ R14, R14 ;  /* 0x0000000e000e2308 */ /* 0x000e220000001400 */
[----:B------:R-:W-:Y:S01]  /*21a0*/  BSSY.RECONVERGENT B0, `(.L_x_1506) ;  /* 0x00000ec000007945 */ /* 0x000fe20003800200 */
[----:B------:R-:W-:Y:S01]  /*21b0*/  IADD3 R13, PT, PT, R23, 0x40, RZ ;  /* 0x00000040170d7810 */ /* 0x000fe20007ffe0ff */
[----:B------:R-:W-:Y:S01]  /*21c0*/  UMOV UR5, 0x3f800000 ;  /* 0x3f80000000057882 */ /* 0x000fe20000000000 */
[----:B0-----:R-:W-:-:S13]  /*21d0*/  @P2 R2UR UR10, R14 ;  /* 0x000000000e0a22ca */ /* 0x001fda00000e0000 */
[----:B------:R-:W-:Y:S01]  /*21e0*/  @UP1 UMOV UR5, UR10 ;  /* 0x0000000a00051c82 */ /* 0x000fe20008000000 */
[----:B------:R-:W-:Y:S05]  /*21f0*/  BRA.U UP0, `(.L_x_1507) ;  /* 0x0000000500807547 */ /* 0x000fea000b800000 */
[----:B------:R-:W0:Y:S01]  /*2200*/  LDCU.64 UR12, c[0x0][0x3e8] ;  /* 0x00007d00ff0c77ac */ /* 0x000e220008000a00 */
[----:B------:R-:W-:Y:S01]  /*2210*/  SHF.R.S32.HI R14, RZ, 0x1f, R23 ;  /* 0x0000001fff0e7819 */ /* 0x000fe20000011417 */
[----:B------:R-:W-:Y:S01]  /*2220*/  BSSY.RECONVERGENT B1, `(.L_x_1508) ;  /* 0x0000016000017945 */ /* 0x000fe20003800200 */
[----:B0-----:R-:W-:-:S04]  /*2230*/  ISETP.GE.U32.AND P1, PT, R23, UR12, PT ;  /* 0x0000000c17007c0c */ /* 0x001fc8000bf26070 */
[----:B------:R-:W-:-:S13]  /*2240*/  ISETP.GE.AND.EX P1, PT, R14, UR13, PT, P1 ;  /* 0x0000000d0e007c0c */ /* 0x000fda000bf26310 */
[----:B------:R-:W-:Y:S05]  /*2250*/  @P1 BRA `(.L_x_1509) ;  /* 0x0000000000481947 */ /* 0x000fea0003800000 */
[----:B------:R-:W0:Y:S01]  /*2260*/  LDCU.64 UR14, c[0x0][0x3e0] ;  /* 0x00007c00ff0e77ac */ /* 0x000e220008000a00 */
[--C-:B------:R-:W-:Y:S01]  /*2270*/  FADD.FTZ R16, R16, -R12.reuse ;  /* 0x8000000c10107221 */ /* 0x100fe20000010000 */
[----:B------:R-:W-:Y:S01]  /*2280*/  FADD.FTZ R15, R7, -R12 ;  /* 0x8000000c070f7221 */ /* 0x000fe20000010000 */
[----:B------:R-:W1:Y:S02]  /*2290*/  LDCU.64 UR10, c[0x0][0x380] ;  /* 0x00007000ff0a77ac */ /* 0x000e640008000a00 */
[----:B------:R-:W-:Y:S01]  /*22a0*/  FMUL.FTZ R7, R16, UR5 ;  /* 0x0000000510077c20 */ /* 0x000fe20008410000 */
[----:B------:R-:W-:Y:S01]  /*22b0*/  FMUL.FTZ R16, R15, UR5 ;  /* 0x000000050f107c20 */ /* 0x000fe20008410000 */
[----:B------:R-:W-:Y:S02]  /*22c0*/  IMAD.MOV.U32 R15, RZ, RZ, R25 ;  /* 0x000000ffff0f7224 */ /* 0x000fe400078e0019 */
[----:B-----5:R-:W-:Y:S01]  /*22d0*/  FFMA.FTZ R7, R8, R7, R10 ;  /* 0x0000000708077223 */ /* 0x020fe2000001000a */
[----:B------:R-:W-:-:S05]  /*22e0*/  FFMA.FTZ R16, R9, R16, R11 ;  /* 0x0000001009107223 */ /* 0x000fca000001000b */
[----:B------:R-:W-:Y:S01]  /*22f0*/  F2FP.BF16.F32.PACK_AB R7, R16, R7 ;  /* 0x000000071007723e */ /* 0x000fe200000010ff */
[----:B0-----:R-:W-:Y:S01]  /*2300*/  IMAD R16, R14, UR14, RZ ;  /* 0x0000000e0e107c24 */ /* 0x001fe2000f8e02ff */
[----:B------:R-:W-:-:S03]  /*2310*/  MOV R14, R26 ;  /* 0x0000001a000e7202 */ /* 0x000fc60000000f00 */
[C---:B------:R-:W-:Y:S02]  /*2320*/  IMAD R29, R23.reuse, UR15, R16 ;  /* 0x0000000f171d7c24 */ /* 0x040fe4000f8e0210 */
[----:B------:R-:W-:-:S05]  /*2330*/  IMAD.WIDE.U32 R14, R23, UR14, R14 ;  /* 0x0000000e170e7c25 */ /* 0x000fca000f8e000e */
[----:B------:R-:W-:Y:S02]  /*2340*/  IADD3 R29, PT, PT, R15, R29, RZ ;  /* 0x0000001d0f1d7210 */ /* 0x000fe40007ffe0ff */
[----:B-1----:R-:W-:-:S04]  /*2350*/  LEA R28, P1, R14, UR10, 0x1 ;  /* 0x0000000a0e1c7c11 */ /* 0x002fc8000f8208ff */
[----:B------:R-:W-:-:S05]  /*2360*/  LEA.HI.X R29, R14, UR11, R29, 0x1, P1 ;  /* 0x0000000b0e1d7c11 */ /* 0x000fca00088f0c1d */
[----:B------:R0:W-:Y:S04]  /*2370*/  STG.E desc[UR16][R28.64], R7 ;  /* 0x000000071c007986 */ /* 0x0001e8000c101910 */
.L_x_1509:
[----:B------:R-:W-:Y:S05]  /*2380*/  BSYNC.RECONVERGENT B1 ;  /* 0x0000000000017941 */ /* 0x000fea0003800200 */
.L_x_1508:
[----:B0-----:R-:W-:Y:S01]  /*2390*/  SHF.R.S32.HI R28, RZ, 0x1f, R13 ;  /* 0x0000001fff1c7819 */ /* 0x001fe2000001140d */
[----:B------:R-:W-:Y:S01]  /*23a0*/  BSSY.RECONVERGENT B1, `(.L_x_1510) ;  /* 0x0000017000017945 */ /* 0x000fe20003800200 */
[----:B------:R-:W-:Y:S02]  /*23b0*/  ISETP.GE.U32.AND P1, PT, R13, UR12, PT ;  /* 0x0000000c0d007c0c */ /* 0x000fe4000bf26070 */
[----:B------:R-:W-:Y:S02]  /*23c0*/  IADD3 R14, PT, PT, R23, 0x80, RZ ;  /* 0x00000080170e7810 */ /* 0x000fe40007ffe0ff */
[----:B------:R-:W-:-:S13]  /*23d0*/  ISETP.GE.AND.EX P1, PT, R28, UR13, PT, P1 ;  /* 0x0000000d1c007c0c */ /* 0x000fda000bf26310 */
[----:B------:R-:W-:Y:S05]  /*23e0*/  @P1 BRA `(.L_x_1511) ;  /* 0x0000000000481947 */ /* 0x000fea0003800000 */
[----:B------:R-:W0:Y:S01]  /*23f0*/  LDCU.64 UR10, c[0x0][0x3e0] ;  /* 0x00007c00ff0a77ac */ /* 0x000e220008000a00 */
[--C-:B------:R-:W-:Y:S01]  /*2400*/  FADD.FTZ R15, R6, -R12.reuse ;  /* 0x8000000c060f7221 */ /* 0x100fe20000010000 */
[----:B------:R-:W-:Y:S01]  /*2410*/  MOV R6, R26 ;  /* 0x0000001a00067202 */ /* 0x000fe20000000f00 */
[----:B------:R-:W-:Y:S01]  /*2420*/  FADD.FTZ R16, R5, -R12 ;  /* 0x8000000c05107221 */ /* 0x000fe20000010000 */
[----:B------:R-:W1:Y:S01]  /*2430*/  LDCU.64 UR14, c[0x0][0x380] ;  /* 0x00007000ff0e77ac */ /* 0x000e620008000a00 */
[----:B------:R-:W-:Y:S02]  /*2440*/  MOV R7, R25 ;  /* 0x0000001900077202 */ /* 0x000fe40000000f00 */
[----:B------:R-:W-:-:S04]  /*2450*/  FMUL.FTZ R16, R16, UR5 ;  /* 0x0000000510107c20 */ /* 0x000fc80008410000 */
[----:B-----5:R-:W-:Y:S01]  /*2460*/  FFMA.FTZ R16, R9, R16, R11 ;  /* 0x0000001009107223 */ /* 0x020fe2000001000b */
[----:B0-----:R-:W-:Y:S02]  /*2470*/  IMAD R28, R28, UR10, RZ ;  /* 0x0000000a1c1c7c24 */ /* 0x001fe4000f8e02ff */
[----:B------:R-:W-:-:S04]  /*2480*/  IMAD.WIDE.U32 R6, R13, UR10, R6 ;  /* 0x0000000a0d067c25 */ /* 0x000fc8000f8e0006 */
[----:B------:R-:W-:Y:S02]  /*2490*/  IMAD R5, R13, UR11, R28 ;  /* 0x0000000b0d057c24 */ /* 0x000fe4000f8e021c */
[----:B------:R-:W-:Y:S01]  /*24a0*/  FMUL.FTZ R13, R15, UR5 ;  /* 0x000000050f0d7c20 */ /* 0x000fe20008410000 */
[----:B-1----:R-:W-:-:S03]  /*24b0*/  LEA R28, P1, R6, UR14, 0x1 ;  /* 0x0000000e061c7c11 */ /* 0x002fc6000f8208ff */
[----:B------:R-:W-:Y:S01]  /*24c0*/  FFMA.FTZ R13, R8, R13, R10 ;  /* 0x0000000d080d7223 */ /* 0x000fe2000001000a */
[----:B------:R-:W-:-:S04]  /*24d0*/  IADD3 R5, PT, PT, R7, R5, RZ ;  /* 0x0000000507057210 */ /* 0x000fc80007ffe0ff */
[----:B------:R-:W-:Y:S02]  /*24e0*/  LEA.HI.X R29, R6, UR15, R5, 0x1, P1 ;  /* 0x0000000f061d7c11 */ /* 0x000fe400088f0c05 */
[----:B------:R-:W-:-:S05]  /*24f0*/  F2FP.BF16.F32.PACK_AB R13, R16, R13 ;  /* 0x0000000d100d723e */ /* 0x000fca00000010ff */
[----:B------:R0:W-:Y:S02]  /*2500*/  STG.E desc[UR16][R28.64], R13 ;  /* 0x0000000d1c007986 */ /* 0x0001e4000c101910 */
.L_x_1511:
[----:B------:R-:W-:Y:S05]  /*2510*/  BSYNC.RECONVERGENT B1 ;  /* 0x0000000000017941 */ /* 0x000fea0003800200 */
.L_x_1510:
[----:B------:R-:W-:Y:S01]  /*2520*/  ISETP.GE.U32.AND P1, PT, R14, UR12, PT ;  /* 0x0000000c0e007c0c */ /* 0x000fe2000bf26070 */
[----:B------:R-:W-:Y:S01]  /*2530*/  BSSY.RECONVERGENT B1, `(.L_x_1512) ;  /* 0x0000019000017945 */ /* 0x000fe20003800200 */
[----:B------:R-:W-:Y:S02]  /*2540*/  SHF.R.S32.HI R15, RZ, 0x1f, R14 ;  /* 0x0000001fff0f7819 */ /* 0x000fe4000001140e */
[----:B------:R-:W-:Y:S02]  /*2550*/  SHF.R.S32.HI R5, RZ, 0x1f, R20 ;  /* 0x0000001fff057819 */ /* 0x000fe40000011414 */
[----:B------:R-:W-:Y:S02]  /*2560*/  ISETP.GE.AND.EX P1, PT, R15, UR13, PT, P1 ;  /* 0x0000000d0f007c0c */ /* 0x000fe4000bf26310 */
[----:B------:R-:W-:-:S04]  /*2570*/  ISETP.GE.U32.AND P2, PT, R20, UR12, PT ;  /* 0x0000000c14007c0c */ /* 0x000fc8000bf46070 */
[----:B------:R-:W-:-:S07]  /*2580*/  ISETP.GE.AND.EX P2, PT, R5, UR13, PT, P2 ;  /* 0x0000000d05007c0c */ /* 0x000fce000bf46320 */
[----:B------:R-:W-:Y:S06]  /*2590*/  @P1 BRA `(.L_x_1513) ;  /* 0x0000000000481947 */ /* 0x000fec0003800000 */
[----:B------:R-:W1:Y:S01]  /*25a0*/  LDCU.64 UR10, c[0x0][0x3e0] ;  /* 0x00007c00ff0a77ac */ /* 0x000e620008000a00 */
[----:B------:R-:W-:Y:S01]  /*25b0*/  MOV R7, R25 ;  /* 0x0000001900077202 */ /* 0x000fe20000000f00 */
[--C-:B------:R-:W-:Y:S01]  /*25c0*/  FADD.FTZ R2, R2, -R12.reuse ;  /* 0x8000000c02027221 */ /* 0x100fe20000010000 */
[----:B------:R-:W-:Y:S01]  /*25d0*/  FADD.FTZ R0, R0, -R12 ;  /* 0x8000000c00007221 */ /* 0x000fe20000010000 */
[----:B------:R-:W2:Y:S01]  /*25e0*/  LDCU.64 UR14, c[0x0][0x380] ;  /* 0x00007000ff0e77ac */ /* 0x000ea20008000a00 */
[----:B------:R-:W-:Y:S02]  /*25f0*/  IMAD.MOV.U32 R6, RZ, RZ, R26 ;  /* 0x000000ffff067224 */ /* 0x000fe400078e001a */
[----:B0-----:R-:W-:Y:S01]  /*2600*/  FMUL.FTZ R13, R2, UR5 ;  /* 0x00000005020d7c20 */ /* 0x001fe20008410000 */
[----:B------:R-:W-:-:S03]  /*2610*/  FMUL.FTZ R0, R0, UR5 ;  /* 0x0000000500007c20 */ /* 0x000fc60008410000 */
[----:B-----5:R-:W-:Y:S01]  /*2620*/  FFMA.FTZ R13, R8, R13, R10 ;  /* 0x0000000d080d7223 */ /* 0x020fe2000001000a */
[----:B------:R-:W-:Y:S01]  /*2630*/  FFMA.FTZ R0, R9, R0, R11 ;  /* 0x0000000009007223 */ /* 0x000fe2000001000b */
[----:B-1----:R-:W-:Y:S02]  /*2640*/  IMAD R15, R15, UR10, RZ ;  /* 0x0000000a0f0f7c24 */ /* 0x002fe4000f8e02ff */
[----:B------:R-:W-:-:S04]  /*2650*/  IMAD.WIDE.U32 R6, R14, UR10, R6 ;  /* 0x0000000a0e067c25 */ /* 0x000fc8000f8e0006 */
[----:B------:R-:W-:Y:S01]  /*2660*/  IMAD R15, R14, UR11, R15 ;  /* 0x0000000b0e0f7c24 */ /* 0x000fe2000f8e020f */
[----:B--2---:R-:W-:-:S04]  /*2670*/  LEA R14, P1, R6, UR14, 0x1 ;  /* 0x0000000e060e7c11 */ /* 0x004fc8000f8208ff */
[----:B------:R-:W-:Y:S02]  /*2680*/  IADD3 R15, PT, PT, R7, R15, RZ ;  /* 0x0000000f070f7210 */ /* 0x000fe40007ffe0ff */
[----:B------:R-:W-:Y:S02]  /*2690*/  F2FP.BF16.F32.PACK_AB R7, R0, R13 ;  /* 0x0000000d0007723e */ /* 0x000fe400000010ff */
[----:B------:R-:W-:-:S05]  /*26a0*/  LEA.HI.X R15, R6, UR15, R15, 0x1, P1 ;  /* 0x0000000f060f7c11 */ /* 0x000fca00088f0c0f */
[----:B------:R1:W-:Y:S02]  /*26b0*/  STG.E desc[UR16][R14.64], R7 ;  /* 0x000000070e007986 */ /* 0x0003e4000c101910 */
.L_x_1513:
[----:B------:R-:W-:Y:S05]  /*26c0*/  BSYNC.RECONVERGENT B1 ;  /* 0x0000000000017941 */ /* 0x000fea0003800200 */
.L_x_1512:
[----:B------:R-:W-:Y:S05]  /*26d0*/  @P2 BRA `(.L_x_1514) ;  /* 0x0000000800602947 */ /* 0x000fea0003800000 */
[----:B------:R-:W2:Y:S01]  /*26e0*/  LDCU.64 UR10, c[0x0][0x3e0] ;  /* 0x00007c00ff0a77ac */ /* 0x000ea20008000a00 */
[--C-:B------:R-:W-:Y:S01]  /*26f0*/  FADD.FTZ R4, R4, -R12.reuse ;  /* 0x8000000c04047221 */ /* 0x100fe20000010000 */
[----:B------:R-:W-:Y:S01]  /*2700*/  MOV R24, R26 ;  /* 0x0000001a00187202 */ /* 0x000fe20000000f00 */
[----:B------:R-:W-:Y:S01]  /*2710*/  FADD.FTZ R12, R3, -R12 ;  /* 0x8000000c030c7221 */ /* 0x000fe20000010000 */
[----:B------:R-:W3:Y:S01]  /*2720*/  LDCU.64 UR12, c[0x0][0x380] ;  /* 0x00007000ff0c77ac */ /* 0x000ee20008000a00 */
[----:B------:R-:W-:Y:S02]  /*2730*/  FMUL.FTZ R3, R4, UR5 ;  /* 0x0000000504037c20 */ /* 0x000fe40008410000 */
[----:B------:R-:W-:-:S04]  /*2740*/  FMUL.FTZ R12, R12, UR5 ;  /* 0x000000050c0c7c20 */ /* 0x000fc80008410000 */
[----:B-----5:R-:W-:Y:S01]  /*2750*/  FFMA.FTZ R12, R9, R12, R11 ;  /* 0x0000000c090c7223 */ /* 0x020fe2000001000b */
[----:B--2---:R-:W-:Y:S02]  /*2760*/  IMAD R5, R5, UR10, RZ ;  /* 0x0000000a05057c24 */ /* 0x004fe4000f8e02ff */
[----:B------:R-:W-:-:S04]  /*2770*/  IMAD.WIDE.U32 R24, R20, UR10, R24 ;  /* 0x0000000a14187c25 */ /* 0x000fc8000f8e0018 */
[----:B-1----:R-:W-:Y:S02]  /*2780*/  IMAD R7, R20, UR11, R5 ;  /* 0x0000000b14077c24 */ /* 0x002fe4000f8e0205 */
[----:B------:R-:W-:Y:S01]  /*2790*/  FFMA.FTZ R5, R8, R3, R10 ;  /* 0x0000000308057223 */ /* 0x000fe2000001000a */
[----:B---3--:R-:W-:Y:S02]  /*27a0*/  LEA R2, P1, R24, UR12, 0x1 ;  /* 0x0000000c18027c11 */ /* 0x008fe4000f8208ff */
[----:B------:R-:W-:Y:S02]  /*27b0*/  IADD3 R7, PT, PT, R25, R7, RZ ;  /* 0x0000000719077210 */ /* 0x000fe40007ffe0ff */
[----:B------:R-:W-:Y:S02]  /*27c0*/  F2FP.BF16.F32.PACK_AB R5, R12, R5 ;  /* 0x000000050c05723e */ /* 0x000fe400000010ff */
[----:B------:R-:W-:-:S05]  /*27d0*/  LEA.HI.X R3, R24, UR13, R7, 0x1, P1 ;  /* 0x0000000d18037c11 */ /* 0x000fca00088f0c07 */
[----:B------:R2:W-:Y:S01]  /*27e0*/  STG.E desc[UR16][R2.64], R5 ;  /* 0x0000000502007986 */ /* 0x0005e2000c101910 */
[----:B------:R-:W-:Y:S05]  /*27f0*/  BRA `(.L_x_1514) ;  /* 0x0000000800187947 */ /* 0x000fea0003800000 */
.L_x_1507:
[----:B------:R-:W0:Y:S01]  /*2800*/  LDCU.64 UR14, c[0x0][0x3e8] ;  /* 0x00007d00ff0e77ac */ /* 0x000e220008000a00 */
[----:B------:R-:W-:Y:S04]  /*2810*/  BSSY.RECONVERGENT B1, `(.L_x_1515) ;  /* 0x000001f000017945 */ /* 0x000fe80003800200 */
[----:B------:R-:W-:Y:S05]  /*2820*/  @P1 BRA `(.L_x_1516) ;  /* 0x0000000000741947 */ /* 0x000fea0003800000 */
[--C-:B------:R-:W-:Y:S01]  /*2830*/  FADD.FTZ R16, R16, -R12.reuse ;  /* 0x8000000c10107221 */ /* 0x100fe20000010000 */
[----:B------:R-:W-:Y:S01]  /*2840*/  FADD.FTZ R7, R7, -R12 ;  /* 0x8000000c07077221 */ /* 0x000fe20000010000 */
[----:B------:R-:W1:Y:S02]  /*2850*/  LDCU.64 UR10, c[0x0][0x3e0] ;  /* 0x00007c00ff0a77ac */ /* 0x000e640008000a00 */
[----:B------:R-:W-:Y:S01]  /*2860*/  FMUL.FTZ R15, R16, UR5 ;  /* 0x00000005100f7c20 */ /* 0x000fe20008410000 */
[----:B------:R-:W-:Y:S01]  /*2870*/  FMUL.FTZ R16, R7, UR5 ;  /* 0x0000000507107c20 */ /* 0x000fe20008410000 */
[----:B------:R-:W2:Y:S02]  /*2880*/  LDCU.64 UR12, c[0x0][0x380] ;  /* 0x00007000ff0c77ac */ /* 0x000ea40008000a00 */
[----:B-----5:R-:W-:Y:S01]  /*2890*/  FFMA.FTZ R14, R8, R15, R10 ;  /* 0x0000000f080e7223 */ /* 0x020fe2000001000a */
[----:B------:R-:W-:-:S03]  /*28a0*/  FFMA.FTZ R7, R9, R16, R11 ;  /* 0x0000001009077223 */ /* 0x000fc6000001000b */
[----:B------:R-:W-:Y:S01]  /*28b0*/  FMUL.FTZ R15, R14, -1.4426950216293334961 ;  /* 0xbfb8aa3b0e0f7820 */ /* 0x000fe20000410000 */
[----:B------:R-:W-:-:S05]  /*28c0*/  FMUL.FTZ R28, R7, -1.4426950216293334961 ;  /* 0xbfb8aa3b071c7820 */ /* 0x000fca0000410000 */
[----:B------:R-:W3:Y:S08]  /*28d0*/  MUFU.EX2 R15, R15 ;  /* 0x0000000f000f7308 */ /* 0x000ef00000000800 */
[----:B------:R-:W4:Y:S01]  /*28e0*/  MUFU.EX2 R28, R28 ;  /* 0x0000001c001c7308 */ /* 0x000f220000000800 */
[----:B---3--:R-:W-:-:S07]  /*28f0*/  FADD.FTZ R16, R15, 1 ;  /* 0x3f8000000f107421 */ /* 0x008fce0000010000 */
[----:B------:R-:W3:Y:S01]  /*2900*/  MUFU.RCP R29, R16 ;  /* 0x00000010001d7308 */ /* 0x000ee20000001000 */
[----:B----4-:R-:W-:Y:S01]  /*2910*/  FADD.FTZ R15, R28, 1 ;  /* 0x3f8000001c0f7421 */ /* 0x010fe20000010000 */
[----:B------:R-:W-:-:S06]  /*2920*/  MOV R28, R26 ;  /* 0x0000001a001c7202 */ /* 0x000fcc0000000f00 */
[----:B------:R4:W0:Y:S01]  /*2930*/  MUFU.RCP R16, R15 ;  /* 0x0000000f00107308 */ /* 0x0008220000001000 */
[----:B---3--:R-:W-:Y:S01]  /*2940*/  FMUL.FTZ R29, R14, R29 ;  /* 0x0000001d0e1d7220 */ /* 0x008fe20000410000 */
[----:B----4-:R-:W-:Y:S01]  /*2950*/  SHF.R.S32.HI R15, RZ, 0x1f, R23 ;  /* 0x0000001fff0f7819 */ /* 0x010fe20000011417 */
[----:B0-----:R-:W-:-:S05]  /*2960*/  FMUL.FTZ R14, R7, R16 ;  /* 0x00000010070e7220 */ /* 0x001fca0000410000 */
[----:B------:R-:W-:Y:S01]  /*2970*/  F2FP.BF16.F32.PACK_AB R7, R14, R29 ;  /* 0x0000001d0e07723e */ /* 0x000fe200000010ff */
[----:B-1----:R-:W-:Y:S02]  /*2980*/  IMAD R14, R15, UR10, RZ ;  /* 0x0000000a0f0e7c24 */ /* 0x002fe4000f8e02ff */
[----:B------:R-:W-:Y:S02]  /*2990*/  IMAD.MOV.U32 R29, RZ, RZ, R25 ;  /* 0x000000ffff1d7224 */ /* 0x000fe400078e0019 */
[C---:B------:R-:W-:Y:S02]  /*29a0*/  IMAD R14, R23.reuse, UR11, R14 ;  /* 0x0000000b170e7c24 */ /* 0x040fe4000f8e020e */
[----:B------:R-:W-:-:S05]  /*29b0*/  IMAD.WIDE.U32 R28, R23, UR10, R28 ;  /* 0x0000000a171c7c25 */ /* 0x000fca000f8e001c */
[----:B------:R-:W-:Y:S02]  /*29c0*/  IADD3 R15, PT, PT, R29, R14, RZ ;  /* 0x0000000e1d0f7210 */ /* 0x000fe40007ffe0ff */
[----:B--2---:R-:W-:-:S04]  /*29d0*/  LEA R14, P1, R28, UR12, 0x1 ;  /* 0x0000000c1c0e7c11 */ /* 0x004fc8000f8208ff */
[----:B------:R-:W-:-:S05]  /*29e0*/  LEA.HI.X R15, R28, UR13, R15, 0x1, P1 ;  /* 0x0000000d1c0f7c11 */ /* 0x000fca00088f0c0f */
[----:B------:R1:W-:Y:S04]  /*29f0*/  STG.E desc[UR16][R14.64], R7 ;  /* 0x000000070e007986 */ /* 0x0003e8000c101910 */
.L_x_1516:
[----:B0-----:R-:W-:Y:S05]  /*2a00*/  BSYNC.RECONVERGENT B1 ;  /* 0x0000000000017941 */ /* 0x001fea0003800200 */
.L_x_1515:
[----:B-1----:R-:W-:Y:S01]  /*2a10*/  SHF.R.S32.HI R7, RZ, 0x1f, R13 ;  /* 0x0000001fff077819 */ /* 0x002fe2000001140d */
[----:B------:R-:W-:Y:S01]  /*2a20*/  BSSY.RECONVERGENT B1, `(.L_x_1517) ;  /* 0x0000021000017945 */ /* 0x000fe20003800200 */
[----:B------:R-:W-:Y:S02]  /*2a30*/  ISETP.GE.U32.AND P1, PT, R13, UR14, PT ;  /* 0x0000000e0d007c0c */ /* 0x000fe4000bf26070 */
[----:B------:R-:W-:Y:S02]  /*2a40*/  IADD3 R14, PT, PT, R23, 0x80, RZ ;  /* 0x00000080170e7810 */ /* 0x000fe40007ffe0ff */
[----:B------:R-:W-:-:S13]  /*2a50*/  ISETP.GE.AND.EX P1, PT, R7, UR15, PT, P1 ;  /* 0x0000000f07007c0c */ /* 0x000fda000bf26310 */
[----:B------:R-:W-:Y:S05]  /*2a60*/  @P1 BRA `(.L_x_1518) ;  /* 0x0000000000701947 */ /* 0x000fea0003800000 */
[--C-:B------:R-:W-:Y:S01]  /*2a70*/  FADD.FTZ R6, R6, -R12.reuse ;  /* 0x8000000c06067221 */ /* 0x100fe20000010000 */
[----:B------:R-:W0:Y:S03]  /*2a80*/  LDCU.64 UR10, c[0x0][0x3e0] ;  /* 0x00007c00ff0a77ac */ /* 0x000e260008000a00 */
[----:B------:R-:W-:Y:S01]  /*2a90*/  FMUL.FTZ R15, R6, UR5 ;  /* 0x00000005060f7c20 */ /* 0x000fe20008410000 */
[----:B------:R-:W-:Y:S01]  /*2aa0*/  FADD.FTZ R6, R5, -R12 ;  /* 0x8000000c05067221 */ /* 0x000fe20000010000 */
[----:B------:R-:W1:Y:S02]  /*2ab0*/  LDCU.64 UR12, c[0x0][0x380] ;  /* 0x00007000ff0c77ac */ /* 0x000e640008000a00 */
[----:B-----5:R-:W-:Y:S01]  /*2ac0*/  FFMA.FTZ R5, R8, R15, R10 ;  /* 0x0000000f08057223 */ /* 0x020fe2000001000a */
[----:B------:R-:W-:-:S03]  /*2ad0*/  FMUL.FTZ R6, R6, UR5 ;  /* 0x0000000506067c20 */ /* 0x000fc60008410000 */
[----:B------:R-:W-:Y:S01]  /*2ae0*/  FMUL.FTZ R15, R5, -1.4426950216293334961 ;  /* 0xbfb8aa3b050f7820 */ /* 0x000fe20000410000 */
[----:B------:R-:W-:-:S04]  /*2af0*/  FFMA.FTZ R16, R9, R6, R11 ;  /* 0x0000000609107223 */ /* 0x000fc8000001000b */
[----:B------:R-:W-:Y:S01]  /*2b00*/  FMUL.FTZ R6, R16, -1.4426950216293334961 ;  /* 0xbfb8aa3b10067820 */ /* 0x000fe20000410000 */
[----:B------:R-:W2:Y:S01]  /*2b10*/  MUFU.EX2 R15, R15 ;  /* 0x0000000f000f7308 */ /* 0x000ea20000000800 */
[----:B0-----:R-:W-:-:S07]  /*2b20*/  IMAD R7, R7, UR10, RZ ;  /* 0x0000000a07077c24 */ /* 0x001fce000f8e02ff */
[----:B------:R-:W0:Y:S01]  /*2b30*/  MUFU.EX2 R28, R6 ;  /* 0x00000006001c7308 */ /* 0x000e220000000800 */
[----:B--2---:R-:W-:Y:S01]  /*2b40*/  FADD.FTZ R29, R15, 1 ;  /* 0x3f8000000f1d7421 */ /* 0x004fe20000010000 */
[----:B------:R-:W-:Y:S01]  /*2b50*/  IMAD R15, R13, UR11, R7 ;  /* 0x0000000b0d0f7c24 */ /* 0x000fe2000f8e0207 */
[----:B------:R-:W-:-:S05]  /*2b60*/  MOV R7, R25 ;  /* 0x0000001900077202 */ /* 0x000fca0000000f00 */
[----:B------:R-:W2:Y:S01]  /*2b70*/  MUFU.RCP R6, R29 ;  /* 0x0000001d00067308 */ /* 0x000ea20000001000 */
[----:B0-----:R-:W-:-:S07]  /*2b80*/  FADD.FTZ R28, R28, 1 ;  /* 0x3f8000001c1c7421 */ /* 0x001fce0000010000 */
[----:B------:R-:W0:Y:S01]  /*2b90*/  MUFU.RCP R28, R28 ;  /* 0x0000001c001c7308 */ /* 0x000e220000001000 */
[----:B--2---:R-:W-:Y:S01]  /*2ba0*/  FMUL.FTZ R5, R5, R6 ;  /* 0x0000000605057220 */ /* 0x004fe20000410000 */
[----:B------:R-:W-:-:S05]  /*2bb0*/  MOV R6, R26 ;  /* 0x0000001a00067202 */ /* 0x000fca0000000f00 */
[----:B------:R-:W-:-:S04]  /*2bc0*/  IMAD.WIDE.U32 R6, R13, UR10, R6 ;  /* 0x0000000a0d067c25 */ /* 0x000fc8000f8e0006 */
[----:B0-----:R-:W-:Y:S01]  /*2bd0*/  FMUL.FTZ R16, R16, R28 ;  /* 0x0000001c10107220 */ /* 0x001fe20000410000 */
[----:B------:R-:W-:Y:S02]  /*2be0*/  IADD3 R15, PT, PT, R7, R15, RZ ;  /* 0x0000000f070f7210 */ /* 0x000fe40007ffe0ff */
[----:B-1----:R-:W-:Y:S02]  /*2bf0*/  LEA R28, P1, R6, UR12, 0x1 ;  /* 0x0000000c061c7c11 */ /* 0x002fe4000f8208ff */
[----:B------:R-:W-:Y:S02]  /*2c00*/  F2FP.BF16.F32.PACK_AB R5, R16, R5 ;  /* 0x000000051005723e */ /* 0x000fe400000010ff */
[----:B------:R-:W-:-:S05]  /*2c10*/  LEA.HI.X R29, R6, UR13, R15, 0x1, P1 ;  /* 0x0000000d061d7c11 */ /* 0x000fca00088f0c0f */
[----:B------:R0:W-:Y:S04]  /*2c20*/  STG.E desc[UR16][R28.64], R5 ;  /* 0x000000051c007986 */ /* 0x0001e8000c101910 */
.L_x_1518:
[----:B------:R-:W-:Y:S05]  /*2c30*/  BSYNC.RECONVERGENT B1 ;  /* 0x0000000000017941 */ /* 0x000fea0003800200 */
.L_x_1517:
[----:B------:R-:W-:Y:S01]  /*2c40*/  ISETP.GE.U32.AND P1, PT, R14, UR14, PT ;  /* 0x0000000e0e007c0c */ /* 0x000fe2000bf26070 */
[----:B------:R-:W-:Y:S01]  /*2c50*/  BSSY.RECONVERGENT B1, `(.L_x_1519) ;  /* 0x0000023000017945 */ /* 0x000fe20003800200 */
[----:B------:R-:W-:Y:S02]  /*2c60*/  SHF.R.S32.HI R6, RZ, 0x1f, R14 ;  /* 0x0000001fff067819 */ /* 0x000fe4000001140e */
[----:B0-----:R-:W-:Y:S02]  /*2c70*/  SHF.R.S32.HI R5, RZ, 0x1f, R20 ;  /* 0x0000001fff057819 */ /* 0x001fe40000011414 */
[----:B------:R-:W-:Y:S02]  /*2c80*/  ISETP.GE.AND.EX P1, PT, R6, UR15, PT, P1 ;  /* 0x0000000f06007c0c */ /* 0x000fe4000bf26310 */
[----:B------:R-:W-:-:S04]  /*2c90*/  ISETP.GE.U32.AND P2, PT, R20, UR14, PT ;  /* 0x0000000e14007c0c */ /* 0x000fc8000bf46070 */
[----:B------:R-:W-:-:S07]  /*2ca0*/  ISETP.GE.AND.EX P2, PT, R5, UR15, PT, P2 ;  /* 0x0000000f05007c0c */ /* 0x000fce000bf46320 */
[----:B------:R-:W-:Y:S06]  /*2cb0*/  @P1 BRA `(.L_x_1520) ;  /* 0x0000000000701947 */ /* 0x000fec0003800000 */
[--C-:B------:R-:W-:Y:S01]  /*2cc0*/  FADD.FTZ R0, R0, -R12.reuse ;  /* 0x8000000c00007221 */ /* 0x100fe20000010000 */
[----:B------:R-:W-:Y:S01]  /*2cd0*/  FADD.FTZ R2, R2, -R12 ;  /* 0x8000000c02027221 */ /* 0x000fe20000010000 */
[----:B------:R-:W0:Y:S02]  /*2ce0*/  LDCU.64 UR10, c[0x0][0x3e0] ;  /* 0x00007c00ff0a77ac */ /* 0x000e240008000a00 */
[----:B------:R-:W-:Y:S01]  /*2cf0*/  FMUL.FTZ R0, R0, UR5 ;  /* 0x0000000500007c20 */ /* 0x000fe20008410000 */
[----:B------:R-:W-:Y:S01]  /*2d00*/  FMUL.FTZ R7, R2, UR5 ;  /* 0x0000000502077c20 */ /* 0x000fe20008410000 */
[----:B------:R-:W1:Y:S02]  /*2d10*/  LDCU.64 UR12, c[0x0][0x380] ;  /* 0x00007000ff0c77ac */ /* 0x000e640008000a00 */
[----:B-----5:R-:W-:Y:S01]  /*2d20*/  FFMA.FTZ R13, R9, R0, R11 ;  /* 0x00000000090d7223 */ /* 0x020fe2000001000b */
[----:B------:R-:W-:-:S03]  /*2d30*/  FFMA.FTZ R2, R8, R7, R10 ;  /* 0x0000000708027223 */ /* 0x000fc6000001000a */
[----:B------:R-:W-:Y:S01]  /*2d40*/  FMUL.FTZ R28, R13, -1.4426950216293334961 ;  /* 0xbfb8aa3b0d1c7820 */ /* 0x000fe20000410000 */
[----:B------:R-:W-:-:S05]  /*2d50*/  FMUL.FTZ R7, R2, -1.4426950216293334961 ;  /* 0xbfb8aa3b02077820 */ /* 0x000fca0000410000 */
[----:B------:R-:W2:Y:S01]  /*2d60*/  MUFU.EX2 R28, R28 ;  /* 0x0000001c001c7308 */ /* 0x000ea20000000800 */
[----:B0-----:R-:W-:Y:S02]  /*2d70*/  IMAD R29, R6, UR10, RZ ;  /* 0x0000000a061d7c24 */ /* 0x001fe4000f8e02ff */
[----:B------:R-:W-:Y:S02]  /*2d80*/  IMAD.MOV.U32 R6, RZ, RZ, R26 ;  /* 0x000000ffff067224 */ /* 0x000fe400078e001a */
[----:B------:R-:W-:-:S03]  /*2d90*/  IMAD R29, R14, UR11, R29 ;  /* 0x0000000b0e1d7c24 */ /* 0x000fc6000f8e021d */
[----:B------:R-:W0:Y:S01]  /*2da0*/  MUFU.EX2 R7, R7 ;  /* 0x0000000700077308 */ /* 0x000e220000000800 */
[----:B--2---:R-:W-:-:S07]  /*2db0*/  FADD.FTZ R0, R28, 1 ;  /* 0x3f8000001c007421 */ /* 0x004fce0000010000 */
[----:B------:R-:W2:Y:S01]  /*2dc0*/  MUFU.RCP R0, R0 ;  /* 0x0000000000007308 */ /* 0x000ea20000001000 */
[----:B0-----:R-:W-:Y:S01]  /*2dd0*/  FADD.FTZ R16, R7, 1 ;  /* 0x3f80000007107421 */ /* 0x001fe20000010000 */
[----:B------:R-:W-:-:S06]  /*2de0*/  MOV R7, R25 ;  /* 0x0000001900077202 */ /* 0x000fcc0000000f00 */
[----:B------:R-:W0:Y:S01]  /*2df0*/  MUFU.RCP R15, R16 ;  /* 0x00000010000f7308 */ /* 0x000e220000001000 */
[----:B------:R-:W-:-:S03]  /*2e00*/  IMAD.WIDE.U32 R6, R14, UR10, R6 ;  /* 0x0000000a0e067c25 */ /* 0x000fc6000f8e0006 */
[----:B-1----:R-:W-:Y:S02]  /*2e10*/  LEA R14, P1, R6, UR12, 0x1 ;  /* 0x0000000c060e7c11 */ /* 0x002fe4000f8208ff */
[----:B------:R-:W-:Y:S01]  /*2e20*/  IADD3 R29, PT, PT, R7, R29, RZ ;  /* 0x0000001d071d7210 */ /* 0x000fe20007ffe0ff */
[----:B--2---:R-:W-:Y:S01]  /*2e30*/  FMUL.FTZ R13, R13, R0 ;  /* 0x000000000d0d7220 */ /* 0x004fe20000410000 */
[----:B0-----:R-:W-:Y:S02]  /*2e40*/  FMUL.FTZ R2, R2, R15 ;  /* 0x0000000f02027220 */ /* 0x001fe40000410000 */
[----:B------:R-:W-:-:S03]  /*2e50*/  LEA.HI.X R15, R6, UR13, R29, 0x1, P1 ;  /* 0x0000000d060f7c11 */ /* 0x000fc600088f0c1d */
[----:B------:R-:W-:-:S05]  /*2e60*/  F2FP.BF16.F32.PACK_AB R13, R13, R2 ;  /* 0x000000020d0d723e */ /* 0x000fca00000010ff */
[----:B------:R0:W-:Y:S02]  /*2e70*/  STG.E desc[UR16][R14.64], R13 ;  /* 0x0000000d0e007986 */ /* 0x0001e4000c101910 */
.L_x_1520:
[----:B------:R-:W-:Y:S05]  /*2e80*/  BSYNC.RECONVERGENT B1 ;  /* 0x0000000000017941 */ /* 0x000fea0003800200 */
.L_x_1519:
[----:B------:R-:W-:Y:S05]  /*2e90*/  @P2 BRA `(.L_x_1514) ;  /* 0x0000000000702947 */ /* 0x000fea0003800000 */
[--C-:B------:R-:W-:Y:S01]  /*2ea0*/  FADD.FTZ R4, R4, -R12.reuse ;  /* 0x8000000c04047221 */ /* 0x100fe20000010000 */
[----:B------:R-:W-:Y:S01]  /*2eb0*/  FADD.FTZ R3, R3, -R12 ;  /* 0x8000000c03037221 */ /* 0x000fe20000010000 */
[----:B------:R-:W1:Y:S02]  /*2ec0*/  LDCU.64 UR10, c[0x0][0x3e0] ;  /* 0x00007c00ff0a77ac */ /* 0x000e640008000a00 */
[----:B------:R-:W-:Y:S01]  /*2ed0*/  FMUL.FTZ R7, R4, UR5 ;  /* 0x0000000504077c20 */ /* 0x000fe20008410000 */
[----:B------:R-:W-:Y:S01]  /*2ee0*/  FMUL.FTZ R2, R3, UR5 ;  /* 0x0000000503027c20 */ /* 0x000fe20008410000 */
[----:B------:R-:W2:Y:S01]  /*2ef0*/  LDCU.64 UR12, c[0x0][0x380] ;  /* 0x00007000ff0c77ac */ /* 0x000ea20008000a00 */
[----:B------:R-:W-:Y:S01]  /*2f00*/  MOV R3, R25 ;  /* 0x0000001900037202 */ /* 0x000fe20000000f00 */
[----:B-----5:R-:W-:Y:S01]  /*2f10*/  FFMA.FTZ R8, R8, R7, R10 ;  /* 0x0000000708087223 */ /* 0x020fe2000001000a */
[----:B------:R-:W-:Y:S01]  /*2f20*/  FFMA.FTZ R10, R9, R2, R11 ;  /* 0x00000002090a7223 */ /* 0x000fe2000001000b */
[----:B------:R-:W-:-:S02]  /*2f30*/  MOV R2, R26 ;  /* 0x0000001a00027202 */ /* 0x000fc40000000f00 */
[----:B------:R-:W-:Y:S01]  /*2f40*/  FMUL.FTZ R0, R8, -1.4426950216293334961 ;  /* 0xbfb8aa3b08007820 */ /* 0x000fe20000410000 */
[----:B------:R-:W-:-:S05]  /*2f50*/  FMUL.FTZ R4, R10, -1.4426950216293334961 ;  /* 0xbfb8aa3b0a047820 */ /* 0x000fca0000410000 */
[----:B------:R-:W3:Y:S01]  /*2f60*/  MUFU.EX2 R0, R0 ;  /* 0x0000000000007308 */ /* 0x000ee20000000800 */
[----:B-1----:R-:W-:Y:S02]  /*2f70*/  IMAD R5, R5, UR10, RZ ;  /* 0x0000000a05057c24 */ /* 0x002fe4000f8e02ff */
[----:B------:R-:W-:-:S05]  /*2f80*/  IMAD.WIDE.U32 R2, R20, UR10, R2 ;  /* 0x0000000a14027c25 */ /* 0x000fca000f8e0002 */
[----:B------:R-:W1:Y:S01]  /*2f90*/  MUFU.EX2 R4, R4 ;  /* 0x0000000400047308 */ /* 0x000e620000000800 */
[----:B------:R-:W-:-:S05]  /*2fa0*/  IMAD R5, R20, UR11, R5 ;  /* 0x0000000b14057c24 */ /* 0x000fca000f8e0205 */
[----:B------:R-:W-:Y:S01]  /*2fb0*/  IADD3 R5, PT, PT, R3, R5, RZ ;  /* 0x0000000503057210 */ /* 0x000fe20007ffe0ff */
[----:B---3--:R-:W-:-:S04]  /*2fc0*/  FADD.FTZ R6, R0, 1 ;  /* 0x3f80000000067421 */ /* 0x008fc80000010000 */
[----:B------:R-:W3:Y:S01]  /*2fd0*/  MUFU.RCP R7, R6 ;  /* 0x0000000600077308 */ /* 0x000ee20000001000 */
[----:B-1----:R-:W-:Y:S01]  /*2fe0*/  FADD.FTZ R9, R4, 1 ;  /* 0x3f80000004097421 */ /* 0x002fe20000010000 */
[----:B--2---:R-:W-:-:S04]  /*2ff0*/  LEA R4, P1, R2, UR12, 0x1 ;  /* 0x0000000c02047c11 */ /* 0x004fc8000f8208ff */
[----:B------:R-:W-:Y:S02]  /*3000*/  LEA.HI.X R5, R2, UR13, R5, 0x1, P1 ;  /* 0x0000000d02057c11 */ /* 0x000fe400088f0c05 */
[----:B------:R-:W1:Y:S01]  /*3010*/  MUFU.RCP R9, R9 ;  /* 0x0000000900097308 */ /* 0x000e620000001000 */
[----:B---3--:R-:W-:Y:S01]  /*3020*/  FMUL.FTZ R7, R8, R7 ;  /* 0x0000000708077220 */ /* 0x008fe20000410000 */
[----:B-1----:R-:W-:-:S05]  /*3030*/  FMUL.FTZ R0, R10, R9 ;  /* 0x000000090a007220 */ /* 0x002fca0000410000 */
[----:B------:R-:W-:-:S05]  /*3040*/  F2FP.BF16.F32.PACK_AB R7, R0, R7 ;  /* 0x000000070007723e */ /* 0x000fca00000010ff */
[----:B------:R3:W-:Y:S02]  /*3050*/  STG.E desc[UR16][R4.64], R7 ;  /* 0x0000000704007986 */ /* 0x0007e4000c101910 */
.L_x_1514:
[----:B------:R-:W-:Y:S05]  /*3060*/  BSYNC.RECONVERGENT B0 ;  /* 0x0000000000007941 */ /* 0x000fea0003800200 */
.L_x_1506:
[----:B------:R-:W-:Y:S02]  /*3070*/  UIADD3 UR9, UPT, UPT, UR21, UR9, URZ ;  /* 0x0000000915097290 */ /* 0x000fe4000fffe0ff */
[----:B------:R-:W-:Y:S02]  /*3080*/  UIADD3 UR4, UPT, UPT, UR4, 0x1, URZ ;  /* 0x0000000104047890 */ /* 0x000fe4000fffe0ff */
[----:B------:R-:W-:-:S09]  /*3090*/  UISETP.GE.AND UP1, UPT, UR9, UR7, UPT ;  /* 0x000000070900728c */ /* 0x000fd2000bf26270 */
[----:B------:R-:W-:Y:S05]  /*30a0*/  BRA.U !UP1, `(.L_x_1521) ;  /* 0xffffffd109747547 */ /* 0x000fea000b83ffff */
[----:B------:R-:W-:Y:S05]  /*30b0*/  EXIT ;  /* 0x000000000000794d */ /* 0x000fea0003800000 */
.L_x_1522:
        /* <DEDUP_REMOVED lines=12> */
.L_x_2503:


//--------------------- .text._Z35group_norm_nhwc_fwd_one_pass_kernelI11Bf16IOFp32WLi512ELi20ELi640EEv26Group_norm_nhwc_fwd_params --------------------------
	.section	.text._Z35group_norm_nhwc_fwd_one_pass_kernelI11Bf16IOFp32WLi512ELi20ELi640EEv26Group_norm_nhwc_fwd_params,"ax",@progbits
	.align	128
        .global         _Z35group_norm_nhwc_fwd_one_pass_kernelI11Bf16IOFp32WLi512ELi20ELi640EEv26Group_norm_nhwc_fwd_params
        .type           _Z35group_norm_nhwc_fwd_one_pass_kernelI11Bf16IOFp32WLi512ELi20ELi640EEv26Group_norm_nhwc_fwd_params,@function
        .size           _Z35group_norm_nhwc_fwd_one_pass_kernelI11Bf16IOFp32WLi512ELi20ELi640EEv26Group_norm_nhwc_fwd_params,(.L_x_2504 - _Z35group_norm_nhwc_fwd_one_pass_kernelI11Bf16IOFp32WLi512ELi20ELi640EEv26Group_norm_nhwc_fwd_params)
        .other          _Z35group_norm_nhwc_fwd_one_pass_kernelI11Bf16IOFp32WLi512ELi20ELi640EEv26Group_norm_nhwc_fwd_params,@"STO_CUDA_ENTRY STV_DEFAULT"
_Z35group_norm_nhwc_fwd_one_pass_kernelI11Bf16IOFp32WLi512ELi20ELi640EEv26Group_norm_nhwc_fwd_params:
.text._Z35group_norm_nhwc_fwd_one_pass_kernelI11Bf16IOFp32WLi512ELi20ELi640EEv26Group_norm_nhwc_fwd_params:
        /* <DEDUP_REMOVED lines=11> */
[----:B------:R-:W3:Y:S01]  /*00b0*/  LDCU.64 UR8, c[0x0][0x388] ;  /* 0x00007100ff0877ac */ /* 0x000ee20008000a00 */
[----:B------:R-:W4:Y:S01]  /*00c0*/  LDCU UR20, c[0x0][0x374] ;  /* 0x00006e80ff1477ac */ /* 0x000f220008000800 */
[----:B------:R-:W0:Y:S01]  /*00d0*/  LDCU.64 UR16, c[0x0][0x358] ;  /* 0x00006b00ff1077ac */ /* 0x000e220008000a00 */
[----:B------:R-:W-:Y:S01]  /*00e0*/  UMOV UR7, UR6 ;  /* 0x0000000600077c82 */ /* 0x000fe20008000000 */
[----:B--2---:R-:W-:Y:S01]  /*00f0*/  MOV R3, UR4 ;  /* 0x0000000400037c02 */ /* 0x004fe20008000f00 */
[----:B------:R-:W-:Y:S01]  /*0100*/  UMOV UR4, URZ ;  /* 0x000000ff00047c82 */ /* 0x000fe20008000000 */
[----:B---3--:R-:W-:Y:S02]  /*0110*/  ISETP.NE.U32.AND P1, PT, RZ, UR8, PT ;  /* 0x00000008ff007c0c */ /* 0x008fe4000bf25070 */
[----:B0-----:R-:W-:-:S02]  /*0120*/  LOP3.LUT R0, R4, 0xffff, RZ, 0xc0, !PT ;  /* 0x0000ffff04007812 */ /* 0x001fc400078ec0ff */
[----:B-1----:R-:W-:-:S03]  /*0130*/  LOP3.LUT P0, RZ, R4, UR15, RZ, 0xfc, !PT ;  /* 0x0000000f04ff7c12 */ /* 0x002fc6000f80fcff */
[----:B------:R-:W-:Y:S01]  /*0140*/  IMAD R0, R0, 0x199a, RZ ;  /* 0x0000199a00007824 */ /* 0x000fe200078e02ff */
[----:B------:R-:W-:-:S04]  /*0150*/  ISETP.NE.AND.EX P0, PT, RZ, UR9, !P0, P1 ;  /* 0x00000009ff007c0c */ /* 0x000fc8000c705310 */
[----:B------:R-:W-:-:S04]  /*0160*/  SHF.R.U32.HI R0, RZ, 0x10, R0 ;  /* 0x00000010ff007819 */ /* 0x000fc80000011600 */
[----:B------:R-:W-:Y:S01]  /*0170*/  PRMT R2, R0, 0x9910, RZ ;  /* 0x0000991000027816 */ /* 0x000fe200000000ff */
[----:B------:R-:W-:-:S03]  /*0180*/  IMAD R0, R3, UR15, R0 ;  /* 0x0000000f03007c24 */ /* 0x000fc6000f8e0200 */
[----:B------:R-:W-:Y:S01]  /*0190*/  MOV R3, R2 ;  /* 0x0000000200037202 */ /* 0x000fe20000000f00 */
[C---:B------:R-:W-:Y:S01]  /*01a0*/  VIADD R40, R0.reuse, 0x180 ;  /* 0x0000018000287836 */ /* 0x040fe20000000000 */
[----:B------:R-:W0:Y:S01]  /*01b0*/  LDC R2, c[0x0][0x370] ;  /* 0x0000dc00ff027b82 */ /* 0x000e220000000800 */
[C---:B------:R-:W-:Y:S02]  /*01c0*/  IADD3 R42, PT, PT, R0.reuse, 0x40, RZ ;  /* 0x00000040002a7810 */ /* 0x040fe40007ffe0ff */
[----:B------:R-:W-:Y:S01]  /*01d0*/  IMAD R3, R3, 0xa, RZ ;  /* 0x0000000a03037824 */ /* 0x000fe200078e02ff */
[C---:B------:R-:W-:Y:S02]  /*01e0*/  IADD3 R38, PT, PT, R0.reuse, 0x80, RZ ;  /* 0x0000008000267810 */ /* 0x040fe40007ffe0ff */
[----:B------:R-:W-:Y:S02]  /*01f0*/  IADD3 R37, PT, PT, R0, 0xc0, RZ ;  /* 0x000000c000257810 */ /* 0x000fe40007ffe0ff */
[----:B------:R-:W-:-:S02]  /*0200*/  IADD3 R3, PT, PT, RZ, -R3, RZ ;  /* 0x80000003ff037210 */ /* 0x000fc40007ffe0ff */
[C---:B------:R-:W-:Y:S02]  /*0210*/  IADD3 R36, PT, PT, R0.reuse, 0x100, RZ ;  /* 0x0000010000247810 */ /* 0x040fe40007ffe0ff */
[----:B------:R-:W-:Y:S02]  /*0220*/  PRMT R41, R3, 0x7710, RZ ;  /* 0x0000771003297816 */ /* 0x000fe400000000ff */
[C---:B------:R-:W-:Y:S02]  /*0230*/  IADD3 R35, PT, PT, R0.reuse, 0x140, RZ ;  /* 0x0000014000237810 */ /* 0x040fe40007ffe0ff */
[----:B------:R-:W-:Y:S02]  /*0240*/  IADD3 R39, PT, PT, R0, 0x1c0, RZ ;  /* 0x000001c000277810 */ /* 0x000fe40007ffe0ff */
[----:B------:R-:W-:Y:S02]  /*0250*/  IADD3 R41, PT, PT, R41, R4, RZ ;  /* 0x0000000429297210 */ /* 0x000fe40007ffe0ff */
[----:B------:R-:W-:-:S02]  /*0260*/  SHF.R.S32.HI R5, RZ, 0x1f, R0 ;  /* 0x0000001fff057819 */ /* 0x000fc40000011400 */
[----:B------:R-:W-:Y:S02]  /*0270*/  SHF.R.S32.HI R5, RZ, 0x1f, R42 ;  /* 0x0000001fff057819 */ /* 0x000fe4000001142a */
[----:B------:R-:W-:Y:S02]  /*0280*/  SHF.R.S32.HI R6, RZ, 0x1f, R38 ;  /* 0x0000001fff067819 */ /* 0x000fe40000011426 */
[----:B------:R-:W-:Y:S02]  /*0290*/  SHF.R.S32.HI R5, RZ, 0x1f, R37 ;  /* 0x0000001fff057819 */ /* 0x000fe40000011425 */
[----:B------:R-:W-:Y:S02]  /*02a0*/  SHF.R.S32.HI R3, RZ, 0x1f, R36 ;  /* 0x0000001fff037819 */ /* 0x000fe40000011424 */
[----:B------:R-:W-:Y:S02]  /*02b0*/  SHF.R.S32.HI R45, RZ, 0x1f, R35 ;  /* 0x0000001fff2d7819 */ /* 0x000fe40000011423 */
[----:B------:R-:W-:-:S02]  /*02c0*/  SHF.R.S32.HI R44, RZ, 0x1f, R40 ;  /* 0x0000001fff2c7819 */ /* 0x000fc40000011428 */
[----:B------:R-:W-:Y:S02]  /*02d0*/  SHF.R.S32.HI R43, RZ, 0x1f, R39 ;  /* 0x0000001fff2b7819 */ /* 0x000fe40000011427 */
[----:B----4-:R-:W-:-:S07]  /*02e0*/  SHF.L.U32 R41, R41, 0x1, RZ ;  /* 0x0000000129297819 */ /* 0x010fce00000006ff */
.L_x_1566:
[----:B------:R-:W1:Y:S01]  /*02f0*/  LDCU UR5, c[0x0][0x3f8] ;  /* 0x00007f00ff0577ac */ /* 0x000e620008000800 */
[----:B------:R-:W-:Y:S02]  /*0300*/  IABS R8, UR7 ;  /* 0x0000000700087c13 */ /* 0x000fe40008000000 */
[----:B------:R-:W-:Y:S02]  /*0310*/  CS2R R32, SRZ ;  /* 0x0000000000207805 */ /* 0x000fe4000001ff00 */
[----:B------:R-:W-:Y:S01]  /*0320*/  SHF.R.S32.HI R9, RZ, 0x1f, R42 ;  /* 0x0000001fff097819 */ /* 0x000fe2000001142a */
[----:B--2---:R-:W2:Y:S01]  /*0330*/  LDCU.64 UR12, c[0x0][0x3f0] ;  /* 0x00007e00ff0c77ac */ /* 0x004ea20008000a00 */
[----:B------:R-:W-:Y:S02]  /*0340*/  R2UR UR10, R8 ;  /* 0x00000000080a72ca */ /* 0x000fe400000e0000 */
[----:B------:R-:W-:Y:S02]  /*0350*/  SHF.R.S32.HI R20, RZ, 0x1f, R38 ;  /* 0x0000001fff147819 */ /* 0x000fe40000011426 */
[----:B------:R-:W-:-:S02]  /*0360*/  SHF.R.S32.HI R28, RZ, 0x1f, R37 ;  /* 0x0000001fff1c7819 */ /* 0x000fc40000011425 */
[----:B------:R-:W-:Y:S02]  /*0370*/  SHF.R.S32.HI R27, RZ, 0x1f, R0 ;  /* 0x0000001fff1b7819 */ /* 0x000fe40000011400 */
[----:B------:R-:W-:Y:S02]  /*0380*/  SHF.R.S32.HI R24, RZ, 0x1f, R36 ;  /* 0x0000001fff187819 */ /* 0x000fe40000011424 */
[----:B01-34-:R-:W-:-:S04]  /*0390*/  MOV R3, UR5 ;  /* 0x0000000500037c02 */ /* 0x01bfc80008000f00 */
[----:B------:R-:W-:-:S04]  /*03a0*/  IABS R6, R3 ;  /* 0x0000000300067213 */ /* 0x000fc80000000000 */
[----:B------:R-:W1:Y:S08]  /*03b0*/  I2F.RP R3, R6 ;  /* 0x0000000600037306 */ /* 0x000e700000209400 */
[----:B-1----:R-:W1:Y:S02]  /*03c0*/  MUFU.RCP R3, R3 ;  /* 0x0000000300037308 */ /* 0x002e640000001000 */
[----:B-1----:R-:W-:-:S06]  /*03d0*/  IADD3 R4, PT, PT, R3, 0xffffffe, RZ ;  /* 0x0ffffffe03047810 */ /* 0x002fcc0007ffe0ff */
[----:B------:R1:W3:Y:S02]  /*03e0*/  F2I.FTZ.U32.TRUNC.NTZ R5, R4 ;  /* 0x0000000400057305 */ /* 0x0002e4000021f000 */
[----:B-1----:R-:W-:Y:S01]  /*03f0*/  HFMA2 R4, -RZ, RZ, 0, 0 ;  /* 0x00000000ff047431 */ /* 0x002fe200000001ff */
[----:B---3--:R-:W-:Y:S02]  /*0400*/  R2UR UR9, R5 ;  /* 0x00000000050972ca */ /* 0x008fe400000e0000 */
[----:B------:R-:W-:Y:S02]  /*0410*/  IADD3 R7, PT, PT, RZ, -R5, RZ ;  /* 0x80000005ff077210 */ /* 0x000fe40007ffe0ff */
[----:B------:R-:W-:-:S03]  /*0420*/  R2UR UR8, R4 ;  /* 0x00000000040872ca */ /* 0x000fc600000e0000 */
[----:B------:R-:W-:-:S10]  /*0430*/  IMAD R7, R7, R6, RZ ;  /* 0x0000000607077224 */ /* 0x000fd400078e02ff */
[----:B------:R-:W-:-:S05]  /*0440*/  IMAD.HI.U32 R7, R5, R7, UR8 ;  /* 0x0000000805077e27 */ /* 0x000fca000f8e0007 */
[----:B------:R-:W-:-:S13]  /*0450*/  R2UR UR8, R7 ;  /* 0x00000000070872ca */ /* 0x000fda00000e0000 */
[----:B------:R-:W-:Y:S02]  /*0460*/  UIMAD.WIDE.U32 UR8, UR8, UR10, URZ ;  /* 0x0000000a080872a5 */ /* 0x000fe4000f8e00ff */
[----:B------:R-:W-:-:S04]  /*0470*/  ULOP3.LUT UR8, UR7, UR5, URZ, 0x3c, !UPT ;  /* 0x0000000507087292 */ /* 0x000fc8000f8e3cff */
[----:B------:R-:W-:-:S05]  /*0480*/  IADD3 R3, PT, PT, RZ, -UR9, RZ ;  /* 0x80000009ff037c10 */ /* 0x000fca000fffe0ff */
[C---:B------:R-:W-:Y:S01]  /*0490*/  IMAD R3, R6.reuse, R3, UR10 ;  /* 0x0000000a06037e24 */ /* 0x040fe2000f8e0203 */
[----:B------:R-:W1:Y:S04]  /*04a0*/  LDCU.64 UR10, c[0x0][0x3e8] ;  /* 0x00007d00ff0a77ac */ /* 0x000e680008000a00 */
[----:B------:R-:W-:-:S13]  /*04b0*/  ISETP.GT.U32.AND P1, PT, R6, R3, PT ;  /* 0x000000030600720c */ /* 0x000fda0003f24070 */
[----:B------:R-:W-:Y:S01]  /*04c0*/  VOTEU.ANY UP1, P1 ;  /* 0x0000000000ff7886 */ /* 0x000fe20000820100 */
[----:B------:R-:W-:Y:S02]  /*04d0*/  PLOP3.LUT P1, PT, PT, PT, UP1, 0x80, 0x8 ;  /* 0x000000000008781c */ /* 0x000fe40003f2f018 */
[----:B-1----:R-:W-:Y:S02]  /*04e0*/  ISETP.GE.U32.AND P3, PT, R42, UR10, PT ;  /* 0x0000000a2a007c0c */ /* 0x002fe4000bf66070 */
[----:B------:R-:W-:Y:S01]  /*04f0*/  @!UP1 UIADD3 UR9, UPT, UPT, UR9, 0x1, URZ ;  /* 0x0000000109099890 */ /* 0x000fe2000fffe0ff */
[----:B------:R-:W-:Y:S01]  /*0500*/  ISETP.GE.U32.AND P5, PT, R38, UR10, PT ;  /* 0x0000000a26007c0c */ /* 0x000fe2000bfa6070 */
[----:B------:R-:W-:Y:S01]  /*0510*/  UISETP.GE.AND UP1, UPT, UR8, URZ, UPT ;  /* 0x000000ff0800728c */ /* 0x000fe2000bf26270 */
[----:B------:R-:W-:Y:S02]  /*0520*/  ISETP.GE.AND.EX P3, PT, R9, UR11, PT, P3 ;  /* 0x0000000b09007c0c */ /* 0x000fe4000bf66330 */
[----:B------:R-:W-:-:S02]  /*0530*/  ISETP.GE.AND.EX P5, PT, R20, UR11, PT, P5 ;  /* 0x0000000b14007c0c */ /* 0x000fc4000bfa6350 */
[----:B------:R-:W-:Y:S02]  /*0540*/  ISETP.GE.U32.AND P2, PT, R37, UR10, PT ;  /* 0x0000000a25007c0c */ /* 0x000fe4000bf46070 */
[----:B------:R-:W-:Y:S02]  /*0550*/  @!P1 IMAD.IADD R3, R3, 0x1, -R6 ;  /* 0x0000000103039824 */ /* 0x000fe400078e0a06 */
[----:B------:R-:W-:-:S03]  /*0560*/  ISETP.GE.AND.EX P2, PT, R28, UR11, PT, P2 ;  /* 0x0000000b1c007c0c */ /* 0x000fc6000bf46320 */
[----:B------:R-:W-:Y:S02]  /*0570*/  ISETP.GE.U32.AND P1, PT, R3, R6, PT ;  /* 0x000000060300720c */ /* 0x000fe40003f26070 */
[----:B------:R-:W1:Y:S01]  /*0580*/  @!P3 LDC.64 R12, c[0x0][0x3e0] ;  /* 0x0000f800ff0cbb82 */ /* 0x000e620000000a00 */
[----:B------:R-:W-:-:S07]  /*0590*/  LOP3.LUT R6, R41, 0xffff, RZ, 0xc0, !PT ;  /* 0x0000ffff29067812 */ /* 0x000fce00078ec0ff */
[----:B-----5:R-:W3:Y:S03]  /*05a0*/  @!P5 LDC.64 R18, c[0x0][0x3e0] ;  /* 0x0000f800ff12db82 */ /* 0x020ee60000000a00 */
[----:B------:R-:W-:Y:S01]  /*05b0*/  VOTEU.ANY UP0, P1 ;  /* 0x0000000000ff7886 */ /* 0x000fe20000800100 */
[----:B------:R-:W-:-:S04]  /*05c0*/  ISETP.GE.U32.AND P1, PT, R0, UR10, PT ;  /* 0x0000000a00007c0c */ /* 0x000fc8000bf26070 */
[----:B------:R-:W-:Y:S01]  /*05d0*/  @UP0 UIADD3 UR9, UPT, UPT, UR9, 0x1, URZ ;  /* 0x0000000109090890 */ /* 0x000fe2000fffe0ff */
[----:B------:R-:W4:Y:S01]  /*05e0*/  @!P3 LDC.64 R16, c[0x0][0x390] ;  /* 0x0000e400ff10bb82 */ /* 0x000f220000000a00 */
[----:B------:R-:W-:Y:S01]  /*05f0*/  UISETP.NE.AND UP0, UPT, UR5, URZ, UPT ;  /* 0x000000ff0500728c */ /* 0x000fe2000bf05270 */
[----:B------:R-:W-:Y:S01]  /*0600*/  ISETP.GE.AND.EX P1, PT, R27, UR11, PT, P1 ;  /* 0x0000000b1b007c0c */ /* 0x000fe2000bf26310 */
[----:B------:R-:W-:-:S05]  /*0610*/  @!UP1 UIADD3 UR9, UPT, UPT, -UR9, URZ, URZ ;  /* 0x000000ff09099290 */ /* 0x000fca000fffe1ff */
[----:B------:R-:W5:Y:S04]  /*0620*/  @!P2 LDC.64 R14, c[0x0][0x3e0] ;  /* 0x0000f800ff0eab82 */ /* 0x000f680000000a00 */
[----:B------:R-:W-:-:S04]  /*0630*/  @!UP0 ULOP3.LUT UR9, URZ, UR5, URZ, 0x33, !UPT ;  /* 0x00000005ff098292 */ /* 0x000fc8000f8e33ff */
[----:B------:R-:W-:Y:S01]  /*0640*/  UIADD3 UR8, UPT, UPT, -UR9, URZ, URZ ;  /* 0x000000ff09087290 */ /* 0x000fe2000fffe1ff */
[----:B------:R-:W0:Y:S03]  /*0650*/  @!P5 LDC.64 R4, c[0x0][0x390] ;  /* 0x0000e400ff04db82 */ /* 0x000e260000000a00 */
[----:B------:R-:W-:Y:S02]  /*0660*/  UIMAD UR8, UR5, UR8, UR7 ;  /* 0x00000008050872a4 */ /* 0x000fe4000f8e0207 */
[----:B------:R-:W-:Y:S02]  /*0670*/  USHF.R.S32.HI UR5, URZ, 0x1f, UR9 ;  /* 0x0000001fff057899 */ /* 0x000fe40008011409 */
[----:B------:R-:W-:Y:S01]  /*0680*/  UIMAD UR8, UR8, 0x14, URZ ;  /* 0x00000014080878a4 */ /* 0x000fe2000f8e02ff */
[----:B------:R-:W0:Y:S01]  /*0690*/  @!P1 LDC.64 R10, c[0x0][0x3e0] ;  /* 0x0000f800ff0a9b82 */ /* 0x000e220000000a00 */
[----:B--2---:R-:W-:-:S04]  /*06a0*/  UIMAD UR5, UR5, UR12, URZ ;  /* 0x0000000c050572a4 */ /* 0x004fc8000f8e02ff */
[----:B------:R-:W-:Y:S01]  /*06b0*/  IADD3 R6, P4, PT, R6, UR8, RZ ;  /* 0x0000000806067c10 */ /* 0x000fe2000ff9e0ff */
[----:B------:R-:W-:Y:S01]  /*06c0*/  UIMAD UR5, UR9, UR13, UR5 ;  /* 0x0000000d090572a4 */ /* 0x000fe2000f8e0205 */
[----:B------:R-:W-:-:S04]  /*06d0*/  MOV R3, UR8 ;  /* 0x0000000800037c02 */ /* 0x000fc80008000f00 */
[----:B------:R-:W-:Y:S02]  /*06e0*/  LEA.HI.X.SX32 R7, R3, RZ, 0x1, P4 ;  /* 0x000000ff03077211 */ /* 0x000fe400020f0eff */
[----:B------:R-:W-:-:S05]  /*06f0*/  MOV R3, UR12 ;  /* 0x0000000c00037c02 */ /* 0x000fca0008000f00 */
[----:B------:R-:W-:-:S04]  /*0700*/  IMAD.WIDE.U32 R6, R3, UR9, R6 ;  /* 0x0000000903067c25 */ /* 0x000fc8000f8e0006 */
[----:B-1----:R-:W-:Y:S01]  /*0710*/  @!P3 IMAD R3, R9, R12, RZ ;  /* 0x0000000c0903b224 */ /* 0x002fe200078e02ff */
[----:B------:R-:W-:Y:S02]  /*0720*/  IADD3 R9, PT, PT, R7, UR5, RZ ;  /* 0x0000000507097c10 */ /* 0x000fe4000fffe0ff */
[-C--:B------:R-:W-:Y:S01]  /*0730*/  @!P3 MOV R8, R6.reuse ;  /* 0x000000060008b202 */ /* 0x080fe20000000f00 */
[----:B------:R-:W-:Y:S01]  /*0740*/  @!P3 IMAD R21, R42, R13, R3 ;  /* 0x0000000d2a15b224 */ /* 0x000fe200078e0203 */
[----:B------:R-:W-:Y:S01]  /*0750*/  @!P5 MOV R22, R6 ;  /* 0x000000060016d202 */ /* 0x000fe20000000f00 */
[----:B---3--:R-:W-:Y:S01]  /*0760*/  @!P5 IMAD R3, R20, R18, RZ ;  /* 0x000000121403d224 */ /* 0x008fe200078e02ff */
[----:B------:R-:W-:Y:S01]  /*0770*/  @!P5 MOV R23, R9 ;  /* 0x000000090017d202 */ /* 0x000fe20000000f00 */
[----:B------:R-:W-:-:S04]  /*0780*/  @!P3 IMAD.WIDE.U32 R12, R42, R12, R8 ;  /* 0x0000000c2a0cb225 */ /* 0x000fc800078e0008 */
[C---:B------:R-:W-:Y:S01]  /*0790*/  @!P5 IMAD R3, R38.reuse, R19, R3 ;  /* 0x000000132603d224 */ /* 0x040fe200078e0203 */
[----:B------:R-:W-:Y:S01]  /*07a0*/  @!P3 IADD3 R13, PT, PT, R13, R21, RZ ;  /* 0x000000150d0db210 */ /* 0x000fe20007ffe0ff */
[----:B------:R-:W-:Y:S01]  /*07b0*/  @!P5 IMAD.WIDE.U32 R18, R38, R18, R22 ;  /* 0x000000122612d225 */ /* 0x000fe200078e0016 */
[----:B------:R-:W1:Y:S01]  /*07c0*/  @!P2 LDC.64 R20, c[0x0][0x390] ;  /* 0x0000e400ff14ab82 */ /* 0x000e620000000a00 */
[----:B----4-:R-:W-:Y:S02]  /*07d0*/  @!P3 LEA R16, P4, R12, R16, 0x1 ;  /* 0x000000100c10b211 */ /* 0x010fe400078808ff */
[----:B-----5:R-:W-:Y:S01]  /*07e0*/  @!P2 IMAD R22, R28, R14, RZ ;  /* 0x0000000e1c16a224 */ /* 0x020fe200078e02ff */
[----:B------:R-:W-:Y:S02]  /*07f0*/  @!P5 IADD3 R3, PT, PT, R19, R3, RZ ;  /* 0x000000031303d210 */ /* 0x000fe40007ffe0ff */
[----:B------:R-:W-:Y:S02]  /*0800*/  @!P3 LEA.HI.X R17, R12, R17, R13, 0x1, P4 ;  /* 0x000000110c11b211 */ /* 0x000fe400020f0c0d */
[----:B------:R-:W2:Y:S01]  /*0810*/  @!P1 LDC.64 R12, c[0x0][0x390] ;  /* 0x0000e400ff0c9b82 */ /* 0x000ea20000000a00 */
[----:B------:R-:W-:-:S02]  /*0820*/  ISETP.GE.U32.AND P4, PT, R36, UR10, PT ;  /* 0x0000000a24007c0c */ /* 0x000fc4000bf86070 */
[----:B------:R3:W4:Y:S01]  /*0830*/  @!P3 LDG.E R33, desc[UR16][R16.64] ;  /* 0x000000101021b981 */ /* 0x000722000c1e1900 */
[----:B0-----:R-:W-:Y:S02]  /*0840*/  @!P5 LEA R4, P6, R18, R4, 0x1 ;  /* 0x000000041204d211 */ /* 0x001fe400078c08ff */
[----:B------:R-:W-:Y:S02]  /*0850*/  ISETP.GE.AND.EX P3, PT, R24, UR11, PT, P4 ;  /* 0x0000000b18007c0c */ /* 0x000fe4000bf66340 */
[----:B------:R-:W-:Y:S01]  /*0860*/  ISETP.GE.U32.AND P4, PT, R35, UR10, PT ;  /* 0x0000000a23007c0c */ /* 0x000fe2000bf86070 */
[----:B------:R-:W-:Y:S01]  /*0870*/  @!P2 IMAD R19, R37, R15, R22 ;  /* 0x0000000f2513a224 */ /* 0x000fe200078e0216 */
[----:B---3--:R-:W-:Y:S01]  /*0880*/  @!P2 MOV R17, R9 ;  /* 0x000000090011a202 */ /* 0x008fe20000000f00 */
[----:B------:R-:W-:Y:S01]  /*0890*/  @!P2 IMAD.MOV.U32 R16, RZ, RZ, R6 ;  /* 0x000000ffff10a224 */ /* 0x000fe200078e0006 */
[----:B------:R-:W-:Y:S01]  /*08a0*/  @!P5 LEA.HI.X R5, R18, R5, R3, 0x1, P6 ;  /* 0x000000051205d211 */ /* 0x000fe200030f0c03 */
[----:B------:R-:W-:Y:S01]  /*08b0*/  @!P1 IMAD R3, R27, R10, RZ ;  /* 0x0000000a1b039224 */ /* 0x000fe200078e02ff */
[----:B------:R-:W-:Y:S01]  /*08c0*/  ISETP.GE.AND.EX P4, PT, R45, UR11, PT, P4 ;  /* 0x0000000b2d007c0c */ /* 0x000fe2000bf86340 */
[----:B------:R-:W-:Y:S01]  /*08d0*/  @!P2 IMAD.WIDE.U32 R14, R37, R14, R16 ;  /* 0x0000000e250ea225 */ /* 0x000fe200078e0010 */
[----:B------:R-:W-:Y:S01]  /*08e0*/  @!P1 MOV R16, R6 ;  /* 0x0000000600109202 */ /* 0x000fe20000000f00 */
[----:B------:R0:W3:Y:S01]  /*08f0*/  @!P5 LDG.E R32, desc[UR16][R4.64] ;  /* 0x000000100420d981 */ /* 0x0000e2000c1e1900 */
[----:B------:R-:W-:Y:S01]  /*0900*/  @!P1 MOV R17, R9 ;  /* 0x0000000900119202 */ /* 0x000fe20000000f00 */
[----:B------:R-:W-:Y:S01]  /*0910*/  @!P1 IMAD R3, R0, R11, R3 ;  /* 0x0000000b00039224 */ /* 0x000fe200078e0203 */
[----:B------:R-:W-:-:S02]  /*0920*/  @!P2 IADD3 R15, PT, PT, R15, R19, RZ ;  /* 0x000000130f0fa210 */ /* 0x000fc40007ffe0ff */
[----:B-1----:R-:W-:Y:S01]  /*0930*/  @!P2 LEA R20, P6, R14, R20, 0x1 ;  /* 0x000000140e14a211 */ /* 0x002fe200078c08ff */
[----:B------:R-:W-:Y:S01]  /*0940*/  @!P1 IMAD.WIDE.U32 R10, R0, R10, R16 ;  /* 0x0000000a000a9225 */ /* 0x000fe200078e0010 */
[----:B------:R-:W1:Y:S02]  /*0950*/  @!P3 LDC.64 R18, c[0x0][0x3e0] ;  /* 0x0000f800ff12bb82 */ /* 0x000e640000000a00 */
[----:B------:R-:W-:Y:S02]  /*0960*/  @!P2 LEA.HI.X R21, R14, R21, R15, 0x1, P6 ;  /* 0x000000150e15a211 */ /* 0x000fe400030f0c0f */
[----:B------:R-:W-:Y:S02]  /*0970*/  ISETP.GE.U32.AND P6, PT, R40, UR10, PT ;  /* 0x0000000a28007c0c */ /* 0x000fe4000bfc6070 */
[----:B------:R-:W-:Y:S02]  /*0980*/  @!P1 IADD3 R3, PT, PT, R11, R3, RZ ;  /* 0x000000030b039210 */ /* 0x000fe40007ffe0ff */
[----:B--2---:R-:W-:Y:S01]  /*0990*/  @!P1 LEA R12, P5, R10, R12, 0x1 ;  /* 0x0000000c0a0c9211 */ /* 0x004fe200078a08ff */
[----:B0-----:R-:W0:Y:S01]  /*09a0*/  @!P4 LDC.64 R4, c[0x0][0x3e0] ;  /* 0x0000f800ff04cb82 */ /* 0x001e220000000a00 */
[----:B------:R-:W-:Y:S01]  /*09b0*/  ISETP.GE.AND.EX P6, PT, R44, UR11, PT, P6 ;  /* 0x0000000b2c007c0c */ /* 0x000fe2000bfc6360 */
[----:B------:R-:W-:Y:S01]  /*09c0*/  HFMA2 R34, -RZ, RZ, 0, 0 ;  /* 0x00000000ff227431 */ /* 0x000fe200000001ff */
[----:B------:R-:W-:-:S02]  /*09d0*/  @!P1 LEA.HI.X R13, R10, R13, R3, 0x1, P5 ;  /* 0x0000000d0a0d9211 */ /* 0x000fc400028f0c03 */
[----:B------:R-:W-:-:S03]  /*09e0*/  ISETP.GE.U32.AND P5, PT, R39, UR10, PT ;  /* 0x0000000a27007c0c */ /* 0x000fc6000bfa6070 */
[----:B------:R-:W2:Y:S01]  /*09f0*/  @!P3 LDC.64 R10, c[0x0][0x390] ;  /* 0x0000e400ff0abb82 */ /* 0x000ea20000000a00 */
[----:B------:R-:W-:Y:S01]  /*0a00*/  ISETP.GE.AND.EX P5, PT, R43, UR11, PT, P5 ;  /* 0x0000000b2b007c0c */ /* 0x000fe2000bfa6350 */
[----:B------:R5:W3:Y:S06]  /*0a10*/  @!P1 LDG.E R34, desc[UR16][R12.64] ;  /* 0x000000100c229981 */ /* 0x000aec000c1e1900 */
[----:B------:R-:W2:Y:S01]  /*0a20*/  @!P6 LDC.64 R14, c[0x0][0x3e0] ;  /* 0x0000f800ff0eeb82 */ /* 0x000ea20000000a00 */
[----:B-1----:R-:W-:Y:S01]  /*0a30*/  @!P3 IMAD R24, R24, R18, RZ ;  /* 0x000000121818b224 */ /* 0x002fe200078e02ff */
[----:B------:R-:W-:-:S02]  /*0a40*/  CS2R R30, SRZ ;  /* 0x00000000001e7805 */ /* 0x000fc4000001ff00 */
[----:B------:R-:W-:-:S04]  /*0a50*/  @!P3 MOV R22, R6 ;  /* 0x000000060016b202 */ /* 0x000fc80000000f00 */
[----:B-----5:R-:W1:Y:S01]  /*0a60*/  @!P4 LDC.64 R12, c[0x0][0x390] ;  /* 0x0000e400ff0ccb82 */ /* 0x020e620000000a00 */
[----:B------:R-:W-:Y:S01]  /*0a70*/  @!P3 MOV R23, R9 ;  /* 0x000000090017b202 */ /* 0x000fe20000000f00 */
[C---:B------:R-:W-:Y:S01]  /*0a80*/  @!P3 IMAD R24, R36.reuse, R19, R24 ;  /* 0x000000132418b224 */ /* 0x040fe200078e0218 */
[----:B------:R5:W3:Y:S01]  /*0a90*/  @!P2 LDG.E R31, desc[UR16][R20.64] ;  /* 0x00000010141fa981 */ /* 0x000ae2000c1e1900 */
[----:B0-----:R-:W-:Y:S02]  /*0aa0*/  @!P4 IMAD R3, R45, R4, RZ ;  /* 0x000000042d03c224 */ /* 0x001fe400078e02ff */
[----:B------:R-:W-:Y:S02]  /*0ab0*/  @!P3 IMAD.WIDE.U32 R18, R36, R18, R22 ;  /* 0x000000122412b225 */ /* 0x000fe400078e0016 */
[----:B------:R-:W0:Y:S01]  /*0ac0*/  @!P5 LDC.64 R16, c[0x0][0x3e0] ;  /* 0x0000f800ff10db82 */ /* 0x000e220000000a00 */
[----:B------:R-:W-:Y:S02]  /*0ad0*/  @!P4 MOV R22, R6 ;  /* 0x000000060016c202 */ /* 0x000fe40000000f00 */
[----:B------:R-:W-:Y:S01]  /*0ae0*/  @!P4 MOV R23, R9 ;  /* 0x000000090017c202 */ /* 0x000fe20000000f00 */
[----:B------:R-:W-:Y:S01]  /*0af0*/  @!P3 IMAD.IADD R24, R19, 0x1, R24 ;  /* 0x000000011318b824 */ /* 0x000fe200078e0218 */
[----:B--2---:R-:W-:-:S03]  /*0b00*/  @!P3 LEA R10, P2, R18, R10, 0x1 ;  /* 0x0000000a120ab211 */ /* 0x004fc600078408ff */
[----:B-----5:R-:W2:Y:S01]  /*0b10*/  @!P6 LDC.64 R20, c[0x0][0x390] ;  /* 0x0000e400ff14eb82 */ /* 0x020ea20000000a00 */
[C---:B------:R-:W-:Y:S02]  /*0b20*/  @!P4 IMAD R3, R35.reuse, R5, R3 ;  /* 0x000000052303c224 */ /* 0x040fe400078e0203 */
[----:B------:R-:W-:Y:S01]  /*0b30*/  @!P4 IMAD.WIDE.U32 R22, R35, R4, R22 ;  /* 0x000000042316c225 */ /* 0x000fe200078e0016 */
[----:B------:R-:W-:-:S04]  /*0b40*/  @!P3 LEA.HI.X R11, R18, R11, R24, 0x1, P2 ;  /* 0x0000000b120bb211 */ /* 0x000fc800010f0c18 */
[----:B------:R-:W5:Y:S01]  /*0b50*/  @!P5 LDC.64 R4, c[0x0][0x390] ;  /* 0x0000e400ff04db82 */ /* 0x000f620000000a00 */
[----:B------:R-:W-:Y:S01]  /*0b60*/  @!P4 IADD3 R3, PT, PT, R23, R3, RZ ;  /* 0x000000031703c210 */ /* 0x000fe20007ffe0ff */
[----:B------:R1:W3:Y:S02]  /*0b70*/  @!P3 LDG.E R30, desc[UR16][R10.64] ;  /* 0x000000100a1eb981 */ /* 0x0002e4000c1e1900 */
[----:B-1----:R-:W-:Y:S01]  /*0b80*/  @!P4 LEA R12, P2, R22, R12, 0x1 ;  /* 0x0000000c160cc211 */ /* 0x002fe200078408ff */
[----:B------:R-:W-:-:S03]  /*0b90*/  @!P6 IMAD R18, R44, R14, RZ ;  /* 0x0000000e2c12e224 */ /* 0x000fc600078e02ff */
[----:B------:R-:W-:Y:S01]  /*0ba0*/  @!P4 LEA.HI.X R13, R22, R13, R3, 0x1, P2 ;  /* 0x0000000d160dc211 */ /* 0x000fe200010f0c03 */
[C---:B------:R-:W-:Y:S01]  /*0bb0*/  @!P6 IMAD R3, R40.reuse, R15, R18 ;  /* 0x0000000f2803e224 */ /* 0x040fe200078e0212 */
[----:B------:R-:W-:Y:S02]  /*0bc0*/  @!P6 MOV R10, R6 ;  /* 0x00000006000ae202 */ /* 0x000fe40000000f00 */
[-C--:B------:R-:W-:Y:S01]  /*0bd0*/  @!P6 MOV R11, R9.reuse ;  /* 0x00000009000be202 */ /* 0x080fe20000000f00 */
[----:B0-----:R-:W-:Y:S02]  /*0be0*/  @!P5 IMAD R19, R43, R16, RZ ;  /* 0x000000102b13d224 */ /* 0x001fe400078e02ff */
[----:B------:R-:W-:Y:S01]  /*0bf0*/  @!P6 IMAD.WIDE.U32 R14, R40, R14, R10 ;  /* 0x0000000e280ee225 */ /* 0x000fe200078e000a */
[----:B------:R-:W-:Y:S02]  /*0c00*/  @!P5 MOV R10, R6 ;  /* 0x00000006000ad202 */ /* 0x000fe40000000f00 */
[----:B------:R-:W-:-:S02]  /*0c10*/  @!P5 MOV R11, R9 ;  /* 0x00000009000bd202 */ /* 0x000fc40000000f00 */
[----:B------:R-:W-:Y:S01]  /*0c20*/  CS2R R28, SRZ ;  /* 0x00000000001c7805 */ /* 0x000fe2000001ff00 */
[----:B------:R-:W-:Y:S01]  /*0c30*/  @!P5 IMAD R17, R39, R17, R19 ;  /* 0x000000112711d224 */ /* 0x000fe200078e0213 */
[----:B------:R-:W-:Y:S01]  /*0c40*/  @!P6 IADD3 R3, PT, PT, R15, R3, RZ ;  /* 0x000000030f03e210 */ /* 0x000fe20007ffe0ff */
[----:B------:R-:W-:Y:S01]  /*0c50*/  @!P5 IMAD.WIDE.U32 R10, R39, R16, R10 ;  /* 0x00000010270ad225 */ /* 0x000fe200078e000a */
[----:B--2---:R-:W-:-:S03]  /*0c60*/  @!P6 LEA R20, P2, R14, R20, 0x1 ;  /* 0x000000140e14e211 */ /* 0x004fc600078408ff */
[----:B------:R-:W-:Y:S01]  /*0c70*/  HFMA2 R27, -RZ, RZ, 0, 0 ;  /* 0x00000000ff1b7431 */ /* 0x000fe200000001ff */
[----:B------:R-:W2:Y:S01]  /*0c80*/  @!P4 LDG.E R29, desc[UR16][R12.64] ;  /* 0x000000100c1dc981 */ /* 0x000ea2000c1e1900 */
[----:B------:R-:W-:Y:S01]  /*0c90*/  @!P5 IMAD.IADD R17, R11, 0x1, R17 ;  /* 0x000000010b11d824 */ /* 0x000fe200078e0211 */
[----:B------:R-:W-:Y:S02]  /*0ca0*/  @!P6 LEA.HI.X R21, R14, R21, R3, 0x1, P2 ;  /* 0x000000150e15e211 */ /* 0x000fe400010f0c03 */
[----:B-----5:R-:W-:-:S03]  /*0cb0*/  @!P5 LEA R4, P2, R10, R4, 0x1 ;  /* 0x000000040a04d211 */ /* 0x020fc600078408ff */
[----:B------:R-:W5:Y:S01]  /*0cc0*/  @!P6 LDG.E R28, desc[UR16][R20.64] ;  /* 0x00000010141ce981 */ /* 0x000f62000c1e1900 */
[----:B------:R-:W-:-:S05]  /*0cd0*/  @!P5 LEA.HI.X R5, R10, R5, R17, 0x1, P2 ;  /* 0x000000050a05d211 */ /* 0x000fca00010f0c11 */
[----:B------:R0:W5:Y:S01]  /*0ce0*/  @!P5 LDG.E R27, desc[UR16][R4.64] ;  /* 0x00000010041bd981 */ /* 0x000162000c1e1900 */
[----:B------:R-:W1:Y:S02]  /*0cf0*/  S2R R22, SR_LANEID ;  /* 0x0000000000167919 */ /* 0x000e640000000000 */
[----:B-1----:R-:W-:Y:S02]  /*0d00*/  ISETP.GT.AND P2, PT, R22, 0x1e, PT ;  /* 0x0000001e1600780c */ /* 0x002fe40003f44270 */
[C---:B----4-:R-:W-:Y:S02]  /*0d10*/  PRMT R25, R33.reuse, 0x7632, R25 ;  /* 0x0000763221197816 */ /* 0x050fe40000000019 */
[----:B------:R-:W-:Y:S02]  /*0d20*/  SHF.L.U32 R33, R33, 0x10, RZ ;  /* 0x0000001021217819 */ /* 0x000fe400000006ff */
[----:B------:R-:W-:-:S05]  /*0d30*/  SHF.L.U32 R25, R25, 0x10, RZ ;  /* 0x0000001019197819 */ /* 0x000fca00000006ff */
[----:B0-----:R-:W-:Y:S01]  /*0d40*/  FMUL.FTZ R4, R25, R25 ;  /* 0x0000001919047220 */ /* 0x001fe20000410000 */
[C---:B------:R-:W-:Y:S01]  /*0d50*/  FADD.FTZ R10, R33.reuse, R25 ;  /* 0x00000019210a7221 */ /* 0x040fe20000010000 */
[C---:B---3--:R-:W-:Y:S02]  /*0d60*/  PRMT R24, R32.reuse, 0x7632, R24 ;  /* 0x0000763220187816 */ /* 0x048fe40000000018 */
[----:B------:R-:W-:Y:S02]  /*0d70*/  SHF.L.U32 R32, R32, 0x10, RZ ;  /* 0x0000001020207819 */ /* 0x000fe400000006ff */
[----:B------:R-:W-:Y:S01]  /*0d80*/  SHF.L.U32 R24, R24, 0x10, RZ ;  /* 0x0000001018187819 */ /* 0x000fe200000006ff */
[----:B------:R-:W-:-:S04]  /*0d90*/  FFMA.FTZ R5, R33, R33, R4 ;  /* 0x0000002121057223 */ /* 0x000fc80000010004 */
[----:B------:R-:W-:Y:S01]  /*0da0*/  FMUL.FTZ R13, R24, R24 ;  /* 0x00000018180d7220 */ /* 0x000fe20000410000 */
[C---:B------:R-:W-:Y:S02]  /*0db0*/  PRMT R26, R34.reuse, 0x7632, R26 ;  /* 0x00007632221a7816 */ /* 0x040fe4000000001a */
[----:B------:R-:W-:Y:S02]  /*0dc0*/  SHF.L.U32 R34, R34, 0x10, RZ ;  /* 0x0000001022227819 */ /* 0x000fe400000006ff */
[----:B------:R-:W-:-:S05]  /*0dd0*/  SHF.L.U32 R26, R26, 0x10, RZ ;  /* 0x000000101a1a7819 */ /* 0x000fca00000006ff */
[----:B------:R-:W-:Y:S01]  /*0de0*/  FADD.FTZ R3, R34, R26 ;  /* 0x0000001a22037221 */ /* 0x000fe20000010000 */
[----:B------:R-:W-:-:S03]  /*0df0*/  FMUL.FTZ R11, R26, R26 ;  /* 0x0000001a1a0b7220 */ /* 0x000fc60000410000 */
[----:B------:R-:W-:Y:S01]  /*0e00*/  FADD.FTZ R3, RZ, R3 ;  /* 0x00000003ff037221 */ /* 0x000fe20000010000 */
[----:B------:R-:W-:-:S03]  /*0e10*/  FFMA.FTZ R11, R34, R34, R11 ;  /* 0x00000022220b7223 */ /* 0x000fc6000001000b */
[----:B------:R-:W-:Y:S01]  /*0e20*/  FADD.FTZ R3, R3, R10 ;  /* 0x0000000a03037221 */ /* 0x000fe20000010000 */
[--C-:B------:R-:W-:Y:S01]  /*0e30*/  FADD.FTZ R4, RZ, R11.reuse ;  /* 0x0000000bff047221 */ /* 0x100fe20000010000 */
[----:B------:R-:W-:Y:S01]  /*0e40*/  PRMT R11, R31, 0x7632, R11 ;  /* 0x000076321f0b7816 */ /* 0x000fe2000000000b */
[C---:B------:R-:W-:Y:S01]  /*0e50*/  FADD.FTZ R10, R32.reuse, R24 ;  /* 0x00000018200a7221 */ /* 0x040fe20000010000 */
[----:B------:R-:W-:Y:S01]  /*0e60*/  FFMA.FTZ R12, R32, R32, R13 ;  /* 0x00000020200c7223 */ /* 0x000fe2000001000d */
[----:B------:R-:W-:Y:S01]  /*0e70*/  FADD.FTZ R5, R4, R5 ;  /* 0x0000000504057221 */ /* 0x000fe20000010000 */
[----:B------:R-:W-:Y:S01]  /*0e80*/  SHF.L.U32 R11, R11, 0x10, RZ ;  /* 0x000000100b0b7819 */ /* 0x000fe200000006ff */
[----:B------:R-:W-:Y:S01]  /*0e90*/  FADD.FTZ R4, R3, R10 ;  /* 0x0000000a03047221 */ /* 0x000fe20000010000 */
[----:B------:R-:W-:Y:S02]  /*0ea0*/  IMAD.U32 R31, R31, 0x10000, RZ ;  /* 0x000100001f1f7824 */ /* 0x000fe400078e00ff */
[----:B------:R-:W-:Y:S01]  /*0eb0*/  FADD.FTZ R13, R5, R12 ;  /* 0x0000000c050d7221 */ /* 0x000fe20000010000 */
[----:B------:R-:W-:Y:S01]  /*0ec0*/  FMUL.FTZ R10, R11, R11 ;  /* 0x0000000b0b0a7220 */ /* 0x000fe20000410000 */
[----:B------:R-:W-:Y:S01]  /*0ed0*/  FADD.FTZ R5, R31, R11 ;  /* 0x0000000b1f057221 */ /* 0x000fe20000010000 */
[----:B------:R-:W-:-:S02]  /*0ee0*/  PRMT R3, R30, 0x7632, R3 ;  /* 0x000076321e037816 */ /* 0x000fc40000000003 */
[----:B------:R-:W-:Y:S02]  /*0ef0*/  SHF.L.U32 R30, R30, 0x10, RZ ;  /* 0x000000101e1e7819 */ /* 0x000fe400000006ff */
[----:B------:R-:W-:Y:S01]  /*0f00*/  SHF.L.U32 R3, R3, 0x10, RZ ;  /* 0x0000001003037819 */ /* 0x000fe200000006ff */
[----:B------:R-:W-:Y:S01]  /*0f10*/  FFMA.FTZ R10, R31, R31, R10 ;  /* 0x0000001f1f0a7223 */ /* 0x000fe2000001000a */
[----:B------:R-:W-:-:S03]  /*0f20*/  FADD.FTZ R12, R4, R5 ;  /* 0x00000005040c7221 */ /* 0x000fc60000010000 */
[----:B------:R-:W-:Y:S01]  /*0f30*/  FADD.FTZ R5, R30, R3 ;  /* 0x000000031e057221 */ /* 0x000fe20000010000 */
[----:B------:R-:W-:Y:S01]  /*0f40*/  FMUL.FTZ R15, R3, R3 ;  /* 0x00000003030f7220 */ /* 0x000fe20000410000 */
[----:B------:R-:W-:Y:S02]  /*0f50*/  FADD.FTZ R13, R13, R10 ;  /* 0x0000000a0d0d7221 */ /* 0x000fe40000010000 */
[----:B------:R-:W-:Y:S01]  /*0f60*/  FADD.FTZ R12, R12, R5 ;  /* 0x000000050c0c7221 */ /* 0x000fe20000010000 */
[----:B------:R-:W-:-:S04]  /*0f70*/  FFMA.FTZ R10, R30, R30, R15 ;  /* 0x0000001e1e0a7223 */ /* 0x000fc8000001000f */
[----:B------:R-:W-:Y:S01]  /*0f80*/  FADD.FTZ R13, R13, R10 ;  /* 0x0000000a0d0d7221 */ /* 0x000fe20000010000 */
[C---:B--2---:R-:W-:Y:S02]  /*0f90*/  PRMT R4, R29.reuse, 0x7632, R4 ;  /* 0x000076321d047816 */ /* 0x044fe40000000004 */
[----:B------:R-:W-:Y:S02]  /*0fa0*/  SHF.L.U32 R29, R29, 0x10, RZ ;  /* 0x000000101d1d7819 */ /* 0x000fe400000006ff */
[----:B------:R-:W-:Y:S02]  /*0fb0*/  SHF.L.U32 R4, R4, 0x10, RZ ;  /* 0x0000001004047819 */ /* 0x000fe400000006ff */
[----:B-----5:R-:W-:-:S03]  /*0fc0*/  PRMT R5, R28, 0x7632, R5 ;  /* 0x000076321c057816 */ /* 0x020fc60000000005 */
[----:B------:R-:W-:Y:S01]  /*0fd0*/  FMUL.FTZ R14, R4, R4 ;  /* 0x00000004040e7220 */ /* 0x000fe20000410000 */
[----:B------:R-:W-:Y:S01]  /*0fe0*/  FADD.FTZ R15, R29, R4 ;  /* 0x000000041d0f7221 */ /* 0x000fe20000010000 */
[----:B------:R-:W-:Y:S02]  /*0ff0*/  SHF.L.U32 R5, R5, 0x10, RZ ;  /* 0x0000001005057819 */ /* 0x000fe400000006ff */
[----:B------:R-:W-:Y:S01]  /*1000*/  PRMT R10, R27, 0x7632, R10 ;  /* 0x000076321b0a7816 */ /* 0x000fe2000000000a */
[----:B------:R-:W-:Y:S01]  /*1010*/  FFMA.FTZ R14, R29, R29, R14 ;  /* 0x0000001d1d0e7223 */ /* 0x000fe2000001000e */
[----:B------:R-:W-:Y:S01]  /*1020*/  FADD.FTZ R12, R12, R15 ;  /* 0x0000000f0c0c7221 */ /* 0x000fe20000010000 */
[----:B------:R-:W-:Y:S01]  /*1030*/  SHF.L.U32 R28, R28, 0x10, RZ ;  /* 0x000000101c1c7819 */ /* 0x000fe200000006ff */
[----:B------:R-:W-:Y:S01]  /*1040*/  FMUL.FTZ R15, R5, R5 ;  /* 0x00000005050f7220 */ /* 0x000fe20000410000 */
[----:B------:R-:W-:Y:S01]  /*1050*/  SHF.L.U32 R10, R10, 0x10, RZ ;  /* 0x000000100a0a7819 */ /* 0x000fe200000006ff */
[----:B------:R-:W-:Y:S01]  /*1060*/  FADD.FTZ R13, R13, R14 ;  /* 0x0000000e0d0d7221 */ /* 0x000fe20000010000 */
[----:B------:R-:W-:Y:S01]  /*1070*/  SHF.L.U32 R27, R27, 0x10, RZ ;  /* 0x000000101b1b7819 */ /* 0x000fe200000006ff */
[C---:B------:R-:W-:Y:S01]  /*1080*/  FADD.FTZ R17, R28.reuse, R5 ;  /* 0x000000051c117221 */ /* 0x040fe20000010000 */
[----:B------:R-:W-:Y:S01]  /*1090*/  FFMA.FTZ R16, R28, R28, R15 ;  /* 0x0000001c1c107223 */ /* 0x000fe2000001000f */
[----:B------:R-:W-:-:S02]  /*10a0*/  FMUL.FTZ R14, R10, R10 ;  /* 0x0000000a0a0e7220 */ /* 0x000fc40000410000 */
[----:B------:R-:W-:Y:S01]  /*10b0*/  FADD.FTZ R12, R12, R17 ;  /* 0x000000110c0c7221 */ /* 0x000fe20000010000 */
[----:B------:R-:W-:Y:S01]  /*10c0*/  FADD.FTZ R13, R13, R16 ;  /* 0x000000100d0d7221 */ /* 0x000fe20000010000 */
[C---:B------:R-:W-:Y:S01]  /*10d0*/  FADD.FTZ R19, R27.reuse, R10 ;  /* 0x0000000a1b137221 */ /* 0x040fe20000010000 */
[----:B------:R-:W-:-:S03]  /*10e0*/  FFMA.FTZ R14, R27, R27, R14 ;  /* 0x0000001b1b0e7223 */ /* 0x000fc6000001000e */
[----:B------:R-:W-:Y:S01]  /*10f0*/  FADD.FTZ R19, R12, R19 ;  /* 0x000000130c137221 */ /* 0x000fe20000010000 */
[----:B------:R-:W-:-:S04]  /*1100*/  FADD.FTZ R18, R13, R14 ;  /* 0x0000000e0d127221 */ /* 0x000fc80000010000 */
[----:B------:R-:W0:Y:S04]  /*1110*/  SHFL.DOWN PT, R12, R19, 0x1, 0x1f ;  /* 0x08201f00130c7f89 */ /* 0x000e2800000e0000 */
[----:B------:R-:W1:Y:S01]  /*1120*/  SHFL.DOWN PT, R13, R18, 0x1, 0x1f ;  /* 0x08201f00120d7f89 */ /* 0x000e6200000e0000 */
[----:B0-----:R-:W-:Y:S01]  /*1130*/  @!P2 FADD.FTZ R19, R19, R12 ;  /* 0x0000000c1313a221 */ /* 0x001fe20000010000 */
[----:B-1----:R-:W-:-:S04]  /*1140*/  @!P2 FADD.FTZ R18, R18, R13 ;  /* 0x0000000d1212a221 */ /* 0x002fc80000010000 */
[----:B------:R-:W0:Y:S04]  /*1150*/  SHFL.DOWN PT, R12, R19, 0x2, 0x1f ;  /* 0x08401f00130c7f89 */ /* 0x000e2800000e0000 */
[----:B------:R-:W1:Y:S01]  /*1160*/  SHFL.DOWN PT, R13, R18, 0x2, 0x1f ;  /* 0x08401f00120d7f89 */ /* 0x000e6200000e0000 */
[----:B------:R-:W-:-:S13]  /*1170*/  ISETP.GT.AND P2, PT, R22, 0x1d, PT ;  /* 0x0000001d1600780c */ /* 0x000fda0003f44270 */
        /* <DEDUP_REMOVED lines=9> */
[----:B------:R-:W2:Y:S01]  /*1210*/  S2R R23, SR_TID.X ;  /* 0x0000000000177919 */ /* 0x000ea20000002100 */
[C---:B------:R-:W-:Y:S02]  /*1220*/  ISETP.GT.AND P3, PT, R22.reuse, 0xf, PT ;  /* 0x0000000f1600780c */ /* 0x040fe40003f64270 */
[----:B------:R-:W-:Y:S01]  /*1230*/  ISETP.GT.AND P2, PT, R22, 0x17, PT ;  /* 0x000000171600780c */ /* 0x000fe20003f44270 */
[----:B------:R-:W-:Y:S01]  /*1240*/  BSSY.RECONVERGENT B0, `(.L_x_1523) ;  /* 0x0000012000007945 */ /* 0x000fe20003800200 */
[----:B0-----:R-:W-:Y:S01]  /*1250*/  FADD.FTZ R12, R19, R12 ;  /* 0x0000000c130c7221 */ /* 0x001fe20000010000 */
[----:B-1----:R-:W-:-:S04]  /*1260*/  FADD.FTZ R13, R18, R13 ;  /* 0x0000000d120d7221 */ /* 0x002fc80000010000 */
[----:B------:R-:W-:Y:S02]  /*1270*/  FSEL R16, R19, R12, P2 ;  /* 0x0000000c13107208 */ /* 0x000fe40001000000 */
[----:B------:R-:W-:-:S03]  /*1280*/  FSEL R17, R18, R13, P2 ;  /* 0x0000000d12117208 */ /* 0x000fc60001000000 */
[----:B------:R0:W1:Y:S04]  /*1290*/  SHFL.DOWN PT, R14, R16, 0x10, 0x1f ;  /* 0x0a001f00100e7f89 */ /* 0x00006800000e0000 */
[----:B------:R0:W3:Y:S01]  /*12a0*/  SHFL.DOWN PT, R15, R17, 0x10, 0x1f ;  /* 0x0a001f00110f7f89 */ /* 0x0000e200000e0000 */
[----:B--2---:R-:W-:Y:S05]  /*12b0*/  @P3 BRA `(.L_x_1524) ;  /* 0x0000000000283947 */ /* 0x004fea0003800000 */
[----:B------:R-:W-:Y:S01]  /*12c0*/  ISETP.NE.AND P2, PT, R22, RZ, PT ;  /* 0x000000ff1600720c */ /* 0x000fe20003f45270 */
[----:B0--3--:R-:W-:-:S12]  /*12d0*/  FADD.FTZ R17, R13, R15 ;  /* 0x0000000f0d117221 */ /* 0x009fd80000010000 */
[----:B------:R-:W0:Y:S01]  /*12e0*/  @!P2 S2R R18, SR_CgaCtaId ;  /* 0x000000000012a919 */ /* 0x000e220000008800 */
[----:B------:R-:W-:Y:S02]  /*12f0*/  @!P2 MOV R16, 0x400 ;  /* 0x000004000010a802 */ /* 0x000fe40000000f00 */
[----:B------:R-:W-:-:S04]  /*1300*/  @!P2 SHF.R.U32.HI R19, RZ, 0x2, R23 ;  /* 0x00000002ff13a819 */ /* 0x000fc80000011617 */
[----:B------:R-:W-:Y:S02]  /*1310*/  @!P2 LOP3.LUT R19, R19, 0xf8, RZ, 0xc0, !PT ;  /* 0x000000f81313a812 */ /* 0x000fe400078ec0ff */
[----:B0-----:R-:W-:Y:S01]  /*1320*/  @!P2 LEA R18, R18, R16, 0x18 ;  /* 0x000000101212a211 */ /* 0x001fe200078ec0ff */
[----:B-1----:R-:W-:-:S04]  /*1330*/  FADD.FTZ R16, R12, R14 ;  /* 0x0000000e0c107221 */ /* 0x002fc80000010000 */
[----:B------:R-:W-:-:S05]  /*1340*/  @!P2 IMAD.IADD R18, R19, 0x1, R18 ;  /* 0x000000011312a824 */ /* 0x000fca00078e0212 */
[----:B------:R2:W-:Y:S02]  /*1350*/  @!P2 STS.64 [R18+0x18], R16 ;  /* 0x000018101200a388 */ /* 0x0005e40000000a00 */
.L_x_1524:
[----:B------:R-:W-:Y:S05]  /*1360*/  BSYNC.RECONVERGENT B0 ;  /* 0x0000000000007941 */ /* 0x000fea0003800200 */
.L_x_1523:
        /* <DEDUP_REMOVED lines=8> */
[----:B-1-3--:R-:W1:Y:S04]  /*13f0*/  LDS.128 R12, [UR5+0x20] ;  /* 0x00002005ff0c7984 */ /* 0x00ae680008000c00 */
[----:B------:R-:W3:Y:S01]  /*1400*/  LDS.128 R20, [UR5+0x30] ;  /* 0x00003005ff147984 */ /* 0x000ee20008000c00 */
[----:B-1----:R-:W-:Y:S01]  /*1410*/  FADD.FTZ R12, R16, R12 ;  /* 0x0000000c100c7221 */ /* 0x002fe20000010000 */
[----:B------:R-:W-:Y:S02]  /*1420*/  FADD.FTZ R13, R17, R13 ;  /* 0x0000000d110d7221 */ /* 0x000fe40000010000 */
[----:B0-2---:R-:W0:Y:S01]  /*1430*/  LDS.128 R16, [UR5+0x40] ;  /* 0x00004005ff107984 */ /* 0x005e220008000c00 */
[----:B------:R-:W-:Y:S01]  /*1440*/  FADD.FTZ R14, R12, R14 ;  /* 0x0000000e0c0e7221 */ /* 0x000fe20000010000 */
[----:B------:R-:W-:-:S03]  /*1450*/  FADD.FTZ R13, R13, R15 ;  /* 0x0000000f0d0d7221 */ /* 0x000fc60000010000 */
[----:B---3--:R-:W-:Y:S01]  /*1460*/  FADD.FTZ R14, R14, R20 ;  /* 0x000000140e0e7221 */ /* 0x008fe20000010000 */
[----:B------:R-:W-:-:S03]  /*1470*/  FADD.FTZ R21, R13, R21 ;  /* 0x000000150d157221 */ /* 0x000fc60000010000 */
[----:B------:R-:W-:Y:S01]  /*1480*/  FADD.FTZ R22, R14, R22 ;  /* 0x000000160e167221 */ /* 0x000fe20000010000 */
[----:B------:R-:W-:Y:S01]  /*1490*/  FADD.FTZ R21, R21, R23 ;  /* 0x0000001715157221 */ /* 0x000fe20000010000 */
[----:B------:R-:W1:Y:S02]  /*14a0*/  LDS.128 R12, [UR5+0x50] ;  /* 0x00005005ff0c7984 */ /* 0x000e640008000c00 */
[----:B0-----:R-:W-:Y:S01]  /*14b0*/  FADD.FTZ R16, R22, R16 ;  /* 0x0000001016107221 */ /* 0x001fe20000010000 */
[----:B------:R-:W-:Y:S02]  /*14c0*/  FADD.FTZ R17, R21, R17 ;  /* 0x0000001115117221 */ /* 0x000fe40000010000 */
[----:B------:R-:W0:Y:S01]  /*14d0*/  LDS.128 R20, [UR5+0x60] ;  /* 0x00006005ff147984 */ /* 0x000e220008000c00 */
[----:B------:R-:W-:Y:S01]  /*14e0*/  FADD.FTZ R18, R16, R18 ;  /* 0x0000001210127221 */ /* 0x000fe20000010000 */
[----:B------:R-:W-:-:S03]  /*14f0*/  FADD.FTZ R17, R17, R19 ;  /* 0x0000001311117221 */ /* 0x000fc60000010000 */
[----:B-1----:R-:W-:Y:S01]  /*1500*/  FADD.FTZ R12, R18, R12 ;  /* 0x0000000c120c7221 */ /* 0x002fe20000010000 */
[----:B------:R-:W-:Y:S02]  /*1510*/  FADD.FTZ R13, R17, R13 ;  /* 0x0000000d110d7221 */ /* 0x000fe40000010000 */
[----:B------:R-:W1:Y:S01]  /*1520*/  LDS.128 R16, [UR5+0x70] ;  /* 0x00007005ff107984 */ /* 0x000e620008000c00 */
[----:B------:R-:W-:Y:S01]  /*1530*/  FADD.FTZ R14, R12, R14 ;  /* 0x0000000e0c0e7221 */ /* 0x000fe20000010000 */
[----:B------:R-:W-:-:S03]  /*1540*/  FADD.FTZ R13, R13, R15 ;  /* 0x0000000f0d0d7221 */ /* 0x000fc60000010000 */
[----:B0-----:R-:W-:Y:S01]  /*1550*/  FADD.FTZ R14, R14, R20 ;  /* 0x000000140e0e7221 */ /* 0x001fe20000010000 */
[----:B------:R-:W-:-:S03]  /*1560*/  FADD.FTZ R13, R13, R21 ;  /* 0x000000150d0d7221 */ /* 0x000fc60000010000 */
[----:B------:R-:W-:Y:S01]  /*1570*/  FADD.FTZ R22, R14, R22 ;  /* 0x000000160e167221 */ /* 0x000fe20000010000 */
[----:B------:R-:W-:Y:S02]  /*1580*/  FADD.FTZ R23, R13, R23 ;  /* 0x000000170d177221 */ /* 0x000fe40000010000 */
[----:B------:R-:W0:Y:S01]  /*1590*/  LDS.128 R12, [UR5+0x80] ;  /* 0x00008005ff0c7984 */ /* 0x000e220008000c00 */
        /* <DEDUP_REMOVED lines=21> */
.L_x_1526:
[----:B------:R-:W-:Y:S05]  /*16f0*/  BSYNC.RECONVERGENT B0 ;  /* 0x0000000000007941 */ /* 0x000fea0003800200 */
.L_x_1525:
[----:B------:R-:W-:Y:S05]  /*1700*/  @!P2 BRA `(.L_x_1527) ;  /* 0x0000000c00b4a947 */ /* 0x000fea0003800000 */
[----:B------:R-:W4:Y:S01]  /*1710*/  LDC.64 R12, c[0x0][0x3b8] ;  /* 0x0000ee00ff0c7b82 */ /* 0x000f220000000a00 */
[----:B------:R-:W-:Y:S01]  /*1720*/  ULOP3.LUT UR5, UR4, 0x1, URZ, 0xc0, !UPT ;  /* 0x0000000104057892 */ /* 0x000fe2000f8ec0ff */
[----:B------:R-:W-:-:S03]  /*1730*/  ISETP.GE.U32.AND P2, PT, R2, 0x8, PT ;  /* 0x000000080200780c */ /* 0x000fc60003f46070 */
[----:B------:R-:W-:-:S06]  /*1740*/  UIMAD UR5, UR5, UR20, URZ ;  /* 0x00000014050572a4 */ /* 0x000fcc000f8e02ff */
[----:B-1----:R-:W-:-:S05]  /*1750*/  IMAD R14, R2, UR5, RZ ;  /* 0x00000005020e7c24 */ /* 0x002fca000f8e02ff */
[----:B---3--:R-:W-:-:S05]  /*1760*/  SHF.L.U32 R15, R14, 0x1, RZ ;  /* 0x000000010e0f7819 */ /* 0x008fca00000006ff */
[----:B----4-:R-:W-:-:S03]  /*1770*/  IMAD.WIDE R12, R15, 0x4, R12 ;  /* 0x000000040f0c7825 */ /* 0x010fc600078e020c */
[----:B------:R-:W-:Y:S02]  /*1780*/  R2UR UR18, R12 ;  /* 0x000000000c1272ca */ /* 0x000fe400000e0000 */
[----:B------:R-:W-:Y:S01]  /*1790*/  R2UR UR19, R13 ;  /* 0x000000000d1372ca */ /* 0x000fe200000e0000 */
[----:B------:R-:W-:-:S14]  /*17a0*/  @P3 BRA `(.L_x_1528) ;  /* 0x00000000006c3947 */ /* 0x000fdc0003800000 */
[----:B------:R-:W1:Y:S01]  /*17b0*/  LDC.64 R12, c[0x0][0x3b0] ;  /* 0x0000ec00ff0c7b82 */ /* 0x000e620000000a00 */
[----:B------:R-:W-:Y:S02]  /*17c0*/  UIADD3 UR12, UPT, UPT, UR5, UR6, URZ ;  /* 0x00000006050c7290 */ /* 0x000fe4000fffe0ff */
[----:B------:R-:W-:Y:S02]  /*17d0*/  UIMAD UR10, UR15, UR20, UR6 ;  /* 0x000000140f0a72a4 */ /* 0x000fe4000f8e0206 */
[----:B------:R-:W-:Y:S02]  /*17e0*/  ULOP3.LUT UP0, UR9, UR4, 0x2, URZ, 0xc0, !UPT ;  /* 0x0000000204097892 */ /* 0x000fe4000f80c0ff */
[----:B------:R-:W-:Y:S01]  /*17f0*/  MOV R15, UR12 ;  /* 0x0000000c000f7c02 */ /* 0x000fe20008000f00 */
[----:B------:R-:W-:Y:S01]  /*1800*/  UIMAD.WIDE.U32 UR10, UR10, 0x8, UR18 ;  /* 0x000000080a0a78a5 */ /* 0x000fe2000f8e0012 */
[----:B--2---:R-:W-:Y:S01]  /*1810*/  MOV R18, UR12 ;  /* 0x0000000c00127c02 */ /* 0x004fe20008000f00 */
[----:B------:R-:W-:-:S04]  /*1820*/  UIADD3 UR9, UPT, UPT, -UR9, 0x1, URZ ;  /* 0x0000000109097890 */ /* 0x000fc8000fffe1ff */
[----:B------:R-:W-:Y:S02]  /*1830*/  MOV R14, UR10 ;  /* 0x0000000a000e7c02 */ /* 0x000fe40008000f00 */
[----:B-1----:R-:W-:Y:S02]  /*1840*/  LEA R12, P4, R15, R12, 0x2 ;  /* 0x0000000c0f0c7211 */ /* 0x002fe400078810ff */
[----:B------:R-:W-:Y:S02]  /*1850*/  MOV R15, UR11 ;  /* 0x0000000b000f7c02 */ /* 0x000fe40008000f00 */
[----:B------:R-:W-:Y:S02]  /*1860*/  LEA.HI.X R13, R18, R13, RZ, 0x2, P4 ;  /* 0x0000000d120d7211 */ /* 0x000fe400020f14ff */
[----:B------:R-:W-:Y:S01]  /*1870*/  PLOP3.LUT P4, PT, PT, PT, UP0, 0x80, 0x8 ;  /* 0x000000000008781c */ /* 0x000fe20003f8f008 */
[----:B------:R1:W-:Y:S01]  /*1880*/  STG.E.64 desc[UR16][R14.64], R16 ;  /* 0x000000100e007986 */ /* 0x0003e2000c101b10 */
[----:B------:R-:W-:Y:S01]  /*1890*/  MOV R18, UR9 ;  /* 0x0000000900127c02 */ /* 0x000fe20008000f00 */
[----:B------:R-:W-:Y:S06]  /*18a0*/  MEMBAR.ALL.GPU ;  /* 0x0000000000007992 */ /* 0x000fec000000a000 */
[----:B------:R-:W-:-:S00]  /*18b0*/  ERRBAR ;  /* 0x00000000000079ab */ /* 0x000fc00000000000 */
[----:B------:R-:W-:Y:S06]  /*18c0*/  CGAERRBAR ;  /* 0x00000000000075ab */ /* 0x000fec0000000000 */
[----:B------:R3:W-:Y:S01]  /*18d0*/  REDG.E.ADD.S32.STRONG.GPU desc[UR16][R12.64], R18 ;  /* 0x000000120c00798e */ /* 0x0007e2000c12e310 */
[----:B-1----:R-:W-:-:S04]  /*18e0*/  SEL R14, R2, RZ, !P4 ;  /* 0x000000ff020e7207 */ /* 0x002fc80006000000 */
[----:B------:R-:W-:-:S13]  /*18f0*/  ISETP.NE.AND P4, PT, R14, -0x1, PT ;  /* 0xffffffff0e00780c */ /* 0x000fda0003f85270 */
[----:B---3--:R-:W-:Y:S05]  /*1900*/  @!P4 BRA `(.L_x_1528) ;  /* 0x000000000014c947 */ /* 0x008fea0003800000 */
.L_x_1529:
[----:B------:R-:W2:Y:S04]  /*1910*/  LDG.E.STRONG.GPU R15, desc[UR16][R12.64] ;  /* 0x000000100c0f7981 */ /* 0x000ea8000c1ef900 */
[----:B--2---:R-:W-:Y:S01]  /*1920*/  CCTL.IVALL ;  /* 0x00000000ff00798f */ /* 0x004fe20002000000 */
[----:B------:R-:W-:Y:S05]  /*1930*/  YIELD ;  /* 0x0000000000007946 */ /* 0x000fea0003800000 */
[----:B------:R-:W-:-:S13]  /*1940*/  ISETP.NE.AND P4, PT, R15, R14, PT ;  /* 0x0000000e0f00720c */ /* 0x000fda0003f85270 */
[----:B------:R-:W-:Y:S05]  /*1950*/  @P4 BRA `(.L_x_1529) ;  /* 0xfffffffc00ec4947 */ /* 0x000fea000383ffff */
.L_x_1528:
        /* <DEDUP_REMOVED lines=15> */
.L_x_1531:
[----:B------:R-:W-:Y:S01]  /*1a50*/  UIADD3 UR24, UPT, UPT, UR5, 0x1, URZ ;  /* 0x0000000105187890 */ /* 0x000fe2000fffe0ff */
[----:B------:R-:W-:Y:S01]  /*1a60*/  ISETP.EQ.OR P4, PT, RZ, UR23, P3 ;  /* 0x00000017ff007c0c */ /* 0x000fe20009f82670 */
[----:B------:R-:W-:-:S04]  /*1a70*/  UIADD3 UR26, UPT, UPT, UR5, 0x3, URZ ;  /* 0x00000003051a7890 */ /* 0x000fc8000fffe0ff */
[----:B------:R-:W-:Y:S01]  /*1a80*/  MOV R12, UR24 ;  /* 0x00000018000c7c02 */ /* 0x000fe20008000f00 */
[----:B------:R-:W-:-:S03]  /*1a90*/  UIADD3 UR24, UPT, UPT, UR5, 0x2, URZ ;  /* 0x0000000205187890 */ /* 0x000fc6000fffe0ff */
[----:B------:R-:W-:-:S03]  /*1aa0*/  ISETP.EQ.OR P5, PT, R12, UR15, P3 ;  /* 0x0000000f0c007c0c */ /* 0x000fc60009fa2670 */
[----:B------:R-:W-:Y:S01]  /*1ab0*/  MOV R12, UR24 ;  /* 0x00000018000c7c02 */ /* 0x000fe20008000f00 */
[----:B------:R-:W-:-:S03]  /*1ac0*/  VOTEU.ALL UP0, P4 ;  /* 0x0000000000ff7886 */ /* 0x000fc60002000000 */
[----:B------:R-:W-:Y:S01]  /*1ad0*/  ISETP.EQ.OR P6, PT, R12, UR15, P3 ;  /* 0x0000000f0c007c0c */ /* 0x000fe20009fc2670 */
[----:B------:R-:W-:Y:S01]  /*1ae0*/  IMAD.U32 R12, RZ, RZ, UR26 ;  /* 0x0000001aff0c7e24 */ /* 0x000fe2000f8e00ff */
[----:B------:R-:W-:-:S04]  /*1af0*/  @!UP0 UIMAD.WIDE.U32 UR24, UR9, 0x8, UR18 ;  /* 0x00000008091888a5 */ /* 0x000fc8000f8e0012 */
[----:B------:R-:W-:Y:S01]  /*1b00*/  VOTEU.ALL UP0, P5 ;  /* 0x0000000000ff7886 */ /* 0x000fe20002800000 */
[----:B------:R-:W-:Y:S02]  /*1b10*/  ISETP.EQ.OR P2, PT, R12, UR15, P3 ;  /* 0x0000000f0c007c0c */ /* 0x000fe40009f42670 */
[----:B--2---:R-:W-:Y:S02]  /*1b20*/  MOV R18, UR24 ;  /* 0x0000001800127c02 */ /* 0x004fe40008000f00 */
[----:B------:R-:W-:Y:S01]  /*1b30*/  MOV R19, UR25 ;  /* 0x0000001900137c02 */ /* 0x000fe20008000f00 */
[----:B------:R-:W-:-:S05]  /*1b40*/  @!UP0 UIMAD.WIDE.U32 UR24, UR22, 0x8, UR18 ;  /* 0x00000008161888a5 */ /* 0x000fca000f8e0012 */
[----:B------:R-:W0:Y:S01]  /*1b50*/  @!P4 LDG.E.64 R18, desc[UR16][R18.64] ;  /* 0x000000101212c981 */ /* 0x000e22000c1e1b00 */
[----:B------:R-:W-:Y:S02]  /*1b60*/  MOV R14, UR24 ;  /* 0x00000018000e7c02 */ /* 0x000fe40008000f00 */
[----:B------:R-:W-:Y:S01]  /*1b70*/  MOV R15, UR25 ;  /* 0x00000019000f7c02 */ /* 0x000fe20008000f00 */
[----:B------:R-:W-:Y:S01]  /*1b80*/  VOTEU.ALL UP0, P6 ;  /* 0x0000000000ff7886 */ /* 0x000fe20003000000 */
[----:B------:R-:W-:-:S04]  /*1b90*/  VOTEU.ALL UP1, P2 ;  /* 0x0000000000ff7886 */ /* 0x000fc80001020000 */
[----:B------:R-:W2:Y:S01]  /*1ba0*/  @!P5 LDG.E.64 R14, desc[UR16][R14.64] ;  /* 0x000000100e0ed981 */ /* 0x000ea2000c1e1b00 */
[----:B------:R-:W-:Y:S02]  /*1bb0*/  @!UP0 UIMAD.WIDE.U32 UR24, UR10, 0x8, UR18 ;  /* 0x000000080a1888a5 */ /* 0x000fe4000f8e0012 */
[----:B------:R-:W-:-:S04]  /*1bc0*/  @!UP1 UIMAD.WIDE.U32 UR26, UR14, 0x8, UR18 ;  /* 0x000000080e1a98a5 */ /* 0x000fc8000f8e0012 */
[----:B------:R-:W-:Y:S02]  /*1bd0*/  MOV R12, UR24 ;  /* 0x00000018000c7c02 */ /* 0x000fe40008000f00 */
[----:B------:R-:W-:Y:S02]  /*1be0*/  MOV R13, UR25 ;  /* 0x00000019000d7c02 */ /* 0x000fe40008000f00 */
[----:B------:R-:W-:Y:S02]  /*1bf0*/  MOV R20, UR26 ;  /* 0x0000001a00147c02 */ /* 0x000fe40008000f00 */
[----:B------:R-:W-:Y:S02]  /*1c00*/  MOV R21, UR27 ;  /* 0x0000001b00157c02 */ /* 0x000fe40008000f00 */
[----:B------:R-:W3:Y:S04]  /*1c10*/  @!P6 LDG.E.64 R12, desc[UR16][R12.64] ;  /* 0x000000100c0ce981 */ /* 0x000ee8000c1e1b00 */
[----:B------:R-:W4:Y:S01]  /*1c20*/  @!P2 LDG.E.64 R20, desc[UR16][R20.64] ;  /* 0x000000101414a981 */ /* 0x000f22000c1e1b00 */
[----:B------:R-:W-:-:S02]  /*1c30*/  UIADD3 UR24, UPT, UPT, UR5, 0x4, URZ ;  /* 0x0000000405187890 */ /* 0x000fc4000fffe0ff */
[----:B------:R-:W-:Y:S01]  /*1c40*/  UIADD3 UR25, UPT, UPT, UR5, 0x5, URZ ;  /* 0x0000000505197890 */ /* 0x000fe2000fffe0ff */
[----:B0-----:R-:W-:Y:S01]  /*1c50*/  @!P4 FADD.FTZ R16, R16, R18 ;  /* 0x000000121010c221 */ /* 0x001fe20000010000 */
[----:B------:R-:W-:-:S03]  /*1c60*/  @!P4 FADD.FTZ R17, R17, R19 ;  /* 0x000000131111c221 */ /* 0x000fc60000010000 */
[----:B--2---:R-:W-:Y:S01]  /*1c70*/  @!P5 FADD.FTZ R16, R16, R14 ;  /* 0x0000000e1010d221 */ /* 0x004fe20000010000 */
[----:B------:R-:W-:Y:S01]  /*1c80*/  IMAD.U32 R14, RZ, RZ, UR24 ;  /* 0x00000018ff0e7e24 */ /* 0x000fe2000f8e00ff */
[----:B------:R-:W-:Y:S01]  /*1c90*/  UIADD3 UR24, UPT, UPT, UR5, 0x6, URZ ;  /* 0x0000000605187890 */ /* 0x000fe2000fffe0ff */
[----:B------:R-:W-:-:S03]  /*1ca0*/  @!P5 FADD.FTZ R17, R17, R15 ;  /* 0x0000000f1111d221 */ /* 0x000fc60000010000 */
[----:B------:R-:W-:Y:S02]  /*1cb0*/  ISETP.EQ.OR P4, PT, R14, UR15, P3 ;  /* 0x0000000f0e007c0c */ /* 0x000fe40009f82670 */
[----:B------:R-:W-:Y:S01]  /*1cc0*/  MOV R14, UR25 ;  /* 0x00000019000e7c02 */ /* 0x000fe20008000f00 */
[----:B------:R-:W-:-:S03]  /*1cd0*/  UIADD3 UR25, UPT, UPT, UR5, 0x7, URZ ;  /* 0x0000000705197890 */ /* 0x000fc6000fffe0ff */
[----:B------:R-:W-:Y:S02]  /*1ce0*/  ISETP.EQ.OR P5, PT, R14, UR15, P3 ;  /* 0x0000000f0e007c0c */ /* 0x000fe40009fa2670 */
[----:B------:R-:W-:Y:S01]  /*1cf0*/  MOV R14, UR24 ;  /* 0x00000018000e7c02 */ /* 0x000fe20008000f00 */
[----:B---3--:R-:W-:Y:S01]  /*1d00*/  @!P6 FADD.FTZ R16, R16, R12 ;  /* 0x0000000c1010e221 */ /* 0x008fe20000010000 */
[----:B------:R-:W-:Y:S01]  /*1d10*/  @!P6 FADD.FTZ R17, R17, R13 ;  /* 0x0000000d1111e221 */ /* 0x000fe20000010000 */
[----:B------:R-:W-:Y:S02]  /*1d20*/  MOV R12, UR25 ;  /* 0x00000019000c7c02 */ /* 0x000fe40008000f00 */
[----:B------:R-:W-:Y:S01]  /*1d30*/  ISETP.EQ.OR P6, PT, R14, UR15, P3 ;  /* 0x0000000f0e007c0c */ /* 0x000fe20009fc2670 */
[----:B------:R-:W-:Y:S01]  /*1d40*/  VOTEU.ALL UP0, P4 ;  /* 0x0000000000ff7886 */ /* 0x000fe20002000000 */
[----:B----4-:R-:W-:Y:S01]  /*1d50*/  @!P2 FADD.FTZ R16, R16, R20 ;  /* 0x000000141010a221 */ /* 0x010fe20000010000 */
[----:B------:R-:W-:Y:S01]  /*1d60*/  @!P2 FADD.FTZ R17, R17, R21 ;  /* 0x000000151111a221 */ /* 0x000fe20000010000 */
[----:B------:R-:W-:-:S02]  /*1d70*/  ISETP.EQ.OR P2, PT, R12, UR15, P3 ;  /* 0x0000000f0c007c0c */ /* 0x000fc40009f42670 */
[----:B------:R-:W-:Y:S01]  /*1d80*/  @!UP0 UIMAD.WIDE.U32 UR24, UR11, 0x8, UR18 ;  /* 0x000000080b1888a5 */ /* 0x000fe2000f8e0012 */
[----:B------:R-:W-:-:S05]  /*1d90*/  VOTEU.ALL UP1, P5 ;  /* 0x0000000000ff7886 */ /* 0x000fca0002820000 */
[----:B------:R-:W-:Y:S01]  /*1da0*/  MOV R18, UR24 ;  /* 0x0000001800127c02 */ /* 0x000fe20008000f00 */
[----:B------:R-:W-:Y:S01]  /*1db0*/  VOTEU.ALL UP0, P6 ;  /* 0x0000000000ff7886 */ /* 0x000fe20003000000 */
[----:B------:R-:W-:Y:S01]  /*1dc0*/  MOV R19, UR25 ;  /* 0x0000001900137c02 */ /* 0x000fe20008000f00 */
[----:B------:R-:W-:Y:S02]  /*1dd0*/  @!UP1 UIMAD.WIDE.U32 UR26, UR13, 0x8, UR18 ;  /* 0x000000080d1a98a5 */ /* 0x000fe4000f8e0012 */
[----:B------:R-:W-:Y:S01]  /*1de0*/  VOTEU.ALL UP1, P2 ;  /* 0x0000000000ff7886 */ /* 0x000fe20001020000 */
[----:B------:R-:W-:Y:S02]  /*1df0*/  @!UP0 UIMAD.WIDE.U32 UR24, UR12, 0x8, UR18 ;  /* 0x000000080c1888a5 */ /* 0x000fe4000f8e0012 */
[----:B------:R-:W2:Y:S01]  /*1e00*/  @!P4 LDG.E.64 R18, desc[UR16][R18.64] ;  /* 0x000000101212c981 */ /* 0x000ea2000c1e1b00 */
[----:B------:R-:W-:Y:S02]  /*1e10*/  MOV R14, UR26 ;  /* 0x0000001a000e7c02 */ /* 0x000fe40008000f00 */
[----:B------:R-:W-:Y:S01]  /*1e20*/  MOV R15, UR27 ;  /* 0x0000001b000f7c02 */ /* 0x000fe20008000f00 */
[----:B------:R-:W-:Y:S01]  /*1e30*/  @!UP1 UIMAD.WIDE.U32 UR26, UR21, 0x8, UR18 ;  /* 0x00000008151a98a5 */ /* 0x000fe2000f8e0012 */
[----:B------:R-:W-:Y:S01]  /*1e40*/  MOV R12, UR24 ;  /* 0x00000018000c7c02 */ /* 0x000fe20008000f00 */
[----:B------:R-:W-:-:S03]  /*1e50*/  IMAD.U32 R13, RZ, RZ, UR25 ;  /* 0x00000019ff0d7e24 */ /* 0x000fc6000f8e00ff */
[----:B------:R-:W3:Y:S01]  /*1e60*/  @!P5 LDG.E.64 R14, desc[UR16][R14.64] ;  /* 0x000000100e0ed981 */ /* 0x000ee2000c1e1b00 */
[----:B------:R-:W-:Y:S02]  /*1e70*/  MOV R20, UR26 ;  /* 0x0000001a00147c02 */ /* 0x000fe40008000f00 */
[----:B------:R-:W-:Y:S01]  /*1e80*/  MOV R21, UR27 ;  /* 0x0000001b00157c02 */ /* 0x000fe20008000f00 */
[----:B------:R-:W4:Y:S05]  /*1e90*/  @!P6 LDG.E.64 R12, desc[UR16][R12.64] ;  /* 0x000000100c0ce981 */ /* 0x000f2a000c1e1b00 */
[----:B------:R-:W5:Y:S01]  /*1ea0*/  @!P2 LDG.E.64 R20, desc[UR16][R20.64] ;  /* 0x000000101414a981 */ /* 0x000f62000c1e1b00 */
[----:B------:R-:W-:-:S02]  /*1eb0*/  UIADD3 UR5, UPT, UPT, UR5, 0x8, URZ ;  /* 0x0000000805057890 */ /* 0x000fc4000fffe0ff */
[----:B------:R-:W-:Y:S02]  /*1ec0*/  UIADD3 UR23, UPT, UPT, UR23, 0x8, URZ ;  /* 0x0000000817177890 */ /* 0x000fe4000fffe0ff */
[----:B------:R-:W-:Y:S02]  /*1ed0*/  ULEA UR9, UR20, UR9, 0x3 ;  /* 0x0000000914097291 */ /* 0x000fe4000f8e18ff */
[----:B------:R-:W-:Y:S02]  /*1ee0*/  ULEA UR22, UR20, UR22, 0x3 ;  /* 0x0000001614167291 */ /* 0x000fe4000f8e18ff */
[----:B------:R-:W-:Y:S02]  /*1ef0*/  ULEA UR10, UR20, UR10, 0x3 ;  /* 0x0000000a140a7291 */ /* 0x000fe4000f8e18ff */
[----:B------:R-:W-:Y:S02]  /*1f00*/  ULEA UR14, UR20, UR14, 0x3 ;  /* 0x0000000e140e7291 */ /* 0x000fe4000f8e18ff */
[----:B------:R-:W-:-:S02]  /*1f10*/  ULEA UR11, UR20, UR11, 0x3 ;  /* 0x0000000b140b7291 */ /* 0x000fc4000f8e18ff */
[----:B------:R-:W-:Y:S02]  /*1f20*/  ULEA UR13, UR20, UR13, 0x3 ;  /* 0x0000000d140d7291 */ /* 0x000fe4000f8e18ff */
[----:B------:R-:W-:Y:S02]  /*1f30*/  ULEA UR12, UR20, UR12, 0x3 ;  /* 0x0000000c140c7291 */ /* 0x000fe4000f8e18ff */
[----:B------:R-:W-:Y:S01]  /*1f40*/  ULEA UR21, UR20, UR21, 0x3 ;  /* 0x0000001514157291 */ /* 0x000fe2000f8e18ff */
[----:B--2---:R-:W-:Y:S01]  /*1f50*/  @!P4 FADD.FTZ R16, R16, R18 ;  /* 0x000000121010c221 */ /* 0x004fe20000010000 */
[----:B------:R-:W-:Y:S01]  /*1f60*/  @!P4 FADD.FTZ R17, R17, R19 ;  /* 0x000000131111c221 */ /* 0x000fe20000010000 */
[----:B------:R-:W-:Y:S02]  /*1f70*/  ISETP.NE.AND P4, PT, R22, UR5, PT ;  /* 0x0000000516007c0c */ /* 0x000fe4000bf85270 */
[----:B---3--:R-:W-:Y:S01]  /*1f80*/  @!P5 FADD.FTZ R16, R16, R14 ;  /* 0x0000000e1010d221 */ /* 0x008fe20000010000 */
[----:B------:R-:W-:-:S03]  /*1f90*/  @!P5 FADD.FTZ R17, R17, R15 ;  /* 0x0000000f1111d221 */ /* 0x000fc60000010000 */
[----:B----4-:R-:W-:Y:S01]  /*1fa0*/  @!P6 FADD.FTZ R16, R16, R12 ;  /* 0x0000000c1010e221 */ /* 0x010fe20000010000 */
[----:B------:R-:W-:-:S03]  /*1fb0*/  @!P6 FADD.FTZ R17, R17, R13 ;  /* 0x0000000d1111e221 */ /* 0x000fc60000010000 */
[----:B-----5:R-:W-:Y:S01]  /*1fc0*/  @!P2 FADD.FTZ R16, R16, R20 ;  /* 0x000000141010a221 */ /* 0x020fe20000010000 */
[----:B------:R-:W-:Y:S02]  /*1fd0*/  @!P2 FADD.FTZ R17, R17, R21 ;  /* 0x000000151111a221 */ /* 0x000fe40000010000 */
[----:B------:R-:W-:Y:S05]  /*1fe0*/  @P4 BRA `(.L_x_1531) ;  /* 0xfffffff800984947 */ /* 0x000fea000383ffff */
[----:B------:R-:W-:-:S15]  /*1ff0*/  R2UR UR5, R22 ;  /* 0x00000000160572ca */ /* 0x000fde00000e0000 */
.L_x_1530:
[----:B------:R-:W-:-:S13]  /*2000*/  LOP3.LUT P2, RZ, R2, 0x7, RZ, 0xc0, !PT ;  /* 0x0000000702ff7812 */ /* 0x000fda000784c0ff */
[----:B------:R-:W-:Y:S05]  /*2010*/  @!P2 BRA `(.L_x_1527) ;  /* 0x000000040070a947 */ /* 0x000fea0003800000 */
[----:B------:R-:W-:-:S04]  /*2020*/  LOP3.LUT R12, R2, 0x7, RZ, 0xc0, !PT ;  /* 0x00000007020c7812 */ /* 0x000fc800078ec0ff */
        /* <DEDUP_REMOVED lines=10> */
[----:B------:R-:W-:-:S02]  /*20d0*/  ISETP.EQ.OR P4, PT, R12, UR15, P3 ;  /* 0x0000000f0c007c0c */ /* 0x000fc40009f82670 */
[----:B------:R-:W-:Y:S02]  /*20e0*/  ISETP.EQ.OR P5, PT, R13, UR15, P3 ;  /* 0x0000000f0d007c0c */ /* 0x000fe40009fa2670 */
[----:B------:R-:W-:Y:S02]  /*20f0*/  MOV R12, UR14 ;  /* 0x0000000e000c7c02 */ /* 0x000fe40008000f00 */
[----:B------:R-:W-:Y:S02]  /*2100*/  VOTEU.ALL UP1, P2 ;  /* 0x0000000000ff7886 */ /* 0x000fe40001020000 */
[----:B------:R-:W-:-:S03]  /*2110*/  ISETP.EQ.OR P6, PT, R12, UR15, P3 ;  /* 0x0000000f0c007c0c */ /* 0x000fc60009fc2670 */
[----:B------:R-:W-:Y:S02]  /*2120*/  @!UP1 UIMAD UR10, UR5, UR20, UR6 ;  /* 0x00000014050a92a4 */ /* 0x000fe4000f8e0206 */
[----:B------:R-:W-:Y:S02]  /*2130*/  VOTEU.ALL UP0, P4 ;  /* 0x0000000000ff7886 */ /* 0x000fe40002000000 */
[----:B------:R-:W-:Y:S01]  /*2140*/  @!UP1 UIMAD.WIDE.U32 UR10, UR10, 0x8, UR18 ;  /* 0x000000080a0a98a5 */ /* 0x000fe2000f8e0012 */
[----:B------:R-:W-:Y:S02]  /*2150*/  VOTEU.ALL UP1, P5 ;  /* 0x0000000000ff7886 */ /* 0x000fe40002820000 */
[----:B------:R-:W-:-:S03]  /*2160*/  @!UP0 UIMAD UR9, UR9, UR20, UR6 ;  /* 0x00000014090982a4 */ /* 0x000fc6000f8e0206 */
[----:B--2---:R-:W-:Y:S01]  /*2170*/  MOV R18, UR10 ;  /* 0x0000000a00127c02 */ /* 0x004fe20008000f00 */
[----:B------:R-:W-:Y:S01]  /*2180*/  IMAD.U32 R19, RZ, RZ, UR11 ;  /* 0x0000000bff137e24 */ /* 0x000fe2000f8e00ff */
[----:B------:R-:W-:Y:S01]  /*2190*/  VOTEU.ALL UP2, P6 ;  /* 0x0000000000ff7886 */ /* 0x000fe20003040000 */
[----:B------:R-:W-:Y:S02]  /*21a0*/  @!UP1 UIMAD UR12, UR12, UR20, UR6 ;  /* 0x000000140c0c92a4 */ /* 0x000fe4000f8e0206 */
[----:B------:R-:W-:Y:S02]  /*21b0*/  @!UP0 UIMAD.WIDE.U32 UR10, UR9, 0x8, UR18 ;  /* 0x00000008090a88a5 */ /* 0x000fe4000f8e0012 */
[----:B------:R-:W0:Y:S01]  /*21c0*/  @!P2 LDG.E.64 R18, desc[UR16][R18.64] ;  /* 0x000000101212a981 */ /* 0x000e22000c1e1b00 */
[----:B------:R-:W-:Y:S02]  /*21d0*/  @!UP1 UIMAD.WIDE.U32 UR12, UR12, 0x8, UR18 ;  /* 0x000000080c0c98a5 */ /* 0x000fe4000f8e0012 */
[----:B------:R-:W-:Y:S01]  /*21e0*/  @!UP2 UIMAD UR9, UR14, UR20, UR6 ;  /* 0x000000140e09a2a4 */ /* 0x000fe2000f8e0206 */
[----:B------:R-:W-:-:S02]  /*21f0*/  MOV R14, UR10 ;  /* 0x0000000a000e7c02 */ /* 0x000fc40008000f00 */
[----:B------:R-:W-:Y:S01]  /*2200*/  MOV R15, UR11 ;  /* 0x0000000b000f7c02 */ /* 0x000fe20008000f00 */
[----:B------:R-:W-:Y:S01]  /*2210*/  @!UP2 UIMAD.WIDE.U32 UR10, UR9, 0x8, UR18 ;  /* 0x00000008090aa8a5 */ /* 0x000fe2000f8e0012 */
[----:B------:R-:W-:Y:S02]  /*2220*/  MOV R12, UR12 ;  /* 0x0000000c000c7c02 */ /* 0x000fe40008000f00 */
[----:B------:R-:W-:Y:S02]  /*2230*/  MOV R13, UR13 ;  /* 0x0000000d000d7c02 */ /* 0x000fe40008000f00 */
[----:B------:R-:W2:Y:S01]  /*2240*/  @!P4 LDG.E.64 R14, desc[UR16][R14.64] ;  /* 0x000000100e0ec981 */ /* 0x000ea2000c1e1b00 */
[----:B------:R-:W-:Y:S02]  /*2250*/  MOV R20, UR10 ;  /* 0x0000000a00147c02 */ /* 0x000fe40008000f00 */
        /* <DEDUP_REMOVED lines=14> */
.L_x_1532:
        /* <DEDUP_REMOVED lines=21> */
[----:B--2---:R-:W-:-:S04]  /*2490*/  MOV R18, UR5 ;  /* 0x0000000500127c02 */ /* 0x004fc80008000f00 */
[----:B------:R-:W-:-:S04]  /*24a0*/  IADD3 R18, PT, PT, R18, 0x2, RZ ;  /* 0x0000000212127810 */ /* 0x000fc80007ffe0ff */
[----:B------:R-:W-:Y:S01]  /*24b0*/  R2UR UR5, R18 ;  /* 0x00000000120572ca */ /* 0x000fe200000e0000 */
[----:B0-----:R-:W-:Y:S01]  /*24c0*/  @!P4 FADD.FTZ R16, R16, R14 ;  /* 0x0000000e1010c221 */ /* 0x001fe20000010000 */
[----:B------:R-:W-:-:S03]  /*24d0*/  @!P4 FADD.FTZ R17, R17, R15 ;  /* 0x0000000f1111c221 */ /* 0x000fc60000010000 */
[----:B---3--:R-:W-:Y:S01]  /*24e0*/  @!P2 FADD.FTZ R16, R16, R12 ;  /* 0x0000000c1010a221 */ /* 0x008fe20000010000 */
[----:B------:R-:W-:-:S09]  /*24f0*/  @!P2 FADD.FTZ R17, R17, R13 ;  /* 0x0000000d1111a221 */ /* 0x000fd20000010000 */
.L_x_1533:
        /* <DEDUP_REMOVED lines=11> */
[----:B0-2---:R-:W-:Y:S01]  /*25b0*/  FADD.FTZ R16, R16, R12 ;  /* 0x0000000c10107221 */ /* 0x005fe20000010000 */
[----:B------:R-:W-:-:S07]  /*25c0*/  FADD.FTZ R17, R17, R13 ;  /* 0x0000000d11117221 */ /* 0x000fce0000010000 */
.L_x_1534:
[----:B------:R-:W-:Y:S05]  /*25d0*/  BSYNC.RECONVERGENT B0 ;  /* 0x0000000000007941 */ /* 0x000fea0003800200 */
.L_x_1527:
[----:B------:R-:W4:Y:S01]  /*25e0*/  S2UR UR9, SR_CgaCtaId ;  /* 0x00000000000979c3 */ /* 0x000f220000008800 */
[----:B------:R-:W3:Y:S01]  /*25f0*/  LDCU UR10, c[0x0][0x414] ;  /* 0x00008280ff0a77ac */ /* 0x000ee20008000800 */
[----:B-1----:R-:W-:Y:S01]  /*2600*/  IMAD.U32 R14, RZ, RZ, UR7 ;  /* 0x00000007ff0e7e24 */ /* 0x002fe2000f8e00ff */
[----:B------:R-:W-:-:S05]  /*2610*/  UMOV UR5, 0x400 ;  /* 0x0000040000057882 */ /* 0x000fca0000000000 */
[----:B------:R-:W1:Y:S08]  /*2620*/  @P0 LDC.64 R12, c[0x0][0x388] ;  /* 0x0000e200ff0c0b82 */ /* 0x000e700000000a00 */
[----:B--2---:R-:W2:Y:S01]  /*2630*/  LDC.64 R18, c[0x0][0x398] ;  /* 0x0000e600ff127b82 */ /* 0x004ea20000000a00 */
[----:B---3--:R-:W-:Y:S01]  /*2640*/  @P0 FMUL.FTZ R15, R17, UR10 ;  /* 0x0000000a110f0c20 */ /* 0x008fe20008410000 */
[----:B----4-:R-:W-:-:S06]  /*2650*/  ULEA UR5, UR9, UR5, 0x18 ;  /* 0x0000000509057291 */ /* 0x010fcc000f8ec0ff */
[----:B------:R-:W3:Y:S01]  /*2660*/  LDC.64 R20, c[0x0][0x3a0] ;  /* 0x0000e800ff147b82 */ /* 0x000ee20000000a00 */
[----:B-1----:R-:W-:-:S04]  /*2670*/  @P0 IMAD.WIDE R12, R14, 0x8, R12 ;  /* 0x000000080e0c0825 */ /* 0x002fc800078e020c */
[----:B------:R-:W-:Y:S01]  /*2680*/  @P0 FMUL.FTZ R14, R16, UR10 ;  /* 0x0000000a100e0c20 */ /* 0x000fe20008410000 */
[----:B------:R-:W-:Y:S04]  /*2690*/  @!P3 STS.64 [UR5+0xc0], R16 ;  /* 0x0000c010ff00b988 */ /* 0x000fe80008000a05 */
[----:B------:R1:W-:Y:S02]  /*26a0*/  @P0 STG.E.64 desc[UR16][R12.64], R14 ;  /* 0x0000000e0c000986 */ /* 0x0003e4000c101b10 */
[----:B-1----:R-:W-:-:S04]  /*26b0*/  LOP3.LUT R12, R41, 0xffff, RZ, 0xc0, !PT ;  /* 0x0000ffff290c7812 */ /* 0x002fc800078ec0ff */
[----:B------:R-:W-:-:S05]  /*26c0*/  IADD3 R12, PT, PT, R12, UR8, RZ ;  /* 0x000000080c0c7c10 */ /* 0x000fca000fffe0ff */
[C---:B--2---:R-:W-:Y:S01]  /*26d0*/  IMAD.WIDE R14, R12.reuse, 0x4, R18 ;  /* 0x000000040c0e7825 */ /* 0x044fe200078e0212 */
[----:B------:R-:W-:Y:S03]  /*26e0*/  BAR.SYNC.DEFER_BLOCKING 0x0 ;  /* 0x0000000000007b1d */ /* 0x000fe60000010000 */
[----:B---3--:R-:W-:-:S03]  /*26f0*/  IMAD.WIDE R12, R12, 0x4, R20 ;  /* 0x000000040c0c7825 */ /* 0x008fc600078e0214 */
[----:B------:R-:W5:Y:S04]  /*2700*/  LDG.E.64 R14, desc[UR16][R14.64] ;  /* 0x000000100e0e7981 */ /* 0x000f68000c1e1b00 */
[----:B------:R1:W5:Y:S01]  /*2710*/  LDG.E.64 R18, desc[UR16][R12.64] ;  /* 0x000000100c127981 */ /* 0x000362000c1e1b00 */
[----:B------:R-:W-:Y:S03]  /*2720*/  BSSY.RECONVERGENT B0, `(.L_x_1535) ;  /* 0x00001da000007945 */ /* 0x000fe60003800200 */
[----:B-1----:R-:W1:Y:S02]  /*2730*/  LDS.64 R12, [UR5+0xc0] ;  /* 0x0000c005ff0c7984 */ /* 0x002e640008000a00 */
[----:B-1----:R-:W-:-:S05]  /*2740*/  FMUL.FTZ R12, R12, UR10 ;  /* 0x0000000a0c0c7c20 */ /* 0x002fca0008410000 */
[----:B------:R-:W-:-:S13]  /*2750*/  R2UR UR5, R12 ;  /* 0x000000000c0572ca */ /* 0x000fda00000e0000 */
[----:B------:R-:W-:-:S05]  /*2760*/  MOV R12, UR5 ;  /* 0x00000005000c7c02 */ /* 0x000fca0008000f00 */
[----:B------:R-:W-:-:S04]  /*2770*/  FMUL.FTZ R12, R12, UR5 ;  /* 0x000000050c0c7c20 */ /* 0x000fc80008410000 */
[----:B------:R-:W-:-:S05]  /*2780*/  FFMA.FTZ R20, R13, UR10, -R12 ;  /* 0x0000000a0d147c23 */ /* 0x000fca000801080c */
[----:B------:R-:W-:-:S13]  /*2790*/  FSETP.GTU.FTZ.AND P2, PT, R20, RZ, PT ;  /* 0x000000ff1400720b */ /* 0x000fda0003f5c000 */
[----:B------:R-:W-:Y:S01]  /*27a0*/  VOTEU.ANY UP0, P2 ;  /* 0x0000000000ff7886 */ /* 0x000fe20001000100 */
[----:B------:R-:W-:-:S04]  /*27b0*/  PLOP3.LUT P2, PT, PT, PT, UP0, 0x80, 0x8 ;  /* 0x000000000008781c */ /* 0x000fc80003f4f008 */
[----:B------:R-:W1:Y:S09]  /*27c0*/  @UP0 LDCU UR8, c[0x0][0x3a8] ;  /* 0x00007500ff0807ac */ /* 0x000e720008000800 */
[----:B-1----:R-:W-:Y:S01]  /*27d0*/  @P2 FADD.FTZ R20, R20, UR8 ;  /* 0x0000000814142e21 */ /* 0x002fe20008010000 */
[----:B------:R-:W1:Y:S05]  /*27e0*/  LDCU.U8 UR8, c[0x0][0x3fc] ;  /* 0x00007f80ff0877ac */ /* 0x000e6a0008000000 */
[----:B------:R-:W2:Y:S01]  /*27f0*/  @P2 MUFU.RSQ R20, R20 ;  /* 0x0000001400142308 */ /* 0x000ea20000001400 */
[----:B-1----:R-:W-:-:S03]  /*2800*/  UISETP.NE.AND UP1, UPT, UR8, URZ, UPT ;  /* 0x000000ff0800728c */ /* 0x002fc6000bf25270 */
[----:B------:R-:W-:Y:S01]  /*2810*/  UMOV UR8, 0x3f800000 ;  /* 0x3f80000000087882 */ /* 0x000fe20000000000 */
[----:B--2---:R-:W-:-:S13]  /*2820*/  @P2 R2UR UR9, R20 ;  /* 0x00000000140922ca */ /* 0x004fda00000e0000 */
[----:B------:R-:W-:Y:S01]  /*2830*/  @UP0 UMOV UR8, UR9 ;  /* 0x0000000900080c82 */ /* 0x000fe20008000000 */
[----:B------:R-:W-:Y:S05]  /*2840*/  BRA.U UP1, `(.L_x_1536) ;  /* 0x0000000901f07547 */ /* 0x000fea000b800000 */
[----:B------:R-:W1:Y:S01]  /*2850*/  LDCU.64 UR12, c[0x0][0x3e8] ;  /* 0x00007d00ff0c77ac */ /* 0x000e620008000a00 */
[----:B------:R-:W-:Y:S01]  /*2860*/  SHF.R.S32.HI R23, RZ, 0x1f, R0 ;  /* 0x0000001fff177819 */ /* 0x000fe20000011400 */
[----:B------:R-:W-:Y:S01]  /*2870*/  BSSY.RECONVERGENT B1, `(.L_x_1537) ;  /* 0x000001b000017945 */ /* 0x000fe20003800200 */
[----:B------:R-:W-:Y:S02]  /*2880*/  SHF.R.S32.HI R22, RZ, 0x1f, R42 ;  /* 0x0000001fff167819 */ /* 0x000fe4000001142a */
[----:B-1----:R-:W-:Y:S02]  /*2890*/  ISETP.GE.U32.AND P2, PT, R0, UR12, PT ;  /* 0x0000000c00007c0c */ /* 0x002fe4000bf46070 */
[----:B------:R-:W-:Y:S02]  /*28a0*/  ISETP.GE.U32.AND P3, PT, R42, UR12, PT ;  /* 0x0000000c2a007c0c */ /* 0x000fe4000bf66070 */
[----:B------:R-:W-:Y:S02]  /*28b0*/  ISETP.GE.AND.EX P2, PT, R23, UR13, PT, P2 ;  /* 0x0000000d17007c0c */ /* 0x000fe4000bf46320 */
[----:B------:R-:W-:-:S02]  /*28c0*/  ISETP.GE.U32.AND P5, PT, R38, UR12, PT ;  /* 0x0000000c26007c0c */ /* 0x000fc4000bfa6070 */
[----:B------:R-:W-:Y:S02]  /*28d0*/  ISETP.GE.U32.AND P1, PT, R37, UR12, PT ;  /* 0x0000000c25007c0c */ /* 0x000fe4000bf26070 */
[----:B------:R-:W-:-:S07]  /*28e0*/  ISETP.GE.AND.EX P3, PT, R22, UR13, PT, P3 ;  /* 0x0000000d16007c0c */ /* 0x000fce000bf66330 */
[----:B------:R-:W-:Y:S06]  /*28f0*/  @P2 BRA `(.L_x_1538) ;  /* 0x0000000000482947 */ /* 0x000fec0003800000 */
[----:B------:R-:W0:Y:S01]  /*2900*/  LDCU.64 UR18, c[0x0][0x3e0] ;  /* 0x00007c00ff1277ac */ /* 0x000e220008000a00 */
[----:B------:R-:W-:Y:S01]  /*2910*/  MOV R12, R6 ;  /* 0x00000006000c7202 */ /* 0x000fe20000000f00 */
[----:B------:R-:W-:Y:S01]  /*2920*/  FADD.FTZ R34, R34, -UR5 ;  /* 0x8000000522227e21 */ /* 0x000fe20008010000 */
[----:B------:R-:W-:Y:S01]  /*2930*/  MOV R13, R9 ;  /* 0x00000009000d7202 */ /* 0x000fe20000000f00 */
[----:B------:R-:W1:Y:S01]  /*2940*/  LDCU.64 UR10, c[0x0][0x380] ;  /* 0x00007000ff0a77ac */ /* 0x000e620008000a00 */
[----:B------:R-:W-:Y:S01]  /*2950*/  FADD.FTZ R26, R26, -UR5 ;  /* 0x800000051a1a7e21 */ /* 0x000fe20008010000 */
[----:B------:R-:W-:-:S03]  /*2960*/  FMUL.FTZ R20, R34, UR8 ;  /* 0x0000000822147c20 */ /* 0x000fc60008410000 */
[----:B------:R-:W-:Y:S01]  /*2970*/  FMUL.FTZ R21, R26, UR8 ;  /* 0x000000081a157c20 */ /* 0x000fe20008410000 */
[----:B-----5:R-:W-:-:S03]  /*2980*/  FFMA.FTZ R20, R14, R20, R18 ;  /* 0x000000140e147223 */ /* 0x020fc60000010012 */
[----:B------:R-:W-:Y:S01]  /*2990*/  FFMA.FTZ R21, R15, R21, R19 ;  /* 0x000000150f157223 */ /* 0x000fe20000010013 */
[----:B0-----:R-:W-:-:S04]  /*29a0*/  IMAD R16, R23, UR18, RZ ;  /* 0x0000001217107c24 */ /* 0x001fc8000f8e02ff */
[----:B------:R-:W-:Y:S01]  /*29b0*/  F2FP.BF16.F32.PACK_AB R21, R21, R20 ;  /* 0x000000141515723e */ /* 0x000fe200000010ff */
[----:B------:R-:W-:-:S04]  /*29c0*/  IMAD.WIDE.U32 R12, R0, UR18, R12 ;  /* 0x00000012000c7c25 */ /* 0x000fc8000f8e000c */
[----:B------:R-:W-:-:S05]  /*29d0*/  IMAD R16, R0, UR19, R16 ;  /* 0x0000001300107c24 */ /* 0x000fca000f8e0210 */
[----:B------:R-:W-:Y:S02]  /*29e0*/  IADD3 R13, PT, PT, R13, R16, RZ ;  /* 0x000000100d0d7210 */ /* 0x000fe40007ffe0ff */
[----:B-1----:R-:W-:-:S04]  /*29f0*/  LEA R16, P2, R12, UR10, 0x1 ;  /* 0x0000000a0c107c11 */ /* 0x002fc8000f8408ff */
[----:B------:R-:W-:-:S05]  /*2a00*/  LEA.HI.X R17, R12, UR11, R13, 0x1, P2 ;  /* 0x0000000b0c117c11 */ /* 0x000fca00090f0c0d */
[----:B------:R1:W-:Y:S04]  /*2a10*/  STG.E desc[UR16][R16.64], R21 ;  /* 0x0000001510007986 */ /* 0x0003e8000c101910 */
.L_x_1538:
[----:B------:R-:W-:Y:S05]  /*2a20*/  BSYNC.RECONVERGENT B1 ;  /* 0x0000000000017941 */ /* 0x000fea0003800200 */
.L_x_1537:
[----:B------:R-:W-:Y:S04]  /*2a30*/  BSSY.RECONVERGENT B1, `(.L_x_1539) ;  /* 0x0000014000017945 */ /* 0x000fe80003800200 */
[----:B------:R-:W-:Y:S05]  /*2a40*/  @P3 BRA `(.L_x_1540) ;  /* 0x0000000000483947 */ /* 0x000fea0003800000 */
[----:B------:R-:W2:Y:S01]  /*2a50*/  LDCU.64 UR10, c[0x0][0x3e0] ;  /* 0x00007c00ff0a77ac */ /* 0x000ea20008000a00 */
[----:B------:R-:W-:Y:S01]  /*2a60*/  MOV R12, R6 ;  /* 0x00000006000c7202 */ /* 0x000fe20000000f00 */
[----:B------:R-:W-:Y:S01]  /*2a70*/  FADD.FTZ R20, R33, -UR5 ;  /* 0x8000000521147e21 */ /* 0x000fe20008010000 */
[----:B------:R-:W-:Y:S01]  /*2a80*/  MOV R13, R9 ;  /* 0x00000009000d7202 */ /* 0x000fe20000000f00 */
[----:B------:R-:W3:Y:S01]  /*2a90*/  LDCU.64 UR18, c[0x0][0x380] ;  /* 0x00007000ff1277ac */ /* 0x000ee20008000a00 */
[----:B01----:R-:W-:Y:S01]  /*2aa0*/  FADD.FTZ R16, R25, -UR5 ;  /* 0x8000000519107e21 */ /* 0x003fe20008010000 */
[----:B------:R-:W-:-:S03]  /*2ab0*/  FMUL.FTZ R20, R20, UR8 ;  /* 0x0000000814147c20 */ /* 0x000fc60008410000 */
[----:B------:R-:W-:Y:S01]  /*2ac0*/  FMUL.FTZ R16, R16, UR8 ;  /* 0x0000000810107c20 */ /* 0x000fe20008410000 */
[----:B-----5:R-:W-:-:S03]  /*2ad0*/  FFMA.FTZ R20, R14, R20, R18 ;  /* 0x000000140e147223 */ /* 0x020fc60000010012 */
[----:B------:R-:W-:Y:S01]  /*2ae0*/  FFMA.FTZ R21, R15, R16, R19 ;  /* 0x000000100f157223 */ /* 0x000fe20000010013 */
[----:B--2---:R-:W-:-:S04]  /*2af0*/  IMAD R17, R22, UR10, RZ ;  /* 0x0000000a16117c24 */ /* 0x004fc8000f8e02ff */
[----:B------:R-:W-:Y:S01]  /*2b00*/  F2FP.BF16.F32.PACK_AB R21, R21, R20 ;  /* 0x000000141515723e */ /* 0x000fe200000010ff */
[----:B------:R-:W-:-:S04]  /*2b10*/  IMAD.WIDE.U32 R12, R42, UR10, R12 ;  /* 0x0000000a2a0c7c25 */ /* 0x000fc8000f8e000c */
[----:B------:R-:W-:Y:S01]  /*2b20*/  IMAD R17, R42, UR11, R17 ;  /* 0x0000000b2a117c24 */ /* 0x000fe2000f8e0211 */
[----:B---3--:R-:W-:-:S04]  /*2b30*/  LEA R16, P2, R12, UR18, 0x1 ;  /* 0x000000120c107c11 */ /* 0x008fc8000f8408ff */
[----:B------:R-:W-:-:S04]  /*2b40*/  IADD3 R17, PT, PT, R13, R17, RZ ;  /* 0x000000110d117210 */ /* 0x000fc80007ffe0ff */
[----:B------:R-:W-:-:S05]  /*2b50*/  LEA.HI.X R17, R12, UR19, R17, 0x1, P2 ;  /* 0x000000130c117c11 */ /* 0x000fca00090f0c11 */
[----:B------:R2:W-:Y:S02]  /*2b60*/  STG.E desc[UR16][R16.64], R21 ;  /* 0x0000001510007986 */ /* 0x0005e4000c101910 */
.L_x_1540:
[----:B------:R-:W-:Y:S05]  /*2b70*/  BSYNC.RECONVERGENT B1 ;  /* 0x0000000000017941 */ /* 0x000fea0003800200 */
.L_x_1539:
[----:B012---:R-:W-:Y:S01]  /*2b80*/  SHF.R.S32.HI R17, RZ, 0x1f, R38 ;  /* 0x0000001fff117819 */ /* 0x007fe20000011426 */
[----:B------:R-:W-:Y:S01]  /*2b90*/  BSSY.RECONVERGENT B1, `(.L_x_1541) ;  /* 0x0000020000017945 */ /* 0x000fe20003800200 */
[----:B------:R-:W-:Y:S02]  /*2ba0*/  ISETP.GE.U32.AND P6, PT, R36, UR12, PT ;  /* 0x0000000c24007c0c */ /* 0x000fe4000bfc6070 */
[----:B------:R-:W-:Y:S02]  /*2bb0*/  ISETP.GE.AND.EX P5, PT, R17, UR13, PT, P5 ;  /* 0x0000000d11007c0c */ /* 0x000fe4000bfa6350 */
[----:B------:R-:W-:Y:S02]  /*2bc0*/  ISETP.GE.U32.AND P2, PT, R35, UR12, PT ;  /* 0x0000000c23007c0c */ /* 0x000fe4000bf46070 */
[----:B------:R-:W-:Y:S02]  /*2bd0*/  ISETP.GE.U32.AND P3, PT, R40, UR12, PT ;  /* 0x0000000c28007c0c */ /* 0x000fe4000bf66070 */
[----:B------:R-:W-:-:S02]  /*2be0*/  SHF.R.S32.HI R23, RZ, 0x1f, R37 ;  /* 0x0000001fff177819 */ /* 0x000fc40000011425 */
[----:B------:R-:W-:Y:S02]  /*2bf0*/  SHF.R.S32.HI R22, RZ, 0x1f, R36 ;  /* 0x0000001fff167819 */ /* 0x000fe40000011424 */
[----:B------:R-:W-:Y:S02]  /*2c00*/  ISETP.GE.U32.AND P4, PT, R39, UR12, PT ;  /* 0x0000000c27007c0c */ /* 0x000fe4000bf86070 */
[----:B------:R-:W-:Y:S02]  /*2c10*/  ISETP.GE.AND.EX P1, PT, R23, UR13, PT, P1 ;  /* 0x0000000d17007c0c */ /* 0x000fe4000bf26310 */
[----:B------:R-:W-:Y:S02]  /*2c20*/  ISETP.GE.AND.EX P6, PT, R22, UR13, PT, P6 ;  /* 0x0000000d16007c0c */ /* 0x000fe4000bfc6360 */
[----:B------:R-:W-:Y:S02]  /*2c30*/  ISETP.GE.AND.EX P2, PT, R45, UR13, PT, P2 ;  /* 0x0000000d2d007c0c */ /* 0x000fe4000bf46320 */
[----:B------:R-:W-:-:S02]  /*2c40*/  ISETP.GE.AND.EX P3, PT, R44, UR13, PT, P3 ;  /* 0x0000000d2c007c0c */ /* 0x000fc4000bf66330 */
[----:B------:R-:W-:Y:S01]  /*2c50*/  ISETP.GE.AND.EX P4, PT, R43, UR13, PT, P4 ;  /* 0x0000000d2b007c0c */ /* 0x000fe2000bf86340 */
[----:B------:R-:W-:-:S12]  /*2c60*/  @P5 BRA `(.L_x_1542) ;  /* 0x0000000000485947 */ /* 0x000fd80003800000 */
[----:B------:R-:W0:Y:S01]  /*2c70*/  LDCU.64 UR10, c[0x0][0x3e0] ;  /* 0x00007c00ff0a77ac */ /* 0x000e220008000a00 */
[----:B------:R-:W-:Y:S01]  /*2c80*/  MOV R12, R6 ;  /* 0x00000006000c7202 */ /* 0x000fe20000000f00 */
[----:B------:R-:W-:Y:S01]  /*2c90*/  FADD.FTZ R21, R32, -UR5 ;  /* 0x8000000520157e21 */ /* 0x000fe20008010000 */
[----:B------:R-:W-:Y:S01]  /*2ca0*/  FADD.FTZ R16, R24, -UR5 ;  /* 0x8000000518107e21 */ /* 0x000fe20008010000 */
[----:B------:R-:W1:Y:S01]  /*2cb0*/  LDCU.64 UR18, c[0x0][0x380] ;  /* 0x00007000ff1277ac */ /* 0x000e620008000a00 */
[----:B------:R-:W-:Y:S02]  /*2cc0*/  IMAD.MOV.U32 R13, RZ, RZ, R9 ;  /* 0x000000ffff0d7224 */ /* 0x000fe400078e0009 */
[----:B------:R-:W-:Y:S01]  /*2cd0*/  FMUL.FTZ R21, R21, UR8 ;  /* 0x0000000815157c20 */ /* 0x000fe20008410000 */
[----:B------:R-:W-:-:S03]  /*2ce0*/  FMUL.FTZ R16, R16, UR8 ;  /* 0x0000000810107c20 */ /* 0x000fc60008410000 */
[----:B-----5:R-:W-:Y:S01]  /*2cf0*/  FFMA.FTZ R21, R14, R21, R18 ;  /* 0x000000150e157223 */ /* 0x020fe20000010012 */
[----:B------:R-:W-:-:S05]  /*2d00*/  FFMA.FTZ R20, R15, R16, R19 ;  /* 0x000000100f147223 */ /* 0x000fca0000010013 */
        /* <DEDUP_REMOVED lines=8> */
.L_x_1542:
[----:B------:R-:W-:Y:S05]  /*2d90*/  BSYNC.RECONVERGENT B1 ;  /* 0x0000000000017941 */ /* 0x000fea0003800200 */
.L_x_1541:
[----:B------:R-:W-:Y:S04]  /*2da0*/  BSSY.RECONVERGENT B1, `(.L_x_1543) ;  /* 0x0000014000017945 */ /* 0x000fe80003800200 */
[----:B------:R-:W-:Y:S05]  /*2db0*/  @P1 BRA `(.L_x_1544) ;  /* 0x0000000000481947 */ /* 0x000fea0003800000 */
[----:B------:R-:W1:Y:S01]  /*2dc0*/  LDCU.64 UR10, c[0x0][0x3e0] ;  /* 0x00007c00ff0a77ac */ /* 0x000e620008000a00 */
[----:B------:R-:W-:Y:S01]  /*2dd0*/  MOV R12, R6 ;  /* 0x00000006000c7202 */ /* 0x000fe20000000f00 */
[----:B------:R-:W-:Y:S01]  /*2de0*/  FADD.FTZ R31, R31, -UR5 ;  /* 0x800000051f1f7e21 */ /* 0x000fe20008010000 */
[----:B------:R-:W-:Y:S01]  /*2df0*/  MOV R13, R9 ;  /* 0x00000009000d7202 */ /* 0x000fe20000000f00 */
[----:B------:R-:W2:Y:S01]  /*2e00*/  LDCU.64 UR18, c[0x0][0x380] ;  /* 0x00007000ff1277ac */ /* 0x000ea20008000a00 */
[----:B------:R-:W-:Y:S01]  /*2e10*/  FADD.FTZ R11, R11, -UR5 ;  /* 0x800000050b0b7e21 */ /* 0x000fe20008010000 */
[----:B------:R-:W-:-:S03]  /*2e20*/  FMUL.FTZ R31, R31, UR8 ;  /* 0x000000081f1f7c20 */ /* 0x000fc60008410000 */
[----:B0-----:R-:W-:Y:S01]  /*2e30*/  FMUL.FTZ R16, R11, UR8 ;  /* 0x000000080b107c20 */ /* 0x001fe20008410000 */
[----:B-----5:R-:W-:Y:S01]  /*2e40*/  FFMA.FTZ R11, R14, R31, R18 ;  /* 0x0000001f0e0b7223 */ /* 0x020fe20000010012 */
[----:B-1----:R-:W-:Y:S02]  /*2e50*/  IMAD R20, R23, UR10, RZ ;  /* 0x0000000a17147c24 */ /* 0x002fe4000f8e02ff */
[----:B------:R-:W-:-:S04]  /*2e60*/  IMAD.WIDE.U32 R12, R37, UR10, R12 ;  /* 0x0000000a250c7c25 */ /* 0x000fc8000f8e000c */
[----:B------:R-:W-:Y:S02]  /*2e70*/  IMAD R17, R37, UR11, R20 ;  /* 0x0000000b25117c24 */ /* 0x000fe4000f8e0214 */
[----:B------:R-:W-:Y:S01]  /*2e80*/  FFMA.FTZ R20, R15, R16, R19 ;  /* 0x000000100f147223 */ /* 0x000fe20000010013 */
[----:B--2---:R-:W-:Y:S02]  /*2e90*/  LEA R16, P1, R12, UR18, 0x1 ;  /* 0x000000120c107c11 */ /* 0x004fe4000f8208ff */
[----:B------:R-:W-:Y:S02]  /*2ea0*/  IADD3 R17, PT, PT, R13, R17, RZ ;  /* 0x000000110d117210 */ /* 0x000fe40007ffe0ff */
[----:B------:R-:W-:Y:S02]  /*2eb0*/  F2FP.BF16.F32.PACK_AB R11, R20, R11 ;  /* 0x0000000b140b723e */ /* 0x000fe400000010ff */
[----:B------:R-:W-:-:S05]  /*2ec0*/  LEA.HI.X R17, R12, UR19, R17, 0x1, P1 ;  /* 0x000000130c117c11 */ /* 0x000fca00088f0c11 */
[----:B------:R1:W-:Y:S02]  /*2ed0*/  STG.E desc[UR16][R16.64], R11 ;  /* 0x0000000b10007986 */ /* 0x0003e4000c101910 */
.L_x_1544:
[----:B------:R-:W-:Y:S05]  /*2ee0*/  BSYNC.RECONVERGENT B1 ;  /* 0x0000000000017941 */ /* 0x000fea0003800200 */
.L_x_1543:
[----:B------:R-:W-:Y:S04]  /*2ef0*/  BSSY.RECONVERGENT B1, `(.L_x_1545) ;  /* 0x0000014000017945 */ /* 0x000fe80003800200 */
[----:B------:R-:W-:Y:S05]  /*2f00*/  @P6 BRA `(.L_x_1546) ;  /* 0x0000000000486947 */ /* 0x000fea0003800000 */
[----:B------:R-:W2:Y:S01]  /*2f10*/  LDCU.64 UR10, c[0x0][0x3e0] ;  /* 0x00007c00ff0a77ac */ /* 0x000ea20008000a00 */
[----:B------:R-:W-:Y:S01]  /*2f20*/  MOV R12, R6 ;  /* 0x00000006000c7202 */ /* 0x000fe20000000f00 */
[----:B------:R-:W-:Y:S01]  /*2f30*/  FADD.FTZ R30, R30, -UR5 ;  /* 0x800000051e1e7e21 */ /* 0x000fe20008010000 */
[----:B------:R-:W-:Y:S01]  /*2f40*/  MOV R13, R9 ;  /* 0x00000009000d7202 */ /* 0x000fe20000000f00 */
[----:B------:R-:W3:Y:S01]  /*2f50*/  LDCU.64 UR18, c[0x0][0x380] ;  /* 0x00007000ff1277ac */ /* 0x000ee20008000a00 */
[----:B-1----:R-:W-:Y:S01]  /*2f60*/  FADD.FTZ R11, R3, -UR5 ;  /* 0x80000005030b7e21 */ /* 0x002fe20008010000 */
[----:B------:R-:W-:-:S03]  /*2f70*/  FMUL.FTZ R3, R30, UR8 ;  /* 0x000000081e037c20 */ /* 0x000fc60008410000 */
[----:B0-----:R-:W-:Y:S01]  /*2f80*/  FMUL.FTZ R16, R11, UR8 ;  /* 0x000000080b107c20 */ /* 0x001fe20008410000 */
        /* <DEDUP_REMOVED lines=10> */
.L_x_1546:
[----:B------:R-:W-:Y:S05]  /*3030*/  BSYNC.RECONVERGENT B1 ;  /* 0x0000000000017941 */ /* 0x000fea0003800200 */
.L_x_1545:
[----:B------:R-:W-:Y:S04]  /*3040*/  BSSY.RECONVERGENT B1, `(.L_x_1547) ;  /* 0x0000014000017945 */ /* 0x000fe80003800200 */
[----:B------:R-:W-:Y:S05]  /*3050*/  @P2 BRA `(.L_x_1548) ;  /* 0x0000000000482947 */ /* 0x000fea0003800000 */
[----:B------:R-:W0:Y:S01]  /*3060*/  LDCU.64 UR10, c[0x0][0x3e0] ;  /* 0x00007c00ff0a77ac */ /* 0x000e220008000a00 */
[----:B------:R-:W-:Y:S01]  /*3070*/  MOV R12, R6 ;  /* 0x00000006000c7202 */ /* 0x000fe20000000f00 */
[----:B------:R-:W-:Y:S01]  /*3080*/  FADD.FTZ R29, R29, -UR5 ;  /* 0x800000051d1d7e21 */ /* 0x000fe20008010000 */
[----:B------:R-:W-:Y:S01]  /*3090*/  MOV R13, R9 ;  /* 0x00000009000d7202 */ /* 0x000fe20000000f00 */
[----:B------:R-:W3:Y:S01]  /*30a0*/  LDCU.64 UR18, c[0x0][0x380] ;  /* 0x00007000ff1277ac */ /* 0x000ee20008000a00 */
[----:B------:R-:W-:Y:S01]  /*30b0*/  FADD.FTZ R4, R4, -UR5 ;  /* 0x8000000504047e21 */ /* 0x000fe20008010000 */
[----:B------:R-:W-:-:S03]  /*30c0*/  FMUL.FTZ R29, R29, UR8 ;  /* 0x000000081d1d7c20 */ /* 0x000fc60008410000 */
[----:B------:R-:W-:Y:S01]  /*30d0*/  FMUL.FTZ R4, R4, UR8 ;  /* 0x0000000804047c20 */ /* 0x000fe20008410000 */
[----:B--2--5:R-:W-:-:S03]  /*30e0*/  FFMA.FTZ R3, R14, R29, R18 ;  /* 0x0000001d0e037223 */ /* 0x024fc60000010012 */
[----:B------:R-:W-:Y:S01]  /*30f0*/  FFMA.FTZ R4, R15, R4, R19 ;  /* 0x000000040f047223 */ /* 0x000fe20000010013 */
[----:B01----:R-:W-:-:S04]  /*3100*/  IMAD R16, R45, UR10, RZ ;  /* 0x0000000a2d107c24 */ /* 0x003fc8000f8e02ff */
[----:B------:R-:W-:Y:S01]  /*3110*/  F2FP.BF16.F32.PACK_AB R3, R4, R3 ;  /* 0x000000030403723e */ /* 0x000fe200000010ff */
[----:B------:R-:W-:-:S04]  /*3120*/  IMAD.WIDE.U32 R12, R35, UR10, R12 ;  /* 0x0000000a230c7c25 */ /* 0x000fc8000f8e000c */
[----:B------:R-:W-:Y:S01]  /*3130*/  IMAD R11, R35, UR11, R16 ;  /* 0x0000000b230b7c24 */ /* 0x000fe2000f8e0210 */
[----:B---3--:R-:W-:-:S03]  /*3140*/  LEA R16, P1, R12, UR18, 0x1 ;  /* 0x000000120c107c11 */ /* 0x008fc6000f8208ff */
[----:B------:R-:W-:-:S05]  /*3150*/  IMAD.IADD R11, R13, 0x1, R11 ;  /* 0x000000010d0b7824 */ /* 0x000fca00078e020b */
[----:B------:R-:W-:-:S05]  /*3160*/  LEA.HI.X R17, R12, UR19, R11, 0x1, P1 ;  /* 0x000000130c117c11 */ /* 0x000fca00088f0c0b */
[----:B------:R3:W-:Y:S02]  /*3170*/  STG.E desc[UR16][R16.64], R3 ;  /* 0x0000000310007986 */ /* 0x0007e4000c101910 */
.L_x_1548:
[----:B------:R-:W-:Y:S05]  /*3180*/  BSYNC.RECONVERGENT B1 ;  /* 0x0000000000017941 */ /* 0x000fea0003800200 */
.L_x_1547:
[----:B------:R-:W-:Y:S04]  /*3190*/  BSSY.RECONVERGENT B1, `(.L_x_1549) ;  /* 0x0000014000017945 */ /* 0x000fe80003800200 */
[----:B------:R-:W-:Y:S05]  /*31a0*/  @P3 BRA `(.L_x_1550) ;  /* 0x0000000000483947 */ /* 0x000fea0003800000 */
[----:B------:R-:W4:Y:S01]  /*31b0*/  LDCU.64 UR10, c[0x0][0x3e0] ;  /* 0x00007c00ff0a77ac */ /* 0x000f220008000a00 */
[----:B-1----:R-:W-:Y:S01]  /*31c0*/  FADD.FTZ R11, R5, -UR5 ;  /* 0x80000005050b7e21 */ /* 0x002fe20008010000 */
[----:B------:R-:W-:Y:S01]  /*31d0*/  MOV R4, R6 ;  /* 0x0000000600047202 */ /* 0x000fe20000000f00 */
[----:B------:R-:W-:Y:S01]  /*31e0*/  FADD.FTZ R28, R28, -UR5 ;  /* 0x800000051c1c7e21 */ /* 0x000fe20008010000 */
[----:B------:R-:W1:Y:S01]  /*31f0*/  LDCU.64 UR18, c[0x0][0x380] ;  /* 0x00007000ff1277ac */ /* 0x000e620008000a00 */
[----:B------:R-:W-:Y:S01]  /*3200*/  MOV R5, R9 ;  /* 0x0000000900057202 */ /* 0x000fe20000000f00 */
[----:B------:R-:W-:Y:S01]  /*3210*/  FMUL.FTZ R12, R11, UR8 ;  /* 0x000000080b0c7c20 */ /* 0x000fe20008410000 */
[----:B--23--:R-:W-:-:S03]  /*3220*/  FMUL.FTZ R3, R28, UR8 ;  /* 0x000000081c037c20 */ /* 0x00cfc60008410000 */
[----:B0----5:R-:W-:Y:S01]  /*3230*/  FFMA.FTZ R16, R15, R12, R19 ;  /* 0x0000000c0f107223 */ /* 0x021fe20000010013 */
[----:B------:R-:W-:-:S05]  /*3240*/  FFMA.FTZ R3, R14, R3, R18 ;  /* 0x000000030e037223 */ /* 0x000fca0000010012 */
[----:B------:R-:W-:Y:S01]  /*3250*/  F2FP.BF16.F32.PACK_AB R3, R16, R3 ;  /* 0x000000031003723e */ /* 0x000fe200000010ff */
[----:B----4-:R-:W-:Y:S02]  /*3260*/  IMAD R13, R44, UR10, RZ ;  /* 0x0000000a2c0d7c24 */ /* 0x010fe4000f8e02ff */
[----:B------:R-:W-:-:S04]  /*3270*/  IMAD.WIDE.U32 R4, R40, UR10, R4 ;  /* 0x0000000a28047c25 */ /* 0x000fc8000f8e0004 */
[----:B------:R-:W-:Y:S01]  /*3280*/  IMAD R13, R40, UR11, R13 ;  /* 0x0000000b280d7c24 */ /* 0x000fe2000f8e020d */
[----:B-1----:R-:W-:-:S04]  /*3290*/  LEA R12, P1, R4, UR18, 0x1 ;  /* 0x00000012040c7c11 */ /* 0x002fc8000f8208ff */
[----:B------:R-:W-:-:S04]  /*32a0*/  IADD3 R13, PT, PT, R5, R13, RZ ;  /* 0x0000000d050d7210 */ /* 0x000fc80007ffe0ff */
[----:B------:R-:W-:-:S05]  /*32b0*/  LEA.HI.X R13, R4, UR19, R13, 0x1, P1 ;  /* 0x00000013040d7c11 */ /* 0x000fca00088f0c0d */
[----:B------:R4:W-:Y:S02]  /*32c0*/  STG.E desc[UR16][R12.64], R3 ;  /* 0x000000030c007986 */ /* 0x0009e4000c101910 */
.L_x_1550:
[----:B------:R-:W-:Y:S05]  /*32d0*/  BSYNC.RECONVERGENT B1 ;  /* 0x0000000000017941 */ /* 0x000fea0003800200 */
.L_x_1549:
[----:B------:R-:W-:Y:S05]  /*32e0*/  @P4 BRA `(.L_x_1551) ;  /* 0x0000001000744947 */ /* 0x000fea0003800000 */
[----:B------:R-:W0:Y:S01]  /*32f0*/  LDCU.64 UR10, c[0x0][0x3e0] ;  /* 0x00007c00ff0a77ac */ /* 0x000e220008000a00 */
[----:B------:R-:W-:Y:S01]  /*3300*/  MOV R7, R9 ;  /* 0x0000000900077202 */ /* 0x000fe20000000f00 */
[----:B------:R-:W-:Y:S01]  /*3310*/  FADD.FTZ R27, R27, -UR5 ;  /* 0x800000051b1b7e21 */ /* 0x000fe20008010000 */
[----:B------:R-:W-:Y:S01]  /*3320*/  FADD.FTZ R10, R10, -UR5 ;  /* 0x800000050a0a7e21 */ /* 0x000fe20008010000 */
[----:B------:R-:W1:Y:S02]  /*3330*/  LDCU.64 UR12, c[0x0][0x380] ;  /* 0x00007000ff0c77ac */ /* 0x000e640008000a00 */
[----:B------:R-:W-:Y:S01]  /*3340*/  FMUL.FTZ R27, R27, UR8 ;  /* 0x000000081b1b7c20 */ /* 0x000fe20008410000 */
[----:B------:R-:W-:-:S03]  /*3350*/  FMUL.FTZ R10, R10, UR8 ;  /* 0x000000080a0a7c20 */ /* 0x000fc60008410000 */
[----:B--2345:R-:W-:Y:S01]  /*3360*/  FFMA.FTZ R3, R14, R27, R18 ;  /* 0x0000001b0e037223 */ /* 0x03cfe20000010012 */
        /* <DEDUP_REMOVED lines=8> */
[----:B------:R0:W-:Y:S01]  /*33f0*/  STG.E desc[UR16][R4.64], R3 ;  /* 0x0000000304007986 */ /* 0x0001e2000c101910 */
[----:B------:R-:W-:Y:S05]  /*3400*/  BRA `(.L_x_1551) ;  /* 0x00000010002c7947 */ /* 0x000fea0003800000 */
.L_x_1536:
[----:B------:R-:W1:Y:S01]  /*3410*/  LDCU.64 UR18, c[0x0][0x3e8] ;  /* 0x00007d00ff1277ac */ /* 0x000e620008000a00 */
[----:B------:R-:W-:Y:S01]  /*3420*/  SHF.R.S32.HI R12, RZ, 0x1f, R42 ;  /* 0x0000001fff0c7819 */ /* 0x000fe2000001142a */
[----:B------:R-:W-:Y:S01]  /*3430*/  BSSY.RECONVERGENT B1, `(.L_x_1552) ;  /* 0x0000023000017945 */ /* 0x000fe20003800200 */
[----:B-1----:R-:W-:Y:S02]  /*3440*/  ISETP.GE.U32.AND P2, PT, R42, UR18, PT ;  /* 0x000000122a007c0c */ /* 0x002fe4000bf46070 */
[----:B------:R-:W-:Y:S02]  /*3450*/  ISETP.GE.U32.AND P5, PT, R38, UR18, PT ;  /* 0x0000001226007c0c */ /* 0x000fe4000bfa6070 */
[----:B------:R-:W-:Y:S02]  /*3460*/  ISETP.GE.U32.AND P6, PT, R37, UR18, PT ;  /* 0x0000001225007c0c */ /* 0x000fe4000bfc6070 */
[----:B------:R-:W-:Y:S01]  /*3470*/  ISETP.GE.AND.EX P2, PT, R12, UR19, PT, P2 ;  /* 0x000000130c007c0c */ /* 0x000fe2000bf46320 */
[----:B------:R-:W-:-:S12]  /*3480*/  @P1 BRA `(.L_x_1553) ;  /* 0x0000000000741947 */ /* 0x000fd80003800000 */
[----:B------:R-:W-:Y:S01]  /*3490*/  FADD.FTZ R26, R26, -UR5 ;  /* 0x800000051a1a7e21 */ /* 0x000fe20008010000 */
[----:B------:R-:W-:Y:S01]  /*34a0*/  FADD.FTZ R34, R34, -UR5 ;  /* 0x8000000522227e21 */ /* 0x000fe20008010000 */
[----:B------:R-:W1:Y:S01]  /*34b0*/  LDCU.64 UR10, c[0x0][0x3e0] ;  /* 0x00007c00ff0a77ac */ /* 0x000e620008000a00 */
[----:B------:R-:W-:Y:S01]  /*34c0*/  SHF.R.S32.HI R22, RZ, 0x1f, R0 ;  /* 0x0000001fff167819 */ /* 0x000fe20000011400 */
[----:B------:R-:W-:Y:S01]  /*34d0*/  FMUL.FTZ R26, R26, UR8 ;  /* 0x000000081a1a7c20 */ /* 0x000fe20008410000 */
[----:B------:R-:W-:Y:S01]  /*34e0*/  FMUL.FTZ R13, R34, UR8 ;  /* 0x00000008220d7c20 */ /* 0x000fe20008410000 */
[----:B------:R-:W2:Y:S02]  /*34f0*/  LDCU.64 UR12, c[0x0][0x380] ;  /* 0x00007000ff0c77ac */ /* 0x000ea40008000a00 */
[----:B0----5:R-:W-:Y:S01]  /*3500*/  FFMA.FTZ R17, R15, R26, R19 ;  /* 0x0000001a0f117223 */ /* 0x021fe20000010013 */
[----:B------:R-:W-:-:S03]  /*3510*/  FFMA.FTZ R16, R14, R13, R18 ;  /* 0x0000000d0e107223 */ /* 0x000fc60000010012 */
[----:B------:R-:W-:Y:S01]  /*3520*/  FMUL.FTZ R12, R17, -1.4426950216293334961 ;  /* 0xbfb8aa3b110c7820 */ /* 0x000fe20000410000 */
[----:B------:R-:W-:-:S04]  /*3530*/  FMUL.FTZ R23, R16, -1.4426950216293334961 ;  /* 0xbfb8aa3b10177820 */ /* 0x000fc80000410000 */
[----:B------:R-:W0:Y:S01]  /*3540*/  MUFU.EX2 R13, R23 ;  /* 0x00000017000d7308 */ /* 0x000e220000000800 */
[----:B-1----:R-:W-:-:S04]  /*3550*/  IMAD R22, R22, UR10, RZ ;  /* 0x0000000a16167c24 */ /* 0x002fc8000f8e02ff */
[----:B------:R-:W-:-:S03]  /*3560*/  IMAD R22, R0, UR11, R22 ;  /* 0x0000000b00167c24 */ /* 0x000fc6000f8e0216 */
[----:B------:R-:W1:Y:S01]  /*3570*/  MUFU.EX2 R12, R12 ;  /* 0x0000000c000c7308 */ /* 0x000e620000000800 */
[----:B0-----:R-:W-:-:S07]  /*3580*/  FADD.FTZ R13, R13, 1 ;  /* 0x3f8000000d0d7421 */ /* 0x001fce0000010000 */
[----:B------:R0:W3:Y:S01]  /*3590*/  MUFU.RCP R20, R13 ;  /* 0x0000000d00147308 */ /* 0x0000e20000001000 */
[----:B-1----:R-:W-:-:S07]  /*35a0*/  FADD.FTZ R12, R12, 1 ;  /* 0x3f8000000c0c7421 */ /* 0x002fce0000010000 */
[----:B------:R1:W4:Y:S01]  /*35b0*/  MUFU.RCP R21, R12 ;  /* 0x0000000c00157308 */ /* 0x0003220000001000 */
[----:B0-----:R-:W-:Y:S02]  /*35c0*/  MOV R13, R9 ;  /* 0x00000009000d7202 */ /* 0x001fe40000000f00 */
[----:B-1----:R-:W-:Y:S01]  /*35d0*/  MOV R12, R6 ;  /* 0x00000006000c7202 */ /* 0x002fe20000000f00 */
[----:B---3--:R-:W-:-:S04]  /*35e0*/  FMUL.FTZ R20, R16, R20 ;  /* 0x0000001410147220 */ /* 0x008fc80000410000 */
[----:B------:R-:W-:-:S04]  /*35f0*/  IMAD.WIDE.U32 R12, R0, UR10, R12 ;  /* 0x0000000a000c7c25 */ /* 0x000fc8000f8e000c */
[----:B----4-:R-:W-:Y:S01]  /*3600*/  FMUL.FTZ R21, R17, R21 ;  /* 0x0000001511157220 */ /* 0x010fe20000410000 */
[----:B------:R-:W-:Y:S02]  /*3610*/  IADD3 R22, PT, PT, R13, R22, RZ ;  /* 0x000000160d167210 */ /* 0x000fe40007ffe0ff */
[C---:B--2---:R-:W-:Y:S02]  /*3620*/  LEA R16, P1, R12.reuse, UR12, 0x1 ;  /* 0x0000000c0c107c11 */ /* 0x044fe4000f8208ff */
[----:B------:R-:W-:Y:S02]  /*3630*/  F2FP.BF16.F32.PACK_AB R21, R21, R20 ;  /* 0x000000141515723e */ /* 0x000fe400000010ff */
[----:B------:R-:W-:-:S05]  /*3640*/  LEA.HI.X R17, R12, UR13, R22, 0x1, P1 ;  /* 0x0000000d0c117c11 */ /* 0x000fca00088f0c16 */
[----:B------:R1:W-:Y:S04]  /*3650*/  STG.E desc[UR16][R16.64], R21 ;  /* 0x0000001510007986 */ /* 0x0003e8000c101910 */
.L_x_1553:
[----:B------:R-:W-:Y:S05]  /*3660*/  BSYNC.RECONVERGENT B1 ;  /* 0x0000000000017941 */ /* 0x000fea0003800200 */
.L_x_1552:
[----:B------:R-:W-:Y:S04]  /*3670*/  BSSY.RECONVERGENT B1, `(.L_x_1554) ;  /* 0x000001f000017945 */ /* 0x000fe80003800200 */
[----:B------:R-:W-:Y:S05]  /*3680*/  @P2 BRA `(.L_x_1555) ;  /* 0x0000000000742947 */ /* 0x000fea0003800000 */
[----:B------:R-:W-:Y:S01]  /*3690*/  FADD.FTZ R33, R33, -UR5 ;  /* 0x8000000521217e21 */ /* 0x000fe20008010000 */
[----:B------:R-:W-:Y:S01]  /*36a0*/  FADD.FTZ R25, R25, -UR5 ;  /* 0x8000000519197e21 */ /* 0x000fe20008010000 */
[----:B------:R-:W2:Y:S01]  /*36b0*/  LDCU.64 UR10, c[0x0][0x3e0] ;  /* 0x00007c00ff0a77ac */ /* 0x000ea20008000a00 */
[----:B------:R-:W-:Y:S01]  /*36c0*/  SHF.R.S32.HI R22, RZ, 0x1f, R42 ;  /* 0x0000001fff167819 */ /* 0x000fe2000001142a */
[----:B------:R-:W-:Y:S01]  /*36d0*/  FMUL.FTZ R33, R33, UR8 ;  /* 0x0000000821217c20 */ /* 0x000fe20008410000 */
[----:B------:R-:W-:Y:S01]  /*36e0*/  FMUL.FTZ R12, R25, UR8 ;  /* 0x00000008190c7c20 */ /* 0x000fe20008410000 */
[----:B------:R-:W3:Y:S02]  /*36f0*/  LDCU.64 UR12, c[0x0][0x380] ;  /* 0x00007000ff0c77ac */ /* 0x000ee40008000a00 */
[----:B-----5:R-:W-:Y:S01]  /*3700*/  FFMA.FTZ R20, R14, R33, R18 ;  /* 0x000000210e147223 */ /* 0x020fe20000010012 */
[----:B01----:R-:W-:-:S03]  /*3710*/  FFMA.FTZ R17, R15, R12, R19 ;  /* 0x0000000c0f117223 */ /* 0x003fc60000010013 */
[----:B------:R-:W-:Y:S01]  /*3720*/  FMUL.FTZ R13, R20, -1.4426950216293334961 ;  /* 0xbfb8aa3b140d7820 */ /* 0x000fe20000410000 */
[----:B------:R-:W-:-:S04]  /*3730*/  FMUL.FTZ R25, R17, -1.4426950216293334961 ;  /* 0xbfb8aa3b11197820 */ /* 0x000fc80000410000 */
[----:B------:R-:W0:Y:S01]  /*3740*/  MUFU.EX2 R12, R25 ;  /* 0x00000019000c7308 */ /* 0x000e220000000800 */
[----:B--2---:R-:W-:-:S04]  /*3750*/  IMAD R22, R22, UR10, RZ ;  /* 0x0000000a16167c24 */ /* 0x004fc8000f8e02ff */
[----:B------:R-:W-:-:S03]  /*3760*/  IMAD R22, R42, UR11, R22 ;  /* 0x0000000b2a167c24 */ /* 0x000fc6000f8e0216 */
[----:B------:R-:W1:Y:S01]  /*3770*/  MUFU.EX2 R13, R13 ;  /* 0x0000000d000d7308 */ /* 0x000e620000000800 */
[----:B0-----:R-:W-:Y:S01]  /*3780*/  FADD.FTZ R26, R12, 1 ;  /* 0x3f8000000c1a7421 */ /* 0x001fe20000010000 */
[----:B------:R-:W-:-:S06]  /*3790*/  MOV R12, R6 ;  /* 0x00000006000c7202 */ /* 0x000fcc0000000f00 */
[----:B------:R-:W-:Y:S01]  /*37a0*/  MUFU.RCP R16, R26 ;  /* 0x0000001a00107308 */ /* 0x000fe20000001000 */
[----:B-1----:R-:W-:Y:S01]  /*37b0*/  FADD.FTZ R23, R13, 1 ;  /* 0x3f8000000d177421 */ /* 0x002fe20000010000 */
[----:B------:R-:W-:-:S06]  /*37c0*/  IMAD.MOV.U32 R13, RZ, RZ, R9 ;  /* 0x000000ffff0d7224 */ /* 0x000fcc00078e0009 */
[----:B------:R-:W0:Y:S01]  /*37d0*/  MUFU.RCP R21, R23 ;  /* 0x0000001700157308 */ /* 0x000e220000001000 */
[----:B------:R-:W-:-:S05]  /*37e0*/  IMAD.WIDE.U32 R12, R42, UR10, R12 ;  /* 0x0000000a2a0c7c25 */ /* 0x000fca000f8e000c */
[----:B------:R-:W-:Y:S01]  /*37f0*/  IADD3 R22, PT, PT, R13, R22, RZ ;  /* 0x000000160d167210 */ /* 0x000fe20007ffe0ff */
[----:B0-----:R-:W-:Y:S01]  /*3800*/  FMUL.FTZ R21, R20, R21 ;  /* 0x0000001514157220 */ /* 0x001fe20000410000 */
[----:B------:R-:W-:Y:S01]  /*3810*/  FMUL.FTZ R20, R17, R16 ;  /* 0x0000001011147220 */ /* 0x000fe20000410000 */
[----:B---3--:R-:W-:-:S04]  /*3820*/  LEA R16, P1, R12, UR12, 0x1 ;  /* 0x0000000c0c107c11 */ /* 0x008fc8000f8208ff */
[----:B------:R-:W-:Y:S02]  /*3830*/  LEA.HI.X R17, R12, UR13, R22, 0x1, P1 ;  /* 0x0000000d0c117c11 */ /* 0x000fe400088f0c16 */
[----:B------:R-:W-:-:S05]  /*3840*/  F2FP.BF16.F32.PACK_AB R21, R20, R21 ;  /* 0x000000151415723e */ /* 0x000fca00000010ff */
[----:B------:R2:W-:Y:S02]  /*3850*/  STG.E desc[UR16][R16.64], R21 ;  /* 0x0000001510007986 */ /* 0x0005e4000c101910 */
.L_x_1555:
[----:B------:R-:W-:Y:S05]  /*3860*/  BSYNC.RECONVERGENT B1 ;  /* 0x0000000000017941 */ /* 0x000fea0003800200 */
.L_x_1554:
[----:B------:R-:W-:Y:S01]  /*3870*/  SHF.R.S32.HI R22, RZ, 0x1f, R38 ;  /* 0x0000001fff167819 */ /* 0x000fe20000011426 */
        /* <DEDUP_REMOVED lines=14> */
[----:B------:R-:W-:Y:S01]  /*3960*/  FADD.FTZ R32, R32, -UR5 ;  /* 0x8000000520207e21 */ /* 0x000fe20008010000 */
[----:B------:R-:W-:Y:S01]  /*3970*/  FADD.FTZ R24, R24, -UR5 ;  /* 0x8000000518187e21 */ /* 0x000fe20008010000 */
[----:B------:R-:W3:Y:S02]  /*3980*/  LDCU.64 UR10, c[0x0][0x3e0] ;  /* 0x00007c00ff0a77ac */ /* 0x000ee40008000a00 */
[----:B------:R-:W-:Y:S01]  /*3990*/  FMUL.FTZ R13, R32, UR8 ;  /* 0x00000008200d7c20 */ /* 0x000fe20008410000 */
[----:B------:R-:W-:Y:S01]  /*39a0*/  FMUL.FTZ R24, R24, UR8 ;  /* 0x0000000818187c20 */ /* 0x000fe20008410000 */
[----:B------:R-:W4:Y:S02]  /*39b0*/  LDCU.64 UR12, c[0x0][0x380] ;  /* 0x00007000ff0c77ac */ /* 0x000f240008000a00 */
[----:B-----5:R-:W-:Y:S01]  /*39c0*/  FFMA.FTZ R20, R14, R13, R18 ;  /* 0x0000000d0e147223 */ /* 0x020fe20000010012 */
[----:B012---:R-:W-:Y:S01]  /*39d0*/  FFMA.FTZ R17, R15, R24, R19 ;  /* 0x000000180f117223 */ /* 0x007fe20000010013 */
[----:B------:R-:W-:-:S02]  /*39e0*/  MOV R13, R9 ;  /* 0x00000009000d7202 */ /* 0x000fc40000000f00 */
[----:B------:R-:W-:Y:S01]  /*39f0*/  FMUL.FTZ R12, R20, -1.4426950216293334961 ;  /* 0xbfb8aa3b140c7820 */ /* 0x000fe20000410000 */
[----:B------:R-:W-:-:S05]  /*3a00*/  FMUL.FTZ R24, R17, -1.4426950216293334961 ;  /* 0xbfb8aa3b11187820 */ /* 0x000fca0000410000 */
[----:B------:R-:W0:Y:S01]  /*3a10*/  MUFU.EX2 R12, R12 ;  /* 0x0000000c000c7308 */ /* 0x000e220000000800 */
[----:B---3--:R-:W-:-:S04]  /*3a20*/  IMAD R22, R22, UR10, RZ ;  /* 0x0000000a16167c24 */ /* 0x008fc8000f8e02ff */
[----:B------:R-:W-:-:S03]  /*3a30*/  IMAD R22, R38, UR11, R22 ;  /* 0x0000000b26167c24 */ /* 0x000fc6000f8e0216 */
[----:B------:R-:W1:Y:S01]  /*3a40*/  MUFU.EX2 R24, R24 ;  /* 0x0000001800187308 */ /* 0x000e620000000800 */
[----:B0-----:R-:W-:Y:S01]  /*3a50*/  FADD.FTZ R23, R12, 1 ;  /* 0x3f8000000c177421 */ /* 0x001fe20000010000 */
[----:B------:R-:W-:-:S06]  /*3a60*/  MOV R12, R6 ;  /* 0x00000006000c7202 */ /* 0x000fcc0000000f00 */
[----:B------:R-:W0:Y:S01]  /*3a70*/  MUFU.RCP R21, R23 ;  /* 0x0000001700157308 */ /* 0x000e220000001000 */
[----:B------:R-:W-:-:S04]  /*3a80*/  IMAD.WIDE.U32 R12, R38, UR10, R12 ;  /* 0x0000000a260c7c25 */ /* 0x000fc8000f8e000c */
[----:B-1----:R-:W-:Y:S01]  /*3a90*/  FADD.FTZ R25, R24, 1 ;  /* 0x3f80000018197421 */ /* 0x002fe20000010000 */
[----:B------:R-:W-:-:S03]  /*3aa0*/  IADD3 R13, PT, PT, R13, R22, RZ ;  /* 0x000000160d0d7210 */ /* 0x000fc60007ffe0ff */
[----:B------:R-:W1:Y:S01]  /*3ab0*/  MUFU.RCP R16, R25 ;  /* 0x0000001900107308 */ /* 0x000e620000001000 */
[----:B0-----:R-:W-:Y:S01]  /*3ac0*/  FMUL.FTZ R21, R20, R21 ;  /* 0x0000001514157220 */ /* 0x001fe20000410000 */
[----:B-1----:R-:W-:Y:S01]  /*3ad0*/  FMUL.FTZ R20, R17, R16 ;  /* 0x0000001011147220 */ /* 0x002fe20000410000 */
[----:B----4-:R-:W-:-:S04]  /*3ae0*/  LEA R16, P5, R12, UR12, 0x1 ;  /* 0x0000000c0c107c11 */ /* 0x010fc8000f8a08ff */
[----:B------:R-:W-:Y:S02]  /*3af0*/  LEA.HI.X R17, R12, UR13, R13, 0x1, P5 ;  /* 0x0000000d0c117c11 */ /* 0x000fe4000a8f0c0d */
[----:B------:R-:W-:-:S05]  /*3b00*/  F2FP.BF16.F32.PACK_AB R21, R20, R21 ;  /* 0x000000151415723e */ /* 0x000fca00000010ff */
[----:B------:R3:W-:Y:S02]  /*3b10*/  STG.E desc[UR16][R16.64], R21 ;  /* 0x0000001510007986 */ /* 0x0007e4000c101910 */
.L_x_1557:
[----:B------:R-:W-:Y:S05]  /*3b20*/  BSYNC.RECONVERGENT B1 ;  /* 0x0000000000017941 */ /* 0x000fea0003800200 */
.L_x_1556:
[----:B------:R-:W-:Y:S04]  /*3b30*/  BSSY.RECONVERGENT B1, `(.L_x_1558) ;  /* 0x000001e000017945 */ /* 0x000fe80003800200 */
[----:B------:R-:W-:Y:S05]  /*3b40*/  @P6 BRA `(.L_x_1559) ;  /* 0x0000000000706947 */ /* 0x000fea0003800000 */
[----:B------:R-:W-:Y:S01]  /*3b50*/  FADD.FTZ R31, R31, -UR5 ;  /* 0x800000051f1f7e21 */ /* 0x000fe20008010000 */
[----:B------:R-:W-:Y:S01]  /*3b60*/  FADD.FTZ R11, R11, -UR5 ;  /* 0x800000050b0b7e21 */ /* 0x000fe20008010000 */
[----:B------:R-:W4:Y:S01]  /*3b70*/  LDCU.64 UR10, c[0x0][0x3e0] ;  /* 0x00007c00ff0a77ac */ /* 0x000f220008000a00 */
[----:B------:R-:W-:Y:S01]  /*3b80*/  MOV R12, R6 ;  /* 0x00000006000c7202 */ /* 0x000fe20000000f00 */
[----:B------:R-:W-:Y:S01]  /*3b90*/  FMUL.FTZ R31, R31, UR8 ;  /* 0x000000081f1f7c20 */ /* 0x000fe20008410000 */
[----:B0123--:R-:W-:Y:S01]  /*3ba0*/  FMUL.FTZ R16, R11, UR8 ;  /* 0x000000080b107c20 */ /* 0x00ffe20008410000 */
[----:B------:R-:W0:Y:S01]  /*3bb0*/  LDCU.64 UR12, c[0x0][0x380] ;  /* 0x00007000ff0c77ac */ /* 0x000e220008000a00 */
[----:B------:R-:W-:Y:S01]  /*3bc0*/  MOV R13, R9 ;  /* 0x00000009000d7202 */ /* 0x000fe20000000f00 */
[----:B-----5:R-:W-:Y:S01]  /*3bd0*/  FFMA.FTZ R20, R14, R31, R18 ;  /* 0x0000001f0e147223 */ /* 0x020fe20000010012 */
[----:B------:R-:W-:-:S03]  /*3be0*/  FFMA.FTZ R16, R15, R16, R19 ;  /* 0x000000100f107223 */ /* 0x000fc60000010013 */
[----:B------:R-:W-:Y:S01]  /*3bf0*/  FMUL.FTZ R11, R20, -1.4426950216293334961 ;  /* 0xbfb8aa3b140b7820 */ /* 0x000fe20000410000 */
[----:B------:R-:W-:-:S05]  /*3c00*/  FMUL.FTZ R23, R16, -1.4426950216293334961 ;  /* 0xbfb8aa3b10177820 */ /* 0x000fca0000410000 */
[----:B------:R-:W1:Y:S01]  /*3c10*/  MUFU.EX2 R11, R11 ;  /* 0x0000000b000b7308 */ /* 0x000e620000000800 */
[----:B----4-:R-:W-:Y:S02]  /*3c20*/  IMAD R26, R26, UR10, RZ ;  /* 0x0000000a1a1a7c24 */ /* 0x010fe4000f8e02ff */
[----:B------:R-:W-:-:S05]  /*3c30*/  IMAD.WIDE.U32 R12, R37, UR10, R12 ;  /* 0x0000000a250c7c25 */ /* 0x000fca000f8e000c */
[----:B------:R-:W2:Y:S01]  /*3c40*/  MUFU.EX2 R23, R23 ;  /* 0x0000001700177308 */ /* 0x000ea20000000800 */
[----:B-1----:R-:W-:Y:S01]  /*3c50*/  FADD.FTZ R22, R11, 1 ;  /* 0x3f8000000b167421 */ /* 0x002fe20000010000 */
[----:B------:R-:W-:-:S06]  /*3c60*/  IMAD R11, R37, UR11, R26 ;  /* 0x0000000b250b7c24 */ /* 0x000fcc000f8e021a */
[----:B------:R-:W1:Y:S01]  /*3c70*/  MUFU.RCP R21, R22 ;  /* 0x0000001600157308 */ /* 0x000e620000001000 */
[----:B------:R-:W-:Y:S01]  /*3c80*/  IADD3 R11, PT, PT, R13, R11, RZ ;  /* 0x0000000b0d0b7210 */ /* 0x000fe20007ffe0ff */
[----:B--2---:R-:W-:-:S06]  /*3c90*/  FADD.FTZ R24, R23, 1 ;  /* 0x3f80000017187421 */ /* 0x004fcc0000010000 */
[----:B------:R-:W2:Y:S01]  /*3ca0*/  MUFU.RCP R17, R24 ;  /* 0x0000001800117308 */ /* 0x000ea20000001000 */
[----:B-1----:R-:W-:Y:S01]  /*3cb0*/  FMUL.FTZ R21, R20, R21 ;  /* 0x0000001514157220 */ /* 0x002fe20000410000 */
[----:B--2---:R-:W-:Y:S01]  /*3cc0*/  FMUL.FTZ R20, R16, R17 ;  /* 0x0000001110147220 */ /* 0x004fe20000410000 */
[----:B0-----:R-:W-:-:S04]  /*3cd0*/  LEA R16, P5, R12, UR12, 0x1 ;  /* 0x0000000c0c107c11 */ /* 0x001fc8000f8a08ff */
[----:B------:R-:W-:Y:S02]  /*3ce0*/  LEA.HI.X R17, R12, UR13, R11, 0x1, P5 ;  /* 0x0000000d0c117c11 */ /* 0x000fe4000a8f0c0b */
[----:B------:R-:W-:-:S05]  /*3cf0*/  F2FP.BF16.F32.PACK_AB R21, R20, R21 ;  /* 0x000000151415723e */ /* 0x000fca00000010ff */
[----:B------:R4:W-:Y:S02]  /*3d00*/  STG.E desc[UR16][R16.64], R21 ;  /* 0x0000001510007986 */ /* 0x0009e4000c101910 */
.L_x_1559:
[----:B------:R-:W-:Y:S05]  /*3d10*/  BSYNC.RECONVERGENT B1 ;  /* 0x0000000000017941 */ /* 0x000fea0003800200 */
.L_x_1558:
[----:B------:R-:W-:Y:S04]  /*3d20*/  BSSY.RECONVERGENT B1, `(.L_x_1560) ;  /* 0x000001e000017945 */ /* 0x000fe80003800200 */
[----:B------:R-:W-:Y:S05]  /*3d30*/  @P1 BRA `(.L_x_1561) ;  /* 0x0000000000701947 */ /* 0x000fea0003800000 */
[----:B------:R-:W-:Y:S01]  /*3d40*/  FADD.FTZ R30, R30, -UR5 ;  /* 0x800000051e1e7e21 */ /* 0x000fe20008010000 */
[----:B------:R-:W-:Y:S01]  /*3d50*/  FADD.FTZ R3, R3, -UR5 ;  /* 0x8000000503037e21 */ /* 0x000fe20008010000 */
[----:B------:R-:W0:Y:S01]  /*3d60*/  LDCU.64 UR10, c[0x0][0x3e0] ;  /* 0x00007c00ff0a77ac */ /* 0x000e220008000a00 */
[----:B------:R-:W-:Y:S01]  /*3d70*/  MOV R13, R9 ;  /* 0x00000009000d7202 */ /* 0x000fe20000000f00 */
[----:B------:R-:W-:Y:S01]  /*3d80*/  FMUL.FTZ R11, R30, UR8 ;  /* 0x000000081e0b7c20 */ /* 0x000fe20008410000 */
[----:B01234-:R-:W-:Y:S01]  /*3d90*/  FMUL.FTZ R16, R3, UR8 ;  /* 0x0000000803107c20 */ /* 0x01ffe20008410000 */
[----:B------:R-:W0:Y:S02]  /*3da0*/  LDCU.64 UR12, c[0x0][0x380] ;  /* 0x00007000ff0c77ac */ /* 0x000e240008000a00 */
[----:B-----5:R-:W-:Y:S01]  /*3db0*/  FFMA.FTZ R11, R14, R11, R18 ;  /* 0x0000000b0e0b7223 */ /* 0x020fe20000010012 */
[----:B------:R-:W-:-:S03]  /*3dc0*/  FFMA.FTZ R3, R15, R16, R19 ;  /* 0x000000100f037223 */ /* 0x000fc60000010013 */
[----:B------:R-:W-:Y:S01]  /*3dd0*/  FMUL.FTZ R12, R11, -1.4426950216293334961 ;  /* 0xbfb8aa3b0b0c7820 */ /* 0x000fe20000410000 */
[----:B------:R-:W-:-:S05]  /*3de0*/  FMUL.FTZ R17, R3, -1.4426950216293334961 ;  /* 0xbfb8aa3b03117820 */ /* 0x000fca0000410000 */
[----:B------:R-:W1:Y:S01]  /*3df0*/  MUFU.EX2 R12, R12 ;  /* 0x0000000c000c7308 */ /* 0x000e620000000800 */
[----:B------:R-:W-:-:S04]  /*3e00*/  IMAD R23, R33, UR10, RZ ;  /* 0x0000000a21177c24 */ /* 0x000fc8000f8e02ff */
[----:B------:R-:W-:-:S03]  /*3e10*/  IMAD R23, R36, UR11, R23 ;  /* 0x0000000b24177c24 */ /* 0x000fc6000f8e0217 */
[----:B------:R-:W2:Y:S01]  /*3e20*/  MUFU.EX2 R17, R17 ;  /* 0x0000001100117308 */ /* 0x000ea20000000800 */
[----:B-1----:R-:W-:Y:S01]  /*3e30*/  FADD.FTZ R20, R12, 1 ;  /* 0x3f8000000c147421 */ /* 0x002fe20000010000 */
[----:B------:R-:W-:-:S06]  /*3e40*/  MOV R12, R6 ;  /* 0x00000006000c7202 */ /* 0x000fcc0000000f00 */
[----:B------:R-:W1:Y:S01]  /*3e50*/  MUFU.RCP R16, R20 ;  /* 0x0000001400107308 */ /* 0x000e620000001000 */
[----:B------:R-:W-:-:S04]  /*3e60*/  IMAD.WIDE.U32 R12, R36, UR10, R12 ;  /* 0x0000000a240c7c25 */ /* 0x000fc8000f8e000c */
[----:B--2---:R-:W-:Y:S01]  /*3e70*/  FADD.FTZ R21, R17, 1 ;  /* 0x3f80000011157421 */ /* 0x004fe20000010000 */
[----:B------:R-:W-:-:S03]  /*3e80*/  IMAD.IADD R23, R13, 0x1, R23 ;  /* 0x000000010d177824 */ /* 0x000fc600078e0217 */
[----:B------:R-:W2:Y:S01]  /*3e90*/  MUFU.RCP R22, R21 ;  /* 0x0000001500167308 */ /* 0x000ea20000001000 */
[----:B-1----:R-:W-:Y:S01]  /*3ea0*/  FMUL.FTZ R11, R11, R16 ;  /* 0x000000100b0b7220 */ /* 0x002fe20000410000 */
[----:B0-----:R-:W-:-:S04]  /*3eb0*/  LEA R16, P1, R12, UR12, 0x1 ;  /* 0x0000000c0c107c11 */ /* 0x001fc8000f8208ff */
[----:B------:R-:W-:Y:S01]  /*3ec0*/  LEA.HI.X R17, R12, UR13, R23, 0x1, P1 ;  /* 0x0000000d0c117c11 */ /* 0x000fe200088f0c17 */
[----:B--2---:R-:W-:-:S05]  /*3ed0*/  FMUL.FTZ R22, R3, R22 ;  /* 0x0000001603167220 */ /* 0x004fca0000410000 */
[----:B------:R-:W-:-:S05]  /*3ee0*/  F2FP.BF16.F32.PACK_AB R11, R22, R11 ;  /* 0x0000000b160b723e */ /* 0x000fca00000010ff */
[----:B------:R0:W-:Y:S02]  /*3ef0*/  STG.E desc[UR16][R16.64], R11 ;  /* 0x0000000b10007986 */ /* 0x0001e4000c101910 */
.L_x_1561:
[----:B------:R-:W-:Y:S05]  /*3f00*/  BSYNC.RECONVERGENT B1 ;  /* 0x0000000000017941 */ /* 0x000fea0003800200 */
.L_x_1560:
[----:B------:R-:W-:Y:S04]  /*3f10*/  BSSY.RECONVERGENT B1, `(.L_x_1562) ;  /* 0x000001e000017945 */ /* 0x000fe80003800200 */
[----:B------:R-:W-:Y:S05]  /*3f20*/  @P2 BRA `(.L_x_1563) ;  /* 0x0000000000702947 */ /* 0x000fea0003800000 */
[----:B------:R-:W-:Y:S01]  /*3f30*/  FADD.FTZ R29, R29, -UR5 ;  /* 0x800000051d1d7e21 */ /* 0x000fe20008010000 */
[----:B------:R-:W-:Y:S01]  /*3f40*/  FADD.FTZ R3, R4, -UR5 ;  /* 0x8000000504037e21 */ /* 0x000fe20008010000 */
[----:B------:R-:W1:Y:S01]  /*3f50*/  LDCU.64 UR10, c[0x0][0x3e0] ;  /* 0x00007c00ff0a77ac */ /* 0x000e620008000a00 */
[----:B------:R-:W-:Y:S01]  /*3f60*/  MOV R13, R9 ;  /* 0x00000009000d7202 */ /* 0x000fe20000000f00 */
[----:B------:R-:W-:Y:S01]  /*3f70*/  FMUL.FTZ R29, R29, UR8 ;  /* 0x000000081d1d7c20 */ /* 0x000fe20008410000 */
[----:B------:R-:W-:Y:S01]  /*3f80*/  FMUL.FTZ R12, R3, UR8 ;  /* 0x00000008030c7c20 */ /* 0x000fe20008410000 */
[----:B------:R-:W1:Y:S02]  /*3f90*/  LDCU.64 UR12, c[0x0][0x380] ;  /* 0x00007000ff0c77ac */ /* 0x000e640008000a00 */
[----:B-----5:R-:W-:Y:S01]  /*3fa0*/  FFMA.FTZ R4, R14, R29, R18 ;  /* 0x0000001d0e047223 */ /* 0x020fe20000010012 */
[----:B------:R-:W-:Y:S01]  /*3fb0*/  FFMA.FTZ R3, R15, R12, R19 ;  /* 0x0000000c0f037223 */ /* 0x000fe20000010013 */
[----:B------:R-:W-:-:S02]  /*3fc0*/  MOV R12, R6 ;  /* 0x00000006000c7202 */ /* 0x000fc40000000f00 */
[----:B0-----:R-:W-:Y:S01]  /*3fd0*/  FMUL.FTZ R11, R4, -1.4426950216293334961 ;  /* 0xbfb8aa3b040b7820 */ /* 0x001fe20000410000 */
[----:B-1234-:R-:W-:-:S05]  /*3fe0*/  FMUL.FTZ R16, R3, -1.4426950216293334961 ;  /* 0xbfb8aa3b03107820 */ /* 0x01efca0000410000 */
[----:B------:R-:W0:Y:S01]  /*3ff0*/  MUFU.EX2 R11, R11 ;  /* 0x0000000b000b7308 */ /* 0x000e220000000800 */
[----:B------:R-:W-:Y:S02]  /*4000*/  IMAD R24, R45, UR10, RZ ;  /* 0x0000000a2d187c24 */ /* 0x000fe4000f8e02ff */
[----:B------:R-:W-:-:S05]  /*4010*/  IMAD.WIDE.U32 R12, R35, UR10, R12 ;  /* 0x0000000a230c7c25 */ /* 0x000fca000f8e000c */
[----:B------:R-:W1:Y:S01]  /*4020*/  MUFU.EX2 R16, R16 ;  /* 0x0000001000107308 */ /* 0x000e620000000800 */
[----:B0-----:R-:W-:Y:S01]  /*4030*/  FADD.FTZ R20, R11, 1 ;  /* 0x3f8000000b147421 */ /* 0x001fe20000010000 */
[----:B------:R-:W-:-:S06]  /*4040*/  IMAD R11, R35, UR11, R24 ;  /* 0x0000000b230b7c24 */ /* 0x000fcc000f8e0218 */
[----:B------:R-:W0:Y:S01]  /*4050*/  MUFU.RCP R17, R20 ;  /* 0x0000001400117308 */ /* 0x000e220000001000 */
[----:B------:R-:W-:Y:S01]  /*4060*/  IADD3 R11, PT, PT, R13, R11, RZ ;  /* 0x0000000b0d0b7210 */ /* 0x000fe20007ffe0ff */
[----:B-1----:R-:W-:Y:S01]  /*4070*/  FADD.FTZ R21, R16, 1 ;  /* 0x3f80000010157421 */ /* 0x002fe20000010000 */
[----:B------:R-:W-:-:S05]  /*4080*/  LEA R16, P1, R12, UR12, 0x1 ;  /* 0x0000000c0c107c11 */ /* 0x000fca000f8208ff */
[----:B------:R-:W1:Y:S01]  /*4090*/  MUFU.RCP R22, R21 ;  /* 0x0000001500167308 */ /* 0x000e620000001000 */
[----:B0-----:R-:W-:Y:S01]  /*40a0*/  FMUL.FTZ R4, R4, R17 ;  /* 0x0000001104047220 */ /* 0x001fe20000410000 */
[----:B------:R-:W-:Y:S01]  /*40b0*/  LEA.HI.X R17, R12, UR13, R11, 0x1, P1 ;  /* 0x0000000d0c117c11 */ /* 0x000fe200088f0c0b */
[----:B-1----:R-:W-:-:S05]  /*40c0*/  FMUL.FTZ R3, R3, R22 ;  /* 0x0000001603037220 */ /* 0x002fca0000410000 */
[----:B------:R-:W-:-:S05]  /*40d0*/  F2FP.BF16.F32.PACK_AB R3, R3, R4 ;  /* 0x000000040303723e */ /* 0x000fca00000010ff */
[----:B------:R0:W-:Y:S02]  /*40e0*/  STG.E desc[UR16][R16.64], R3 ;  /* 0x0000000310007986 */ /* 0x0001e4000c101910 */
.L_x_1563:
[----:B------:R-:W-:Y:S05]  /*40f0*/  BSYNC.RECONVERGENT B1 ;  /* 0x0000000000017941 */ /* 0x000fea0003800200 */
.L_x_1562:
[----:B------:R-:W-:Y:S04]  /*4100*/  BSSY.RECONVERGENT B1, `(.L_x_1564) ;  /* 0x000001e000017945 */ /* 0x000fe80003800200 */
[----:B------:R-:W-:Y:S05]  /*4110*/  @P3 BRA `(.L_x_1565) ;  /* 0x0000000000703947 */ /* 0x000fea0003800000 */
[----:B------:R-:W-:Y:S01]  /*4120*/  FADD.FTZ R28, R28, -UR5 ;  /* 0x800000051c1c7e21 */ /* 0x000fe20008010000 */
[----:B------:R-:W-:Y:S01]  /*4130*/  FADD.FTZ R5, R5, -UR5 ;  /* 0x8000000505057e21 */ /* 0x000fe20008010000 */
[----:B------:R-:W1:Y:S02]  /*4140*/  LDCU.64 UR10, c[0x0][0x3e0] ;  /* 0x00007c00ff0a77ac */ /* 0x000e640008000a00 */
[----:B0-----:R-:W-:Y:S01]  /*4150*/  FMUL.FTZ R3, R28, UR8 ;  /* 0x000000081c037c20 */ /* 0x001fe20008410000 */
[----:B------:R-:W-:Y:S01]  /*4160*/  FMUL.FTZ R12, R5, UR8 ;  /* 0x00000008050c7c20 */ /* 0x000fe20008410000 */
[----:B------:R-:W0:Y:S01]  /*4170*/  LDCU.64 UR12, c[0x0][0x380] ;  /* 0x00007000ff0c77ac */ /* 0x000e220008000a00 */
[----:B------:R-:W-:Y:S01]  /*4180*/  MOV R5, R9 ;  /* 0x0000000900057202 */ /* 0x000fe20000000f00 */
[----:B-----5:R-:W-:Y:S01]  /*4190*/  FFMA.FTZ R3, R14, R3, R18 ;  /* 0x000000030e037223 */ /* 0x020fe20000010012 */
[----:B------:R-:W-:-:S03]  /*41a0*/  FFMA.FTZ R11, R15, R12, R19 ;  /* 0x0000000c0f0b7223 */ /* 0x000fc60000010013 */
[----:B------:R-:W-:Y:S01]  /*41b0*/  FMUL.FTZ R4, R3, -1.4426950216293334961 ;  /* 0xbfb8aa3b03047820 */ /* 0x000fe20000410000 */
[----:B------:R-:W-:-:S05]  /*41c0*/  FMUL.FTZ R12, R11, -1.4426950216293334961 ;  /* 0xbfb8aa3b0b0c7820 */ /* 0x000fca0000410000 */
[----:B------:R-:W2:Y:S01]  /*41d0*/  MUFU.EX2 R4, R4 ;  /* 0x0000000400047308 */ /* 0x000ea20000000800 */
[----:B-1----:R-:W-:-:S04]  /*41e0*/  IMAD R13, R44, UR10, RZ ;  /* 0x0000000a2c0d7c24 */ /* 0x002fc8000f8e02ff */
[----:B------:R-:W-:-:S03]  /*41f0*/  IMAD R13, R40, UR11, R13 ;  /* 0x0000000b280d7c24 */ /* 0x000fc6000f8e020d */
[----:B------:R-:W1:Y:S01]  /*4200*/  MUFU.EX2 R12, R12 ;  /* 0x0000000c000c7308 */ /* 0x000e620000000800 */
[----:B--234-:R-:W-:Y:S01]  /*4210*/  FADD.FTZ R16, R4, 1 ;  /* 0x3f80000004107421 */ /* 0x01cfe20000010000 */
[----:B------:R-:W-:-:S06]  /*4220*/  MOV R4, R6 ;  /* 0x0000000600047202 */ /* 0x000fcc0000000f00 */
[----:B------:R-:W2:Y:S01]  /*4230*/  MUFU.RCP R16, R16 ;  /* 0x0000001000107308 */ /* 0x000ea20000001000 */
[----:B------:R-:W-:-:S04]  /*4240*/  IMAD.WIDE.U32 R4, R40, UR10, R4 ;  /* 0x0000000a28047c25 */ /* 0x000fc8000f8e0004 */
[----:B-1----:R-:W-:Y:S01]  /*4250*/  FADD.FTZ R17, R12, 1 ;  /* 0x3f8000000c117421 */ /* 0x002fe20000010000 */
[----:B0-----:R-:W-:-:S03]  /*4260*/  LEA R12, P1, R4, UR12, 0x1 ;  /* 0x0000000c040c7c11 */ /* 0x001fc6000f8208ff */
[----:B------:R-:W0:Y:S01]  /*4270*/  MUFU.RCP R20, R17 ;  /* 0x0000001100147308 */ /* 0x000e220000001000 */
[----:B------:R-:W-:-:S04]  /*4280*/  IADD3 R13, PT, PT, R5, R13, RZ ;  /* 0x0000000d050d7210 */ /* 0x000fc80007ffe0ff */
[----:B------:R-:W-:Y:S01]  /*4290*/  LEA.HI.X R13, R4, UR13, R13, 0x1, P1 ;  /* 0x0000000d040d7c11 */ /* 0x000fe200088f0c0d */
[----:B--2---:R-:W-:Y:S01]  /*42a0*/  FMUL.FTZ R3, R3, R16 ;  /* 0x0000001003037220 */ /* 0x004fe20000410000 */
[----:B0-----:R-:W-:-:S05]  /*42b0*/  FMUL.FTZ R20, R11, R20 ;  /* 0x000000140b147220 */ /* 0x001fca0000410000 */
[----:B------:R-:W-:-:S05]  /*42c0*/  F2FP.BF16.F32.PACK_AB R3, R20, R3 ;  /* 0x000000031403723e */ /* 0x000fca00000010ff */
[----:B------:R0:W-:Y:S02]  /*42d0*/  STG.E desc[UR16][R12.64], R3 ;  /* 0x000000030c007986 */ /* 0x0001e4000c101910 */
.L_x_1565:
[----:B------:R-:W-:Y:S05]  /*42e0*/  BSYNC.RECONVERGENT B1 ;  /* 0x0000000000017941 */ /* 0x000fea0003800200 */
.L_x_1564:
[----:B------:R-:W-:Y:S05]  /*42f0*/  @P4 BRA `(.L_x_1551) ;  /* 0x0000000000704947 */ /* 0x000fea0003800000 */
[----:B------:R-:W-:Y:S01]  /*4300*/  FADD.FTZ R27, R27, -UR5 ;  /* 0x800000051b1b7e21 */ /* 0x000fe20008010000 */
[----:B------:R-:W-:Y:S01]  /*4310*/  FADD.FTZ R10, R10, -UR5 ;  /* 0x800000050a0a7e21 */ /* 0x000fe20008010000 */
[----:B------:R-:W1:Y:S01]  /*4320*/  LDCU.64 UR10, c[0x0][0x3e0] ;  /* 0x00007c00ff0a77ac */ /* 0x000e620008000a00 */
[----:B------:R-:W-:Y:S01]  /*4330*/  MOV R4, R6 ;  /* 0x0000000600047202 */ /* 0x000fe20000000f00 */
[----:B------:R-:W-:Y:S01]  /*4340*/  FMUL.FTZ R27, R27, UR8 ;  /* 0x000000081b1b7c20 */ /* 0x000fe20008410000 */
[----:B------:R-:W-:Y:S01]  /*4350*/  FMUL.FTZ R10, R10, UR8 ;  /* 0x000000080a0a7c20 */ /* 0x000fe20008410000 */
[----:B------:R-:W2:Y:S01]  /*4360*/  LDCU.64 UR12, c[0x0][0x380] ;  /* 0x00007000ff0c77ac */ /* 0x000ea20008000a00 */
[----:B------:R-:W-:Y:S01]  /*4370*/  MOV R5, R9 ;  /* 0x0000000900057202 */ /* 0x000fe20000000f00 */
[----:B-----5:R-:W-:Y:S01]  /*4380*/  FFMA.FTZ R27, R14, R27, R18 ;  /* 0x0000001b0e1b7223 */ /* 0x020fe20000010012 */
[----:B------:R-:W-:-:S03]  /*4390*/  FFMA.FTZ R15, R15, R10, R19 ;  /* 0x0000000a0f0f7223 */ /* 0x000fc60000010013 */
[----:B0-----:R-:W-:Y:S01]  /*43a0*/  FMUL.FTZ R3, R27, -1.4426950216293334961 ;  /* 0xbfb8aa3b1b037820 */ /* 0x001fe20000410000 */
[----:B------:R-:W-:-:S05]  /*43b0*/  FMUL.FTZ R7, R15, -1.4426950216293334961 ;  /* 0xbfb8aa3b0f077820 */ /* 0x000fca0000410000 */
[----:B------:R-:W0:Y:S01]  /*43c0*/  MUFU.EX2 R3, R3 ;  /* 0x0000000300037308 */ /* 0x000e220000000800 */
[----:B-1----:R-:W-:Y:S02]  /*43d0*/  IMAD R12, R43, UR10, RZ ;  /* 0x0000000a2b0c7c24 */ /* 0x002fe4000f8e02ff */
[----:B------:R-:W-:-:S05]  /*43e0*/  IMAD.WIDE.U32 R4, R39, UR10, R4 ;  /* 0x0000000a27047c25 */ /* 0x000fca000f8e0004 */
[----:B------:R-:W1:Y:S01]  /*43f0*/  MUFU.EX2 R7, R7 ;  /* 0x0000000700077308 */ /* 0x000e620000000800 */
[----:B------:R-:W-:Y:S01]  /*4400*/  IMAD R9, R39, UR11, R12 ;  /* 0x0000000b27097c24 */ /* 0x000fe2000f8e020c */
[----:B--2---:R-:W-:-:S04]  /*4410*/  LEA R6, P1, R4, UR12, 0x1 ;  /* 0x0000000c04067c11 */ /* 0x004fc8000f8208ff */
[----:B------:R-:W-:Y:S01]  /*4420*/  IADD3 R9, PT, PT, R5, R9, RZ ;  /* 0x0000000905097210 */ /* 0x000fe20007ffe0ff */
[----:B0-----:R-:W-:-:S06]  /*4430*/  FADD.FTZ R8, R3, 1 ;  /* 0x3f80000003087421 */ /* 0x001fcc0000010000 */
[----:B------:R-:W0:Y:S01]  /*4440*/  MUFU.RCP R8, R8 ;  /* 0x0000000800087308 */ /* 0x000e220000001000 */
[----:B-1----:R-:W-:Y:S01]  /*4450*/  FADD.FTZ R10, R7, 1 ;  /* 0x3f800000070a7421 */ /* 0x002fe20000010000 */
[----:B------:R-:W-:-:S06]  /*4460*/  LEA.HI.X R7, R4, UR13, R9, 0x1, P1 ;  /* 0x0000000d04077c11 */ /* 0x000fcc00088f0c09 */
[----:B------:R-:W1:Y:S01]  /*4470*/  MUFU.RCP R10, R10 ;  /* 0x0000000a000a7308 */ /* 0x000e620000001000 */
[----:B0-----:R-:W-:Y:S01]  /*4480*/  FMUL.FTZ R3, R27, R8 ;  /* 0x000000081b037220 */ /* 0x001fe20000410000 */
[----:B-1----:R-:W-:-:S05]  /*4490*/  FMUL.FTZ R12, R15, R10 ;  /* 0x0000000a0f0c7220 */ /* 0x002fca0000410000 */
[----:B------:R-:W-:-:S05]  /*44a0*/  F2FP.BF16.F32.PACK_AB R3, R12, R3 ;  /* 0x000000030c03723e */ /* 0x000fca00000010ff */
[----:B------:R0:W-:Y:S02]  /*44b0*/  STG.E desc[UR16][R6.64], R3 ;  /* 0x0000000306007986 */ /* 0x0001e4000c101910 */
.L_x_1551:
[----:B------:R-:W-:Y:S05]  /*44c0*/  BSYNC.RECONVERGENT B0 ;  /* 0x0000000000007941 */ /* 0x000fea0003800200 */
.L_x_1535:
[----:B------:R-:W1:Y:S01]  /*44d0*/  LDCU UR5, c[0x0][0x3f8] ;  /* 0x00007f00ff0577ac */ /* 0x000e620008000800 */
[----:B------:R-:W1:Y:S01]  /*44e0*/  LDCU UR8, c[0x0][0x3c8] ;  /* 0x00007900ff0877ac */ /* 0x000e620008000800 */
[----:B------:R-:W-:Y:S02]  /*44f0*/  UIADD3 UR7, UPT, UPT, UR20, UR7, URZ ;  /* 0x0000000714077290 */ /* 0x000fe4000fffe0ff */
[----:B------:R-:W-:Y:S02]  /*4500*/  UIADD3 UR4, UPT, UPT, UR4, 0x1, URZ ;  /* 0x0000000104047890 */ /* 0x000fe4000fffe0ff */
[----:B-1----:R-:W-:-:S04]  /*4510*/  UIMAD UR5, UR5, UR8, URZ ;  /* 0x00000008050572a4 */ /* 0x002fc8000f8e02ff */
[----:B------:R-:W-:-:S09]  /*4520*/  UISETP.GE.AND UP0, UPT, UR7, UR5, UPT ;  /* 0x000000050700728c */ /* 0x000fd2000bf06270 */
[----:B------:R-:W-:Y:S05]  /*4530*/  BRA.U !UP0, `(.L_x_1566) ;  /* 0xffffffbd086c7547 */ /* 0x000fea000b83ffff */
[----:B------:R-:W-:Y:S05]  /*4540*/  EXIT ;  /* 0x000000000000794d */ /* 0x000fea0003800000 */
.L_x_1567:
        /* <DEDUP_REMOVED lines=11> */
.L_x_2504:


//--------------------- .text._Z35group_norm_nhwc_fwd_one_pass_kernelI11Bf16IOBf16WLi64ELi20ELi640EEv26Group_norm_nhwc_fwd_params --------------------------
	.section	.text._Z35group_norm_nhwc_fwd_one_pass_kernelI11Bf16IOBf16WLi64ELi20ELi640EEv26Group_norm_nhwc_fwd_params,"ax",@progbits
	.align	128
        .global         _Z35group_norm_nhwc_fwd_one_pass_kernelI11Bf16IOBf16WLi64ELi20ELi640EEv26Group_norm_nhwc_fwd_params
        .type           _Z35group_norm_nhwc_fwd_one_pass_kernelI11Bf16IOBf16WLi64ELi20ELi640EEv26Group_norm_nhwc_fwd_params,@function
        .size           _Z35group_norm_nhwc_fwd_one_pass_kernelI11Bf16IOBf16WLi64ELi20ELi640EEv26Group_norm_nhwc_fwd_params,(.L_x_2505 - _Z35group_norm_nhwc_fwd_one_pass_kernelI11Bf16IOBf16WLi64ELi20ELi640EEv26Group_norm_nhwc_fwd_params)
        .other          _Z35group_norm_nhwc_fwd_one_pass_kernelI11Bf16IOBf16WLi64ELi20ELi640EEv26Group_norm_nhwc_fwd_params,@"STO_CUDA_ENTRY STV_DEFAULT"
_Z35group_norm_nhwc_fwd_one_pass_kernelI11Bf16IOBf16WLi64ELi20ELi640EEv26Group_norm_nhwc_fwd_params:
.text._Z35group_norm_nhwc_fwd_one_pass_kernelI11Bf16IOBf16WLi64ELi20ELi640EEv26Group_norm_nhwc_fwd_params:
        /* <DEDUP_REMOVED lines=35> */
.L_x_1583:
[----:B0-----:R-:W0:Y:S01]  /*0230*/  LDC R0, c[0x0][0x3f8] ;  /* 0x0000fe00ff007b82 */ /* 0x001e220000000800 */
[----:B------:R-:W1:Y:S01]  /*0240*/  LDCU.64 UR10, c[0x0][0x3e8] ;  /* 0x00007d00ff0a77ac */ /* 0x000e620008000a00 */
[----:B0-----:R-:W-:-:S04]  /*0250*/  IABS R5, R0 ;  /* 0x0000000000057213 */ /* 0x001fc80000000000 */
[----:B------:R-:W0:Y:S08]  /*0260*/  I2F.RP R4, R5 ;  /* 0x0000000500047306 */ /* 0x000e300000209400 */
[----:B0-----:R-:W0:Y:S02]  /*0270*/  MUFU.RCP R4, R4 ;  /* 0x0000000400047308 */ /* 0x001e240000001000 */
[----:B0-----:R-:W-:-:S06]  /*0280*/  IADD3 R2, PT, PT, R4, 0xffffffe, RZ ;  /* 0x0ffffffe04027810 */ /* 0x001fcc0007ffe0ff */
[----:B------:R0:W2:Y:S02]  /*0290*/  F2I.FTZ.U32.TRUNC.NTZ R3, R2 ;  /* 0x0000000200037305 */ /* 0x0000a4000021f000 */
[----:B0-----:R-:W-:Y:S01]  /*02a0*/  IMAD.MOV.U32 R2, RZ, RZ, RZ ;  /* 0x000000ffff027224 */ /* 0x001fe200078e00ff */
[----:B--2---:R-:W-:-:S05]  /*02b0*/  IADD3 R6, PT, PT, RZ, -R3, RZ ;  /* 0x80000003ff067210 */ /* 0x004fca0007ffe0ff */
        /* <DEDUP_REMOVED lines=9> */
[-C--:B------:R-:W-:Y:S01]  /*0350*/  @!P2 IADD3 R4, PT, PT, R4, -R5.reuse, RZ ;  /* 0x800000050404a210 */ /* 0x080fe20007ffe0ff */
[----:B------:R-:W-:Y:S01]  /*0360*/  @!P2 VIADD R3, R3, 0x1 ;  /* 0x000000010303a836 */ /* 0x000fe20000000000 */
[----:B------:R-:W-:Y:S02]  /*0370*/  ISETP.NE.AND P2, PT, R0, RZ, PT ;  /* 0x000000ff0000720c */ /* 0x000fe40003f45270 */
[----:B------:R-:W-:-:S13]  /*0380*/  ISETP.GE.U32.AND P1, PT, R4, R5, PT ;  /* 0x000000050400720c */ /* 0x000fda0003f26070 */
[----:B------:R-:W-:Y:S02]  /*0390*/  @P1 IADD3 R3, PT, PT, R3, 0x1, RZ ;  /* 0x0000000103031810 */ /* 0x000fe40007ffe0ff */
[----:B-1----:R-:W-:Y:S02]  /*03a0*/  ISETP.GE.U32.AND P1, PT, R24, UR10, PT ;  /* 0x0000000a18007c0c */ /* 0x002fe4000bf26070 */
[----:B------:R-:W-:Y:S02]  /*03b0*/  MOV R7, R3 ;  /* 0x0000000300077202 */ /* 0x000fe40000000f00 */
[----:B------:R-:W-:Y:S01]  /*03c0*/  ISETP.GE.AND.EX P1, PT, R17, UR11, PT, P1 ;  /* 0x0000000b11007c0c */ /* 0x000fe2000bf26310 */
[----:B------:R-:W0:Y:S02]  /*03d0*/  LDCU.64 UR10, c[0x0][0x3f0] ;  /* 0x00007e00ff0a77ac */ /* 0x000e240008000a00 */
[----:B------:R-:W-:Y:S01]  /*03e0*/  @!P3 IMAD.MOV R7, RZ, RZ, -R7 ;  /* 0x000000ffff07b224 */ /* 0x000fe200078e0a07 */
[----:B------:R-:W-:-:S04]  /*03f0*/  @!P2 LOP3.LUT R7, RZ, R0, RZ, 0x33, !PT ;  /* 0x00000000ff07a212 */ /* 0x000fc800078e33ff */
[----:B------:R-:W-:Y:S02]  /*0400*/  IADD3 R5, PT, PT, -R7, RZ, RZ ;  /* 0x000000ff07057210 */ /* 0x000fe40007ffe1ff */
[----:B------:R-:W-:-:S03]  /*0410*/  SHF.R.S32.HI R6, RZ, 0x1f, R7 ;  /* 0x0000001fff067819 */ /* 0x000fc60000011407 */
[----:B------:R-:W1:Y:S01]  /*0420*/  @!P1 LDC.64 R2, c[0x0][0x3e0] ;  /* 0x0000f800ff029b82 */ /* 0x000e620000000a00 */
[----:B------:R-:W-:-:S04]  /*0430*/  IMAD R0, R0, R5, UR8 ;  /* 0x0000000800007e24 */ /* 0x000fc8000f8e0205 */
[----:B------:R-:W-:Y:S02]  /*0440*/  IMAD R0, R0, 0x14, RZ ;  /* 0x0000001400007824 */ /* 0x000fe400078e02ff */
[----:B0-----:R-:W-:Y:S01]  /*0450*/  IMAD R6, R6, UR10, RZ ;  /* 0x0000000a06067c24 */ /* 0x001fe2000f8e02ff */
[----:B------:R-:W0:Y:S02]  /*0460*/  @!P1 LDC.64 R4, c[0x0][0x390] ;  /* 0x0000e400ff049b82 */ /* 0x000e240000000a00 */
[----:B------:R-:W-:Y:S01]  /*0470*/  IADD3 R26, P2, PT, R0, R13, RZ ;  /* 0x0000000d001a7210 */ /* 0x000fe20007f5e0ff */
[----:B------:R-:W-:-:S03]  /*0480*/  IMAD R29, R7, UR11, R6 ;  /* 0x0000000b071d7c24 */ /* 0x000fc6000f8e0206 */
[----:B------:R-:W-:-:S03]  /*0490*/  LEA.HI.X.SX32 R27, R0, RZ, 0x1, P2 ;  /* 0x000000ff001b7211 */ /* 0x000fc600010f0eff */
[----:B------:R-:W-:-:S04]  /*04a0*/  IMAD.WIDE.U32 R26, R7, UR10, R26 ;  /* 0x0000000a071a7c25 */ /* 0x000fc8000f8e001a */
[----:B-1----:R-:W-:Y:S01]  /*04b0*/  @!P1 IMAD R6, R17, R2, RZ ;  /* 0x0000000211069224 */ /* 0x002fe200078e02ff */
[----:B------:R-:W-:Y:S02]  /*04c0*/  IADD3 R29, PT, PT, R27, R29, RZ ;  /* 0x0000001d1b1d7210 */ /* 0x000fe40007ffe0ff */
[----:B------:R-:W-:Y:S01]  /*04d0*/  @!P1 MOV R28, R26 ;  /* 0x0000001a001c9202 */ /* 0x000fe20000000f00 */
[----:B------:R-:W-:-:S04]  /*04e0*/  @!P1 IMAD R7, R24, R3, R6 ;  /* 0x0000000318079224 */ /* 0x000fc800078e0206 */
[----:B------:R-:W-:-:S04]  /*04f0*/  @!P1 IMAD.WIDE.U32 R2, R24, R2, R28 ;  /* 0x0000000218029225 */ /* 0x000fc800078e001c */
[----:B------:R-:W-:Y:S01]  /*0500*/  @!P1 IMAD.IADD R3, R3, 0x1, R7 ;  /* 0x0000000103039824 */ /* 0x000fe200078e0207 */
[----:B0-----:R-:W-:-:S04]  /*0510*/  @!P1 LEA R4, P2, R2, R4, 0x1 ;  /* 0x0000000402049211 */ /* 0x001fc800078408ff */
        /* <DEDUP_REMOVED lines=50> */
.L_x_1569:
[----:B------:R-:W-:Y:S05]  /*0840*/  BSYNC.RECONVERGENT B0 ;  /* 0x0000000000007941 */ /* 0x000fea0003800200 */
.L_x_1568:
        /* <DEDUP_REMOVED lines=56> */
.L_x_1571:
[----:B------:R-:W-:Y:S05]  /*0bd0*/  BSYNC.RECONVERGENT B0 ;  /* 0x0000000000007941 */ /* 0x000fea0003800200 */
.L_x_1570:
[----:B------:R-:W-:Y:S05]  /*0be0*/  @!P1 BRA `(.L_x_1572) ;  /* 0x0000000c00a89947 */ /* 0x000fea0003800000 */
[----:B---3--:R-:W3:Y:S01]  /*0bf0*/  LDC.64 R4, c[0x0][0x3b8] ;  /* 0x0000ee00ff047b82 */ /* 0x008ee20000000a00 */
[----:B------:R-:W-:Y:S01]  /*0c00*/  ULOP3.LUT UR9, UR4, 0x1, URZ, 0xc0, !UPT ;  /* 0x0000000104097892 */ /* 0x000fe2000f8ec0ff */
[----:B------:R-:W-:-:S03]  /*0c10*/  ISETP.GE.U32.AND P3, PT, R16, 0x8, PT ;  /* 0x000000081000780c */ /* 0x000fc60003f66070 */
[----:B------:R-:W-:-:S06]  /*0c20*/  UIMAD UR5, UR9, UR20, URZ ;  /* 0x00000014090572a4 */ /* 0x000fcc000f8e02ff */
[----:B------:R-:W-:-:S04]  /*0c30*/  IMAD R6, R16, UR5, RZ ;  /* 0x0000000510067c24 */ /* 0x000fc8000f8e02ff */
[----:B------:R-:W-:-:S04]  /*0c40*/  IMAD.SHL.U32 R7, R6, 0x2, RZ ;  /* 0x0000000206077824 */ /* 0x000fc800078e00ff */
        /* <DEDUP_REMOVED lines=13> */
[----:B------:R-:W-:Y:S01]  /*0d20*/  IMAD.U32 R11, RZ, RZ, UR5 ;  /* 0x00000005ff0b7e24 */ /* 0x000fe2000f8e00ff */
[----:B------:R-:W-:Y:S02]  /*0d30*/  ISETP.NE.AND P1, PT, R9, -0x1, PT ;  /* 0xffffffff0900780c */ /* 0x000fe40003f25270 */
[----:B------:R-:W-:Y:S01]  /*0d40*/  MOV R4, UR10 ;  /* 0x0000000a00047c02 */ /* 0x000fe20008000f00 */
        /* <DEDUP_REMOVED lines=8> */
.L_x_1574:
[----:B---3--:R-:W3:Y:S04]  /*0dd0*/  LDG.E.STRONG.GPU R4, desc[UR16][R6.64] ;  /* 0x0000001006047981 */ /* 0x008ee8000c1ef900 */
[----:B---3--:R-:W-:Y:S01]  /*0de0*/  CCTL.IVALL ;  /* 0x00000000ff00798f */ /* 0x008fe20002000000 */
[----:B------:R-:W-:Y:S05]  /*0df0*/  YIELD ;  /* 0x0000000000007946 */ /* 0x000fea0003800000 */
[----:B------:R-:W-:-:S13]  /*0e00*/  ISETP.NE.AND P1, PT, R4, R9, PT ;  /* 0x000000090400720c */ /* 0x000fda0003f25270 */
[----:B------:R-:W-:Y:S05]  /*0e10*/  @P1 BRA `(.L_x_1574) ;  /* 0xfffffffc00ec1947 */ /* 0x000fea000383ffff */
.L_x_1573:
        /* <DEDUP_REMOVED lines=15> */
.L_x_1576:
        /* <DEDUP_REMOVED lines=10> */
[----:B------:R-:W-:Y:S01]  /*0fb0*/  MOV R4, UR24 ;  /* 0x0000001800047c02 */ /* 0x000fe20008000f00 */
[----:B------:R-:W-:Y:S01]  /*0fc0*/  IMAD.U32 R5, RZ, RZ, UR25 ;  /* 0x00000019ff057e24 */ /* 0x000fe2000f8e00ff */
[----:B------:R-:W-:Y:S01]  /*0fd0*/  VOTEU.ALL UP1, P1 ;  /* 0x0000000000ff7886 */ /* 0x000fe20000820000 */
[----:B------:R-:W-:-:S04]  /*0fe0*/  @!UP0 UIMAD.WIDE.U32 UR24, UR22, 0x8, UR18 ;  /* 0x00000008161888a5 */ /* 0x000fc8000f8e0012 */
[----:B------:R-:W-:Y:S01]  /*0ff0*/  @!UP1 UIMAD.WIDE.U32 UR26, UR10, 0x8, UR18 ;  /* 0x000000080a1a98a5 */ /* 0x000fe2000f8e0012 */
[----:B------:R-:W0:Y:S01]  /*1000*/  @!P5 LDG.E.64 R4, desc[UR16][R4.64] ;  /* 0x000000100404d981 */ /* 0x000e22000c1e1b00 */
[----:B------:R-:W-:Y:S02]  /*1010*/  MOV R6, UR24 ;  /* 0x0000001800067c02 */ /* 0x000fe40008000f00 */
[----:B------:R-:W-:Y:S02]  /*1020*/  MOV R7, UR25 ;  /* 0x0000001900077c02 */ /* 0x000fe40008000f00 */
[----:B------:R-:W-:Y:S01]  /*1030*/  MOV R8, UR26 ;  /* 0x0000001a00087c02 */ /* 0x000fe20008000f00 */
[----:B------:R-:W-:-:S03]  /*1040*/  IMAD.U32 R9, RZ, RZ, UR27 ;  /* 0x0000001bff097e24 */ /* 0x000fc6000f8e00ff */
[----:B------:R-:W3:Y:S04]  /*1050*/  @!P6 LDG.E.64 R6, desc[UR16][R6.64] ;  /* 0x000000100606e981 */ /* 0x000ee8000c1e1b00 */
[----:B------:R-:W4:Y:S01]  /*1060*/  @!P1 LDG.E.64 R8, desc[UR16][R8.64] ;  /* 0x0000001008089981 */ /* 0x000f22000c1e1b00 */
[----:B------:R-:W-:Y:S02]  /*1070*/  UIADD3 UR24, UPT, UPT, UR5, 0x3, URZ ;  /* 0x0000000305187890 */ /* 0x000fe4000fffe0ff */
[----:B------:R-:W-:-:S04]  /*1080*/  UIADD3 UR25, UPT, UPT, UR5, 0x4, URZ ;  /* 0x0000000405197890 */ /* 0x000fc8000fffe0ff */
[----:B-1----:R-:W-:Y:S01]  /*1090*/  MOV R10, UR24 ;  /* 0x00000018000a7c02 */ /* 0x002fe20008000f00 */
[----:B------:R-:W-:Y:S01]  /*10a0*/  UIADD3 UR24, UPT, UPT, UR5, 0x5, URZ ;  /* 0x0000000505187890 */ /* 0x000fe2000fffe0ff */
[----:B------:R-:W-:Y:S01]  /*10b0*/  MOV R11, UR25 ;  /* 0x00000019000b7c02 */ /* 0x000fe20008000f00 */
[----:B------:R-:W-:Y:S01]  /*10c0*/  UIADD3 UR25, UPT, UPT, UR5, 0x6, URZ ;  /* 0x0000000605197890 */ /* 0x000fe2000fffe0ff */
[----:B------:R-:W-:Y:S02]  /*10d0*/  ISETP.EQ.OR P3, PT, R10, UR15, P2 ;  /* 0x0000000f0a007c0c */ /* 0x000fe40009762670 */
[----:B------:R-:W-:-:S11]  /*10e0*/  ISETP.EQ.OR P4, PT, R11, UR15, P2 ;  /* 0x0000000f0b007c0c */ /* 0x000fd60009782670 */
[----:B------:R-:W-:Y:S02]  /*10f0*/  VOTEU.ALL UP0, P3 ;  /* 0x0000000000ff7886 */ /* 0x000fe40001800000 */
[----:B------:R-:W-:-:S05]  /*1100*/  VOTEU.ALL UP1, P4 ;  /* 0x0000000000ff7886 */ /* 0x000fca0002020000 */
[----:B------:R-:W-:Y:S01]  /*1110*/  @!UP1 UIMAD.WIDE.U32 UR26, UR11, 0x8, UR18 ;  /* 0x000000080b1a98a5 */ /* 0x000fe2000f8e0012 */
[----:B0-----:R-:W-:Y:S01]  /*1120*/  @!P5 FADD.FTZ R20, R20, R4 ;  /* 0x000000041414d221 */ /* 0x001fe20000010000 */
[----:B------:R-:W-:Y:S01]  /*1130*/  MOV R4, UR24 ;  /* 0x0000001800047c02 */ /* 0x000fe20008000f00 */
[----:B------:R-:W-:Y:S01]  /*1140*/  @!P5 FADD.FTZ R21, R21, R5 ;  /* 0x000000051515d221 */ /* 0x000fe20000010000 */
[----:B------:R-:W-:Y:S01]  /*1150*/  UIADD3 UR24, UPT, UPT, UR5, 0x7, URZ ;  /* 0x0000000705187890 */ /* 0x000fe2000fffe0ff */
[----:B------:R-:W-:Y:S01]  /*1160*/  IMAD.U32 R5, RZ, RZ, UR25 ;  /* 0x00000019ff057e24 */ /* 0x000fe2000f8e00ff */
[----:B------:R-:W-:Y:S01]  /*1170*/  ISETP.EQ.OR P5, PT, R4, UR15, P2 ;  /* 0x0000000f04007c0c */ /* 0x000fe200097a2670 */
[----:B---3--:R-:W-:Y:S01]  /*1180*/  @!P6 FADD.FTZ R20, R20, R6 ;  /* 0x000000061414e221 */ /* 0x008fe20000010000 */
[----:B------:R-:W-:Y:S02]  /*1190*/  @!P6 FADD.FTZ R21, R21, R7 ;  /* 0x000000071515e221 */ /* 0x000fe40000010000 */
[----:B------:R-:W-:-:S02]  /*11a0*/  ISETP.EQ.OR P6, PT, R5, UR15, P2 ;  /* 0x0000000f05007c0c */ /* 0x000fc400097c2670 */
[----:B------:R-:W-:Y:S01]  /*11b0*/  MOV R4, UR24 ;  /* 0x0000001800047c02 */ /* 0x000fe20008000f00 */
[----:B----4-:R-:W-:Y:S01]  /*11c0*/  @!P1 FADD.FTZ R20, R20, R8 ;  /* 0x0000000814149221 */ /* 0x010fe20000010000 */
[----:B------:R-:W-:Y:S01]  /*11d0*/  @!P1 FADD.FTZ R21, R21, R9 ;  /* 0x0000000915159221 */ /* 0x000fe20000010000 */
[----:B------:R-:W-:Y:S01]  /*11e0*/  @!UP0 UIMAD.WIDE.U32 UR24, UR12, 0x8, UR18 ;  /* 0x000000080c1888a5 */ /* 0x000fe2000f8e0012 */
[----:B------:R-:W-:-:S03]  /*11f0*/  ISETP.EQ.OR P1, PT, R4, UR15, P2 ;  /* 0x0000000f04007c0c */ /* 0x000fc60009722670 */
[----:B------:R-:W-:Y:S02]  /*1200*/  VOTEU.ALL UP0, P5 ;  /* 0x0000000000ff7886 */ /* 0x000fe40002800000 */
[----:B------:R-:W-:Y:S02]  /*1210*/  MOV R4, UR24 ;  /* 0x0000001800047c02 */ /* 0x000fe40008000f00 */
[----:B------:R-:W-:Y:S01]  /*1220*/  MOV R5, UR25 ;  /* 0x0000001900057c02 */ /* 0x000fe20008000f00 */
[----:B------:R-:W-:Y:S01]  /*1230*/  VOTEU.ALL UP1, P6 ;  /* 0x0000000000ff7886 */ /* 0x000fe20003020000 */
[----:B------:R-:W-:Y:S01]  /*1240*/  @!UP0 UIMAD.WIDE.U32 UR24, UR21, 0x8, UR18 ;  /* 0x00000008151888a5 */ /* 0x000fe2000f8e0012 */
[----:B------:R-:W-:Y:S01]  /*1250*/  IMAD.U32 R6, RZ, RZ, UR26 ;  /* 0x0000001aff067e24 */ /* 0x000fe2000f8e00ff */
[----:B------:R-:W-:Y:S02]  /*1260*/  MOV R7, UR27 ;  /* 0x0000001b00077c02 */ /* 0x000fe40008000f00 */
[----:B------:R-:W-:Y:S01]  /*1270*/  VOTEU.ALL UP2, P1 ;  /* 0x0000000000ff7886 */ /* 0x000fe20000840000 */
[----:B------:R-:W3:Y:S01]  /*1280*/  @!P3 LDG.E.64 R4, desc[UR16][R4.64] ;  /* 0x000000100404b981 */ /* 0x000ee2000c1e1b00 */
[----:B------:R-:W-:Y:S01]  /*1290*/  @!UP1 UIMAD.WIDE.U32 UR26, UR13, 0x8, UR18 ;  /* 0x000000080d1a98a5 */ /* 0x000fe2000f8e0012 */
[----:B------:R-:W-:-:S02]  /*12a0*/  MOV R8, UR24 ;  /* 0x0000001800087c02 */ /* 0x000fc40008000f00 */
[----:B------:R-:W-:Y:S01]  /*12b0*/  MOV R9, UR25 ;  /* 0x0000001900097c02 */ /* 0x000fe20008000f00 */
[----:B------:R-:W4:Y:S01]  /*12c0*/  @!P4 LDG.E.64 R6, desc[UR16][R6.64] ;  /* 0x000000100606c981 */ /* 0x000f22000c1e1b00 */
[----:B------:R-:W-:Y:S01]  /*12d0*/  @!UP2 UIMAD.WIDE.U32 UR24, UR14, 0x8, UR18 ;  /* 0x000000080e18a8a5 */ /* 0x000fe2000f8e0012 */
[----:B------:R-:W-:Y:S01]  /*12e0*/  IMAD.U32 R10, RZ, RZ, UR26 ;  /* 0x0000001aff0a7e24 */ /* 0x000fe2000f8e00ff */
[----:B------:R-:W-:Y:S02]  /*12f0*/  MOV R11, UR27 ;  /* 0x0000001b000b7c02 */ /* 0x000fe40008000f00 */
[----:B------:R-:W5:Y:S02]  /*1300*/  @!P5 LDG.E.64 R8, desc[UR16][R8.64] ;  /* 0x000000100808d981 */ /* 0x000f64000c1e1b00 */
[----:B--2---:R-:W-:Y:S02]  /*1310*/  MOV R12, UR24 ;  /* 0x00000018000c7c02 */ /* 0x004fe40008000f00 */
[----:B------:R-:W-:Y:S01]  /*1320*/  MOV R13, UR25 ;  /* 0x00000019000d7c02 */ /* 0x000fe20008000f00 */
[----:B------:R-:W2:Y:S05]  /*1330*/  @!P6 LDG.E.64 R10, desc[UR16][R10.64] ;  /* 0x000000100a0ae981 */ /* 0x000eaa000c1e1b00 */
[----:B------:R-:W2:Y:S01]  /*1340*/  @!P1 LDG.E.64 R12, desc[UR16][R12.64] ;  /* 0x000000100c0c9981 */ /* 0x000ea2000c1e1b00 */
        /* <DEDUP_REMOVED lines=10> */
[----:B---3--:R-:W-:Y:S01]  /*13f0*/  @!P3 FADD.FTZ R20, R20, R4 ;  /* 0x000000041414b221 */ /* 0x008fe20000010000 */
[----:B------:R-:W-:Y:S01]  /*1400*/  @!P3 FADD.FTZ R21, R21, R5 ;  /* 0x000000051515b221 */ /* 0x000fe20000010000 */
[----:B------:R-:W-:Y:S02]  /*1410*/  ISETP.NE.AND P3, PT, R14, UR5, PT ;  /* 0x000000050e007c0c */ /* 0x000fe4000bf65270 */
        /* <DEDUP_REMOVED lines=10> */
.L_x_1575:
[----:B------:R-:W-:-:S13]  /*14c0*/  ISETP.NE.AND P1, PT, R23, RZ, PT ;  /* 0x000000ff1700720c */ /* 0x000fda0003f25270 */
[----:B------:R-:W-:Y:S05]  /*14d0*/  @!P1 BRA `(.L_x_1572) ;  /* 0x00000004006c9947 */ /* 0x000fea0003800000 */
[----:B---3--:R-:W-:Y:S01]  /*14e0*/  VIADD R4, R23, 0xffffffff ;  /* 0xffffffff17047836 */ /* 0x008fe20000000000 */
[----:B--2---:R-:W-:-:S04]  /*14f0*/  LOP3.LUT P1, R12, R16, 0x3, RZ, 0xc0, !PT ;  /* 0x00000003100c7812 */ /* 0x004fc8000782c0ff */
[----:B------:R-:W-:-:S13]  /*1500*/  ISETP.GE.U32.AND P3, PT, R4, 0x3, PT ;  /* 0x000000030400780c */ /* 0x000fda0003f66070 */
[----:B------:R-:W-:Y:S05]  /*1510*/  @!P3 BRA `(.L_x_1577) ;  /* 0x0000000000b8b947 */ /* 0x000fea0003800000 */
[----:B------:R-:W-:Y:S02]  /*1520*/  UIADD3 UR12, UPT, UPT, UR5, 0x1, URZ ;  /* 0x00000001050c7890 */ /* 0x000fe4000fffe0ff */
[----:B------:R-:W-:Y:S01]  /*1530*/  MOV R4, UR5 ;  /* 0x0000000500047c02 */ /* 0x000fe20008000f00 */
[----:B------:R-:W-:Y:S02]  /*1540*/  UIADD3 UR9, UPT, UPT, UR5, 0x2, URZ ;  /* 0x0000000205097890 */ /* 0x000fe4000fffe0ff */
[----:B------:R-:W-:Y:S01]  /*1550*/  UIADD3 UR14, UPT, UPT, UR5, 0x3, URZ ;  /* 0x00000003050e7890 */ /* 0x000fe2000fffe0ff */
[----:B------:R-:W-:Y:S02]  /*1560*/  ISETP.EQ.OR P3, PT, R4, UR15, P2 ;  /* 0x0000000f04007c0c */ /* 0x000fe40009762670 */
[----:B------:R-:W-:Y:S02]  /*1570*/  MOV R4, UR12 ;  /* 0x0000000c00047c02 */ /* 0x000fe40008000f00 */
[----:B------:R-:W-:-:S02]  /*1580*/  MOV R5, UR9 ;  /* 0x0000000900057c02 */ /* 0x000fc40008000f00 */
[----:B------:R-:W-:Y:S01]  /*1590*/  ISETP.EQ.OR P4, PT, R4, UR15, P2 ;  /* 0x0000000f04007c0c */ /* 0x000fe20009782670 */
[----:B------:R-:W-:Y:S01]  /*15a0*/  IMAD.U32 R4, RZ, RZ, UR14 ;  /* 0x0000000eff047e24 */ /* 0x000fe2000f8e00ff */
[----:B------:R-:W-:-:S04]  /*15b0*/  ISETP.EQ.OR P5, PT, R5, UR15, P2 ;  /* 0x0000000f05007c0c */ /* 0x000fc800097a2670 */
[----:B------:R-:W-:Y:S01]  /*15c0*/  ISETP.EQ.OR P6, PT, R4, UR15, P2 ;  /* 0x0000000f04007c0c */ /* 0x000fe200097c2670 */
[----:B------:R-:W-:-:S05]  /*15d0*/  VOTEU.ALL UP2, P3 ;  /* 0x0000000000ff7886 */ /* 0x000fca0001840000 */
[----:B------:R-:W-:Y:S01]  /*15e0*/  @!UP2 UIMAD UR10, UR5, UR20, UR6 ;  /* 0x00000014050aa2a4 */ /* 0x000fe2000f8e0206 */
[----:B------:R-:W-:Y:S02]  /*15f0*/  VOTEU.ALL UP1, P4 ;  /* 0x0000000000ff7886 */ /* 0x000fe40002020000 */
[----:B------:R-:W-:Y:S01]  /*1600*/  VOTEU.ALL UP0, P5 ;  /* 0x0000000000ff7886 */ /* 0x000fe20002800000 */
[----:B------:R-:W-:Y:S02]  /*1610*/  @!UP2 UIMAD.WIDE.U32 UR10, UR10, 0x8, UR18 ;  /* 0x000000080a0aa8a5 */ /* 0x000fe4000f8e0012 */
[----:B------:R-:W-:Y:S01]  /*1620*/  @!UP1 UIMAD UR12, UR12, UR20, UR6 ;  /* 0x000000140c0c92a4 */ /* 0x000fe2000f8e0206 */
[----:B------:R-:W-:Y:S01]  /*1630*/  VOTEU.ALL UP2, P6 ;  /* 0x0000000000ff7886 */ /* 0x000fe20003040000 */
[----:B------:R-:W-:Y:S02]  /*1640*/  @!UP0 UIMAD UR9, UR9, UR20, UR6 ;  /* 0x00000014090982a4 */ /* 0x000fe4000f8e0206 */
[----:B------:R-:W-:Y:S01]  /*1650*/  MOV R4, UR10 ;  /* 0x0000000a00047c02 */ /* 0x000fe20008000f00 */
[----:B------:R-:W-:Y:S01]  /*1660*/  @!UP1 UIMAD.WIDE.U32 UR12, UR12, 0x8, UR18 ;  /* 0x000000080c0c98a5 */ /* 0x000fe2000f8e0012 */
[----:B------:R-:W-:Y:S01]  /*1670*/  MOV R5, UR11 ;  /* 0x0000000b00057c02 */ /* 0x000fe20008000f00 */
[----:B------:R-:W-:-:S02]  /*1680*/  @!UP2 UIMAD UR14, UR14, UR20, UR6 ;  /* 0x000000140e0ea2a4 */ /* 0x000fc4000f8e0206 */
[----:B------:R-:W-:Y:S02]  /*1690*/  @!UP0 UIMAD.WIDE.U32 UR10, UR9, 0x8, UR18 ;  /* 0x00000008090a88a5 */ /* 0x000fe4000f8e0012 */
[----:B------:R-:W-:Y:S01]  /*16a0*/  MOV R6, UR12 ;  /* 0x0000000c00067c02 */ /* 0x000fe20008000f00 */
[----:B------:R-:W-:Y:S01]  /*16b0*/  IMAD.U32 R7, RZ, RZ, UR13 ;  /* 0x0000000dff077e24 */ /* 0x000fe2000f8e00ff */
[----:B------:R-:W0:Y:S01]  /*16c0*/  @!P3 LDG.E.64 R4, desc[UR16][R4.64] ;  /* 0x000000100404b981 */ /* 0x000e22000c1e1b00 */
[----:B------:R-:W-:Y:S01]  /*16d0*/  @!UP2 UIMAD.WIDE.U32 UR12, UR14, 0x8, UR18 ;  /* 0x000000080e0ca8a5 */ /* 0x000fe2000f8e0012 */
[----:B------:R-:W-:Y:S02]  /*16e0*/  MOV R8, UR10 ;  /* 0x0000000a00087c02 */ /* 0x000fe40008000f00 */
[----:B------:R-:W-:Y:S01]  /*16f0*/  MOV R9, UR11 ;  /* 0x0000000b00097c02 */ /* 0x000fe20008000f00 */
[----:B------:R-:W2:Y:S02]  /*1700*/  @!P4 LDG.E.64 R6, desc[UR16][R6.64] ;  /* 0x000000100606c981 */ /* 0x000ea4000c1e1b00 */
[----:B-1----:R-:W-:Y:S01]  /*1710*/  MOV R10, UR12 ;  /* 0x0000000c000a7c02 */ /* 0x002fe20008000f00 */
[----:B------:R-:W-:-:S02]  /*1720*/  IMAD.U32 R11, RZ, RZ, UR13 ;  /* 0x0000000dff0b7e24 */ /* 0x000fc4000f8e00ff */
        /* <DEDUP_REMOVED lines=13> */
.L_x_1577:
        /* <DEDUP_REMOVED lines=17> */
[----:B------:R-:W-:Y:S01]  /*1910*/  IMAD.U32 R7, RZ, RZ, UR11 ;  /* 0x0000000bff077e24 */ /* 0x000fe2000f8e00ff */
        /* <DEDUP_REMOVED lines=9> */
.L_x_1578:
        /* <DEDUP_REMOVED lines=11> */
[----:B0-----:R-:W-:Y:S01]  /*1a60*/  FADD.FTZ R20, R20, R4 ;  /* 0x0000000414147221 */ /* 0x001fe20000010000 */
[----:B------:R-:W-:-:S07]  /*1a70*/  FADD.FTZ R21, R21, R5 ;  /* 0x0000000515157221 */ /* 0x000fce0000010000 */
.L_x_1579:
[----:B------:R-:W-:Y:S05]  /*1a80*/  BSYNC.RECONVERGENT B0 ;  /* 0x0000000000007941 */ /* 0x000fea0003800200 */
.L_x_1572:
[----:B------:R-:W4:Y:S01]  /*1a90*/  S2UR UR9, SR_CgaCtaId ;  /* 0x00000000000979c3 */ /* 0x000f220000008800 */
[----:B------:R-:W5:Y:S01]  /*1aa0*/  LDCU UR10, c[0x0][0x414] ;  /* 0x00008280ff0a77ac */ /* 0x000f620008000800 */
[----:B---3--:R-:W-:Y:S02]  /*1ab0*/  MOV R11, UR8 ;  /* 0x00000008000b7c02 */ /* 0x008fe40008000f00 */
[----:B------:R-:W-:Y:S01]  /*1ac0*/  LOP3.LUT R13, R22, 0xffff, RZ, 0xc0, !PT ;  /* 0x0000ffff160d7812 */ /* 0x000fe200078ec0ff */
[----:B------:R-:W-:-:S03]  /*1ad0*/  UMOV UR5, 0x400 ;  /* 0x0000040000057882 */ /* 0x000fc60000000000 */
[----:B------:R-:W1:Y:S01]  /*1ae0*/  @P0 LDC.64 R6, c[0x0][0x388] ;  /* 0x0000e200ff060b82 */ /* 0x000e620000000a00 */
[----:B------:R-:W-:-:S07]  /*1af0*/  IADD3 R15, PT, PT, R0, R13, RZ ;  /* 0x0000000d000f7210 */ /* 0x000fce0007ffe0ff */
[----:B------:R-:W3:Y:S01]  /*1b00*/  LDC.64 R8, c[0x0][0x398] ;  /* 0x0000e600ff087b82 */ /* 0x000ee20000000a00 */
[----:B----4-:R-:W-:-:S07]  /*1b10*/  ULEA UR5, UR9, UR5, 0x18 ;  /* 0x0000000509057291 */ /* 0x010fce000f8ec0ff */
[----:B------:R-:W4:Y:S01]  /*1b20*/  LDC.64 R4, c[0x0][0x3a0] ;  /* 0x0000e800ff047b82 */ /* 0x000f220000000a00 */
[----:B-1----:R-:W-:-:S04]  /*1b30*/  @P0 IMAD.WIDE R10, R11, 0x8, R6 ;  /* 0x000000080b0a0825 */ /* 0x002fc800078e0206 */
[----:B-----5:R-:W-:Y:S01]  /*1b40*/  @P0 FMUL.FTZ R6, R20, UR10 ;  /* 0x0000000a14060c20 */ /* 0x020fe20008410000 */
[----:B------:R-:W-:Y:S01]  /*1b50*/  @P0 FMUL.FTZ R7, R21, UR10 ;  /* 0x0000000a15070c20 */ /* 0x000fe20008410000 */
[----:B------:R-:W-:Y:S04]  /*1b60*/  @!P2 STS.64 [UR5+0xc0], R20 ;  /* 0x0000c014ff00a988 */ /* 0x000fe80008000a05 */
[----:B------:R-:W-:Y:S01]  /*1b70*/  @P0 STG.E.64 desc[UR16][R10.64], R6 ;  /* 0x000000060a000986 */ /* 0x000fe2000c101b10 */
[C---:B---3--:R-:W-:Y:S01]  /*1b80*/  IMAD.WIDE R8, R15.reuse, 0x2, R8 ;  /* 0x000000020f087825 */ /* 0x048fe200078e0208 */
[----:B------:R-:W-:Y:S03]  /*1b90*/  BAR.SYNC.DEFER_BLOCKING 0x0 ;  /* 0x0000000000007b1d */ /* 0x000fe60000010000 */
[----:B----4-:R-:W-:-:S03]  /*1ba0*/  IMAD.WIDE R4, R15, 0x2, R4 ;  /* 0x000000020f047825 */ /* 0x010fc600078e0204 */
[----:B------:R-:W3:Y:S04]  /*1bb0*/  LDG.E.U16 R0, desc[UR16][R8.64] ;  /* 0x0000001008007981 */ /* 0x000ee8000c1e1500 */
[----:B--2---:R-:W2:Y:S04]  /*1bc0*/  LDG.E.U16 R12, desc[UR16][R4.64] ;  /* 0x00000010040c7981 */ /* 0x004ea8000c1e1500 */
[----:B------:R-:W4:Y:S04]  /*1bd0*/  LDG.E.U16 R25, desc[UR16][R8.64+0x2] ;  /* 0x0000021008197981 */ /* 0x000f28000c1e1500 */
[----:B------:R-:W1:Y:S01]  /*1be0*/  LDS.64 R14, [UR5+0xc0] ;  /* 0x0000c005ff0e7984 */ /* 0x000e620008000a00 */
[----:B------:R-:W5:Y:S03]  /*1bf0*/  LDCU.U8 UR5, c[0x0][0x3fc] ;  /* 0x00007f80ff0577ac */ /* 0x000f660008000000 */
[----:B------:R0:W4:Y:S01]  /*1c00*/  LDG.E.U16 R4, desc[UR16][R4.64+0x2] ;  /* 0x0000021004047981 */ /* 0x000122000c1e1500 */
[----:B-1----:R-:W-:-:S04]  /*1c10*/  FMUL.FTZ R14, R14, UR10 ;  /* 0x0000000a0e0e7c20 */ /* 0x002fc80008410000 */
[----:B------:R-:W-:-:S04]  /*1c20*/  FMUL.FTZ R6, R14, R14 ;  /* 0x0000000e0e067220 */ /* 0x000fc80000410000 */
[----:B------:R-:W-:Y:S01]  /*1c30*/  FFMA.FTZ R15, R15, UR10, -R6 ;  /* 0x0000000a0f0f7c23 */ /* 0x000fe20008010806 */
[----:B------:R-:W1:Y:S04]  /*1c40*/  LDCU.64 UR10, c[0x0][0x3e8] ;  /* 0x00007d00ff0a77ac */ /* 0x000e680008000a00 */
[----:B------:R-:W-:-:S13]  /*1c50*/  FSETP.GTU.FTZ.AND P1, PT, R15, RZ, PT ;  /* 0x000000ff0f00720b */ /* 0x000fda0003f3c000 */
[----:B------:R-:W1:Y:S01]  /*1c60*/  @P1 LDC R6, c[0x0][0x3a8] ;  /* 0x0000ea00ff061b82 */ /* 0x000e620000000800 */
[----:B-----5:R-:W-:Y:S01]  /*1c70*/  UISETP.NE.AND UP0, UPT, UR5, URZ, UPT ;  /* 0x000000ff0500728c */ /* 0x020fe2000bf05270 */
[--C-:B------:R-:W-:Y:S01]  /*1c80*/  FADD.FTZ R3, R3, -R14.reuse ;  /* 0x8000000e03037221 */ /* 0x100fe20000010000 */
[----:B0-----:R-:W-:Y:S01]  /*1c90*/  FADD.FTZ R5, R2, -R14 ;  /* 0x8000000e02057221 */ /* 0x001fe20000010000 */
[----:B-1----:R-:W-:Y:S01]  /*1ca0*/  @P1 FADD.FTZ R15, R15, R6 ;  /* 0x000000060f0f1221 */ /* 0x002fe20000010000 */
[----:B------:R-:W-:-:S06]  /*1cb0*/  IMAD.MOV.U32 R6, RZ, RZ, 0x3f800000 ;  /* 0x3f800000ff067424 */ /* 0x000fcc00078e00ff */
[----:B------:R-:W0:Y:S01]  /*1cc0*/  @P1 MUFU.RSQ R6, R15 ;  /* 0x0000000f00061308 */ /* 0x000e220000001400 */
[----:B------:R-:W-:-:S04]  /*1cd0*/  ISETP.GE.U32.AND P1, PT, R24, UR10, PT ;  /* 0x0000000a18007c0c */ /* 0x000fc8000bf26070 */
[----:B------:R-:W-:Y:S01]  /*1ce0*/  ISETP.GE.AND.EX P1, PT, R17, UR11, PT, P1 ;  /* 0x0000000b11007c0c */ /* 0x000fe2000bf26310 */
[-C--:B0-----:R-:W-:Y:S01]  /*1cf0*/  FMUL.FTZ R3, R3, R6.reuse ;  /* 0x0000000603037220 */ /* 0x081fe20000410000 */
[----:B------:R-:W-:Y:S01]  /*1d00*/  FMUL.FTZ R5, R5, R6 ;  /* 0x0000000605057220 */ /* 0x000fe20000410000 */
[----:B---3--:R-:W-:Y:S02]  /*1d10*/  SHF.L.U32 R0, R0, 0x10, RZ ;  /* 0x0000001000007819 */ /* 0x008fe400000006ff */
[----:B--2---:R-:W-:Y:S02]  /*1d20*/  SHF.L.U32 R7, R12, 0x10, RZ ;  /* 0x000000100c077819 */ /* 0x004fe400000006ff */
[----:B----4-:R-:W-:-:S03]  /*1d30*/  SHF.L.U32 R2, R25, 0x10, RZ ;  /* 0x0000001019027819 */ /* 0x010fc600000006ff */
[----:B------:R-:W-:Y:S01]  /*1d40*/  FFMA.FTZ R0, R0, R3, R7 ;  /* 0x0000000300007223 */ /* 0x000fe20000010007 */
[----:B------:R-:W-:-:S04]  /*1d50*/  IMAD.U32 R9, R4, 0x10000, RZ ;  /* 0x0001000004097824 */ /* 0x000fc800078e00ff */
[----:B------:R-:W-:Y:S01]  /*1d60*/  FFMA.FTZ R3, R2, R5, R9 ;  /* 0x0000000502037223 */ /* 0x000fe20000010009 */
[----:B------:R-:W-:Y:S06]  /*1d70*/  BRA.U !UP0, `(.L_x_1580) ;  /* 0x0000000108287547 */ /* 0x000fec000b800000 */
        /* <DEDUP_REMOVED lines=9> */
[----:B-1----:R-:W-:-:S07]  /*1e10*/  FMUL.FTZ R3, R3, R8 ;  /* 0x0000000803037220 */ /* 0x002fce0000410000 */
.L_x_1580:
[----:B------:R-:W-:Y:S04]  /*1e20*/  BSSY.RECONVERGENT B0, `(.L_x_1581) ;  /* 0x000000e000007945 */ /* 0x000fe80003800200 */
[----:B------:R-:W-:Y:S05]  /*1e30*/  @P1 BRA `(.L_x_1582) ;  /* 0x0000000000301947 */ /* 0x000fea0003800000 */
[----:B------:R-:W0:Y:S01]  /*1e40*/  LDCU.64 UR12, c[0x0][0x3e0] ;  /* 0x00007c00ff0c77ac */ /* 0x000e220008000a00 */
[----:B------:R-:W-:Y:S02]  /*1e50*/  MOV R6, R26 ;  /* 0x0000001a00067202 */ /* 0x000fe40000000f00 */
[----:B------:R-:W-:Y:S01]  /*1e60*/  MOV R7, R29 ;  /* 0x0000001d00077202 */ /* 0x000fe20000000f00 */
[----:B------:R-:W1:Y:S01]  /*1e70*/  LDCU.64 UR10, c[0x0][0x380] ;  /* 0x00007000ff0a77ac */ /* 0x000e620008000a00 */
        /* <DEDUP_REMOVED lines=8> */
.L_x_1582:
[----:B------:R-:W-:Y:S05]  /*1f00*/  BSYNC.RECONVERGENT B0 ;  /* 0x0000000000007941 */ /* 0x000fea0003800200 */
.L_x_1581:
[----:B------:R-:W-:Y:S02]  /*1f10*/  UIADD3 UR8, UPT, UPT, UR20, UR8, URZ ;  /* 0x0000000814087290 */ /* 0x000fe4000fffe0ff */
[----:B------:R-:W-:Y:S02]  /*1f20*/  UIADD3 UR4, UPT, UPT, UR4, 0x1, URZ ;  /* 0x0000000104047890 */ /* 0x000fe4000fffe0ff */
[----:B------:R-:W-:-:S09]  /*1f30*/  UISETP.GE.AND UP0, UPT, UR8, UR7, UPT ;  /* 0x000000070800728c */ /* 0x000fd2000bf06270 */
[----:B------:R-:W-:Y:S05]  /*1f40*/  BRA.U !UP0, `(.L_x_1583) ;  /* 0xffffffe108b87547 */ /* 0x000fea000b83ffff */
[----:B------:R-:W-:Y:S05]  /*1f50*/  EXIT ;  /* 0x000000000000794d */ /* 0x000fea0003800000 */
.L_x_1584:
        /* <DEDUP_REMOVED lines=10> */
.L_x_2505:


//--------------------- .text._Z35group_norm_nhwc_fwd_one_pass_kernelI11Bf16IOBf16WLi128ELi20ELi640EEv26Group_norm_nhwc_fwd_params --------------------------
	.section	.text._Z35group_norm_nhwc_fwd_one_pass_kernelI11Bf16IOBf16WLi128ELi20ELi640EEv26Group_norm_nhwc_fwd_params,"ax",@progbits
	.align	128
        .global         _Z35group_norm_nhwc_fwd_one_pass_kernelI11Bf16IOBf16WLi128ELi20ELi640EEv26Group_norm_nhwc_fwd_params
        .type           _Z35group_norm_nhwc_fwd_one_pass_kernelI11Bf16IOBf16WLi128ELi20ELi640EEv26Group_norm_nhwc_fwd_params,@function
        .size           _Z35group_norm_nhwc_fwd_one_pass_kernelI11Bf16IOBf16WLi128ELi20ELi640EEv26Group_norm_nhwc_fwd_params,(.L_x_2506 - _Z35group_norm_nhwc_fwd_one_pass_kernelI11Bf16IOBf16WLi128ELi20ELi640EEv26Group_norm_nhwc_fwd_params)
        .other          _Z35group_norm_nhwc_fwd_one_pass_kernelI11Bf16IOBf16WLi128ELi20ELi640EEv26Group_norm_nhwc_fwd_params,@"STO_CUDA_ENTRY STV_DEFAULT"
_Z35group_norm_nhwc_fwd_one_pass_kernelI11Bf16IOBf16WLi128ELi20ELi640EEv26Group_norm_nhwc_fwd_params:
.text._Z35group_norm_nhwc_fwd_one_pass_kernelI11Bf16IOBf16WLi128ELi20ELi640EEv26Group_norm_nhwc_fwd_params:
        /* <DEDUP_REMOVED lines=33> */
[----:B------:R-:W-:-:S05]  /*0210*/  IADD3 R21, PT, PT, R21, R20, RZ ;  /* 0x0000001415157210 */ /* 0x000fca0007ffe0ff */
[----:B------:R-:W-:-:S05]  /*0220*/  IMAD.SHL.U32 R21, R21, 0x2, RZ ;  /* 0x0000000215157824 */ /* 0x000fca00078e00ff */
[----:B---3--:R-:W-:-:S07]  /*0230*/  LOP3.LUT R13, R21, 0xffff, RZ, 0xc0, !PT ;  /* 0x0000ffff150d7812 */ /* 0x008fce00078ec0ff */
.L_x_1604:
[----:B0-----:R-:W0:Y:S01]  /*0240*/  LDC R0, c[0x0][0x3f8] ;  /* 0x0000fe00ff007b82 */ /* 0x001e220000000800 */
[----:B-1----:R-:W1:Y:S01]  /*0250*/  LDCU.64 UR8, c[0x0][0x3e8] ;  /* 0x00007d00ff0877ac */ /* 0x002e620008000a00 */
[----:B0-2---:R-:W-:Y:S02]  /*0260*/  IABS R5, R0 ;  /* 0x0000000000057213 */ /* 0x005fe40000000000 */
[----:B------:R-:W-:Y:S02]  /*0270*/  ISETP.NE.AND P3, PT, R0, RZ, PT ;  /* 0x000000ff0000720c */ /* 0x000fe40003f65270 */
        /* <DEDUP_REMOVED lines=21> */
[----:B------:R-:W-:Y:S02]  /*03d0*/  ISETP.GE.U32.AND P1, PT, R23, UR8, PT ;  /* 0x0000000817007c0c */ /* 0x000fe4000bf26070 */
[----:B------:R-:W-:Y:S02]  /*03e0*/  MOV R5, R3 ;  /* 0x0000000300057202 */ /* 0x000fe40000000f00 */
[----:B------:R-:W-:Y:S01]  /*03f0*/  ISETP.GE.AND.EX P1, PT, R17, UR9, PT, P1 ;  /* 0x0000000911007c0c */ /* 0x000fe2000bf26310 */
[----:B------:R-:W0:Y:S01]  /*0400*/  LDCU.64 UR8, c[0x0][0x3f0] ;  /* 0x00007e00ff0877ac */ /* 0x000e220008000a00 */
[----:B------:R-:W-:Y:S02]  /*0410*/  @!P4 IADD3 R5, PT, PT, -R5, RZ, RZ ;  /* 0x000000ff0505c210 */ /* 0x000fe40007ffe1ff */
[----:B------:R-:W-:-:S05]  /*0420*/  @!P3 LOP3.LUT R5, RZ, R0, RZ, 0x33, !PT ;  /* 0x00000000ff05b212 */ /* 0x000fca00078e33ff */
[----:B------:R-:W-:-:S04]  /*0430*/  IMAD.MOV R9, RZ, RZ, -R5 ;  /* 0x000000ffff097224 */ /* 0x000fc800078e0a05 */
[----:B------:R-:W1:Y:S01]  /*0440*/  @!P1 LDC.64 R2, c[0x0][0x3e0] ;  /* 0x0000f800ff029b82 */ /* 0x000e620000000a00 */
[----:B------:R-:W-:Y:S01]  /*0450*/  IMAD R4, R0, R9, UR7 ;  /* 0x0000000700047e24 */ /* 0x000fe2000f8e0209 */
[----:B------:R-:W-:-:S03]  /*0460*/  SHF.R.S32.HI R0, RZ, 0x1f, R5 ;  /* 0x0000001fff007819 */ /* 0x000fc60000011405 */
[----:B------:R-:W-:Y:S02]  /*0470*/  IMAD R4, R4, 0x14, RZ ;  /* 0x0000001404047824 */ /* 0x000fe400078e02ff */
[----:B0-----:R-:W-:Y:S01]  /*0480*/  IMAD R0, R0, UR8, RZ ;  /* 0x0000000800007c24 */ /* 0x001fe2000f8e02ff */
[----:B------:R-:W0:Y:S02]  /*0490*/  @!P2 LDC.64 R8, c[0x0][0x3e0] ;  /* 0x0000f800ff08ab82 */ /* 0x000e240000000a00 */
[----:B------:R-:W-:Y:S01]  /*04a0*/  IADD3 R24, P3, PT, R4, R13, RZ ;  /* 0x0000000d04187210 */ /* 0x000fe20007f7e0ff */
[----:B------:R-:W-:-:S03]  /*04b0*/  IMAD R27, R5, UR9, R0 ;  /* 0x00000009051b7c24 */ /* 0x000fc6000f8e0200 */
[----:B------:R-:W-:Y:S02]  /*04c0*/  LEA.HI.X.SX32 R25, R4, RZ, 0x1, P3 ;  /* 0x000000ff04197211 */ /* 0x000fe400018f0eff */
[----:B------:R-:W2:Y:S01]  /*04d0*/  @!P1 LDC.64 R10, c[0x0][0x390] ;  /* 0x0000e400ff0a9b82 */ /* 0x000ea20000000a00 */
[----:B------:R-:W-:-:S07]  /*04e0*/  IMAD.WIDE.U32 R24, R5, UR8, R24 ;  /* 0x0000000805187c25 */ /* 0x000fce000f8e0018 */
[----:B------:R-:W3:Y:S01]  /*04f0*/  @!P2 LDC.64 R12, c[0x0][0x390] ;  /* 0x0000e400ff0cab82 */ /* 0x000ee20000000a00 */
[----:B-1----:R-:W-:Y:S01]  /*0500*/  @!P1 IMAD R0, R17, R2, RZ ;  /* 0x0000000211009224 */ /* 0x002fe200078e02ff */
[----:B------:R-:W-:Y:S02]  /*0510*/  IADD3 R27, PT, PT, R25, R27, RZ ;  /* 0x0000001b191b7210 */ /* 0x000fe40007ffe0ff */
[----:B------:R-:W-:Y:S01]  /*0520*/  @!P1 MOV R26, R24 ;  /* 0x00000018001a9202 */ /* 0x000fe20000000f00 */
[----:B------:R-:W-:Y:S01]  /*0530*/  @!P1 IMAD R5, R23, R3, R0 ;  /* 0x0000000317059224 */ /* 0x000fe200078e0200 */
[----:B------:R-:W-:Y:S01]  /*0540*/  @!P2 MOV R15, R27 ;  /* 0x0000001b000fa202 */ /* 0x000fe20000000f00 */
[----:B0-----:R-:W-:Y:S02]  /*0550*/  @!P2 IMAD R14, R7, R8, RZ ;  /* 0x00000008070ea224 */ /* 0x001fe400078e02ff */
[----:B------:R-:W-:-:S04]  /*0560*/  @!P1 IMAD.WIDE.U32 R2, R23, R2, R26 ;  /* 0x0000000217029225 */ /* 0x000fc800078e001a */
[----:B------:R-:W-:Y:S01]  /*0570*/  @!P2 IMAD R19, R22, R9, R14 ;  /* 0x000000091613a224 */ /* 0x000fe200078e020e */
[----:B------:R-:W-:Y:S01]  /*0580*/  @!P2 MOV R14, R24 ;  /* 0x00000018000ea202 */ /* 0x000fe20000000f00 */
[----:B------:R-:W-:Y:S01]  /*0590*/  @!P1 IMAD.IADD R3, R3, 0x1, R5 ;  /* 0x0000000103039824 */ /* 0x000fe200078e0205 */
[----:B--2---:R-:W-:Y:S02]  /*05a0*/  @!P1 LEA R10, P3, R2, R10, 0x1 ;  /* 0x0000000a020a9211 */ /* 0x004fe400078608ff */
[----:B------:R-:W-:Y:S01]  /*05b0*/  MOV R5, RZ ;  /* 0x000000ff00057202 */ /* 0x000fe20000000f00 */
[----:B------:R-:W-:Y:S01]  /*05c0*/  @!P2 IMAD.WIDE.U32 R8, R22, R8, R14 ;  /* 0x000000081608a225 */ /* 0x000fe200078e000e */
[----:B------:R-:W-:-:S03]  /*05d0*/  @!P1 LEA.HI.X R11, R2, R11, R3, 0x1, P3 ;  /* 0x0000000b020b9211 */ /* 0x000fc600018f0c03 */
[----:B------:R-:W-:Y:S01]  /*05e0*/  HFMA2 R3, -RZ, RZ, 0, 0 ;  /* 0x00000000ff037431 */ /* 0x000fe200000001ff */
[----:B------:R-:W-:Y:S02]  /*05f0*/  @!P2 IADD3 R0, PT, PT, R9, R19, RZ ;  /* 0x000000130900a210 */ /* 0x000fe40007ffe0ff */
[----:B---3--:R-:W-:-:S04]  /*0600*/  @!P2 LEA R12, P4, R8, R12, 0x1 ;  /* 0x0000000c080ca211 */ /* 0x008fc800078808ff */
        /* <DEDUP_REMOVED lines=56> */
.L_x_1586:
[----:B------:R-:W-:Y:S05]  /*0990*/  BSYNC.RECONVERGENT B0 ;  /* 0x0000000000007941 */ /* 0x000fea0003800200 */
.L_x_1585:
        /* <DEDUP_REMOVED lines=56> */
.L_x_1588:
[----:B------:R-:W-:Y:S05]  /*0d20*/  BSYNC.RECONVERGENT B0 ;  /* 0x0000000000007941 */ /* 0x000fea0003800200 */
.L_x_1587:
        /* <DEDUP_REMOVED lines=17> */
[----:B------:R-:W-:Y:S01]  /*0e40*/  IMAD.U32 R9, RZ, RZ, UR11 ;  /* 0x0000000bff097e24 */ /* 0x000fe2000f8e00ff */
[----:B------:R-:W-:Y:S01]  /*0e50*/  UIMAD.WIDE.U32 UR8, UR8, 0x8, UR16 ;  /* 0x00000008080878a5 */ /* 0x000fe2000f8e0010 */
[----:B--2---:R-:W-:-:S03]  /*0e60*/  SEL R13, R6, RZ, !P1 ;  /* 0x000000ff060d7207 */ /* 0x004fc60004800000 */
[----:B------:R-:W-:Y:S02]  /*0e70*/  MOV R15, UR5 ;  /* 0x00000005000f7c02 */ /* 0x000fe40008000f00 */
        /* <DEDUP_REMOVED lines=10> */
.L_x_1591:
[----:B---3--:R-:W2:Y:S04]  /*0f20*/  LDG.E.STRONG.GPU R8, desc[UR14][R10.64] ;  /* 0x0000000e0a087981 */ /* 0x008ea8000c1ef900 */
[----:B--2---:R-:W-:Y:S01]  /*0f30*/  CCTL.IVALL ;  /* 0x00000000ff00798f */ /* 0x004fe20002000000 */
[----:B------:R-:W-:Y:S05]  /*0f40*/  YIELD ;  /* 0x0000000000007946 */ /* 0x000fea0003800000 */
[----:B------:R-:W-:-:S13]  /*0f50*/  ISETP.NE.AND P1, PT, R8, R13, PT ;  /* 0x0000000d0800720c */ /* 0x000fda0003f25270 */
[----:B------:R-:W-:Y:S05]  /*0f60*/  @P1 BRA `(.L_x_1591) ;  /* 0xfffffffc00ec1947 */ /* 0x000fea000383ffff */
.L_x_1590:
        /* <DEDUP_REMOVED lines=15> */
.L_x_1593:
        /* <DEDUP_REMOVED lines=8> */
[----:B------:R-:W-:Y:S01]  /*10e0*/  MOV R10, UR23 ;  /* 0x00000017000a7c02 */ /* 0x000fe20008000f00 */
[----:B------:R-:W-:Y:S01]  /*10f0*/  IMAD.U32 R8, RZ, RZ, UR24 ;  /* 0x00000018ff087e24 */ /* 0x000fe2000f8e00ff */
[----:B------:R-:W-:Y:S02]  /*1100*/  MOV R9, UR25 ;  /* 0x0000001900097c02 */ /* 0x000fe40008000f00 */
[----:B------:R-:W-:Y:S01]  /*1110*/  @!UP0 UIMAD.WIDE.U32 UR24, UR21, 0x8, UR16 ;  /* 0x00000008151888a5 */ /* 0x000fe2000f8e0010 */
[----:B------:R-:W-:Y:S01]  /*1120*/  ISETP.EQ.OR P6, PT, R10, UR13, P2 ;  /* 0x0000000d0a007c0c */ /* 0x000fe200097c2670 */
[----:B------:R-:W-:Y:S02]  /*1130*/  UIADD3 UR23, UPT, UPT, UR5, 0x3, URZ ;  /* 0x0000000305177890 */ /* 0x000fe4000fffe0ff */
[----:B------:R-:W0:Y:S02]  /*1140*/  @!P1 LDG.E.64 R8, desc[UR14][R8.64] ;  /* 0x0000000e08089981 */ /* 0x000e24000c1e1b00 */
[----:B------:R-:W-:-:S02]  /*1150*/  MOV R12, UR24 ;  /* 0x00000018000c7c02 */ /* 0x000fc40008000f00 */
[----:B--2---:R-:W-:Y:S02]  /*1160*/  MOV R13, UR25 ;  /* 0x00000019000d7c02 */ /* 0x004fe40008000f00 */
[----:B------:R-:W-:-:S04]  /*1170*/  MOV R10, UR23 ;  /* 0x00000017000a7c02 */ /* 0x000fc80008000f00 */
[----:B------:R-:W2:Y:S01]  /*1180*/  @!P3 LDG.E.64 R12, desc[UR14][R12.64] ;  /* 0x0000000e0c0cb981 */ /* 0x000ea2000c1e1b00 */
[----:B------:R-:W-:Y:S01]  /*1190*/  VOTEU.ALL UP0, P6 ;  /* 0x0000000000ff7886 */ /* 0x000fe20003000000 */
[----:B------:R-:W-:Y:S01]  /*11a0*/  ISETP.EQ.OR P5, PT, R10, UR13, P2 ;  /* 0x0000000d0a007c0c */ /* 0x000fe200097a2670 */
[----:B------:R-:W-:-:S03]  /*11b0*/  UIADD3 UR26, UPT, UPT, UR5, 0x4, URZ ;  /* 0x00000004051a7890 */ /* 0x000fc6000fffe0ff */
[----:B------:R-:W-:-:S03]  /*11c0*/  @!UP0 UIMAD.WIDE.U32 UR24, UR9, 0x8, UR16 ;  /* 0x00000008091888a5 */ /* 0x000fc6000f8e0010 */
[----:B------:R-:W-:-:S03]  /*11d0*/  IMAD.U32 R11, RZ, RZ, UR26 ;  /* 0x0000001aff0b7e24 */ /* 0x000fc6000f8e00ff */
[----:B-1----:R-:W-:Y:S02]  /*11e0*/  MOV R14, UR24 ;  /* 0x00000018000e7c02 */ /* 0x002fe40008000f00 */
[----:B------:R-:W-:Y:S01]  /*11f0*/  MOV R15, UR25 ;  /* 0x00000019000f7c02 */ /* 0x000fe20008000f00 */
[----:B------:R-:W-:Y:S01]  /*1200*/  VOTEU.ALL UP0, P5 ;  /* 0x0000000000ff7886 */ /* 0x000fe20002800000 */
[----:B------:R-:W-:-:S04]  /*1210*/  ISETP.EQ.OR P4, PT, R11, UR13, P2 ;  /* 0x0000000d0b007c0c */ /* 0x000fc80009782670 */
[----:B------:R-:W3:Y:S01]  /*1220*/  @!P6 LDG.E.64 R14, desc[UR14][R14.64] ;  /* 0x0000000e0e0ee981 */ /* 0x000ee2000c1e1b00 */
[----:B------:R-:W-:-:S06]  /*1230*/  @!UP0 UIMAD.WIDE.U32 UR24, UR20, 0x8, UR16 ;  /* 0x00000008141888a5 */ /* 0x000fcc000f8e0010 */
[----:B------:R-:W-:Y:S02]  /*1240*/  MOV R10, UR24 ;  /* 0x00000018000a7c02 */ /* 0x000fe40008000f00 */
[----:B------:R-:W-:Y:S01]  /*1250*/  MOV R11, UR25 ;  /* 0x00000019000b7c02 */ /* 0x000fe20008000f00 */
[----:B------:R-:W-:Y:S01]  /*1260*/  UIADD3 UR23, UPT, UPT, UR5, 0x5, URZ ;  /* 0x0000000505177890 */ /* 0x000fe2000fffe0ff */
[----:B------:R-:W-:-:S04]  /*1270*/  VOTEU.ALL UP1, P4 ;  /* 0x0000000000ff7886 */ /* 0x000fc80002020000 */
[----:B------:R-:W4:Y:S01]  /*1280*/  @!P5 LDG.E.64 R10, desc[UR14][R10.64] ;  /* 0x0000000e0a0ad981 */ /* 0x000f22000c1e1b00 */
[----:B------:R-:W-:Y:S02]  /*1290*/  UIADD3 UR24, UPT, UPT, UR5, 0x7, URZ ;  /* 0x0000000705187890 */ /* 0x000fe4000fffe0ff */
[----:B------:R-:W-:Y:S01]  /*12a0*/  @!UP1 UIMAD.WIDE.U32 UR26, UR12, 0x8, UR16 ;  /* 0x000000080c1a98a5 */ /* 0x000fe2000f8e0010 */
[----:B0-----:R-:W-:Y:S01]  /*12b0*/  @!P1 FADD.FTZ R18, R18, R8 ;  /* 0x0000000812129221 */ /* 0x001fe20000010000 */
[----:B------:R-:W-:-:S03]  /*12c0*/  @!P1 FADD.FTZ R19, R19, R9 ;  /* 0x0000000913139221 */ /* 0x000fc60000010000 */
[----:B--2---:R-:W-:Y:S01]  /*12d0*/  @!P3 FADD.FTZ R18, R18, R12 ;  /* 0x0000000c1212b221 */ /* 0x004fe20000010000 */
[----:B------:R-:W-:Y:S01]  /*12e0*/  MOV R12, UR23 ;  /* 0x00000017000c7c02 */ /* 0x000fe20008000f00 */
[----:B------:R-:W-:Y:S01]  /*12f0*/  @!P3 FADD.FTZ R19, R19, R13 ;  /* 0x0000000d1313b221 */ /* 0x000fe20000010000 */
[----:B------:R-:W-:Y:S02]  /*1300*/  UIADD3 UR23, UPT, UPT, UR5, 0x6, URZ ;  /* 0x0000000605177890 */ /* 0x000fe4000fffe0ff */
[----:B------:R-:W-:-:S04]  /*1310*/  ISETP.EQ.OR P3, PT, R12, UR13, P2 ;  /* 0x0000000d0c007c0c */ /* 0x000fc80009762670 */
[----:B------:R-:W-:-:S04]  /*1320*/  MOV R12, UR23 ;  /* 0x00000017000c7c02 */ /* 0x000fc80008000f00 */
[----:B------:R-:W-:Y:S02]  /*1330*/  ISETP.EQ.OR P1, PT, R12, UR13, P2 ;  /* 0x0000000d0c007c0c */ /* 0x000fe40009722670 */
[----:B------:R-:W-:-:S03]  /*1340*/  MOV R12, UR24 ;  /* 0x00000018000c7c02 */ /* 0x000fc60008000f00 */
[----:B------:R-:W-:Y:S01]  /*1350*/  VOTEU.ALL UP0, P3 ;  /* 0x0000000000ff7886 */ /* 0x000fe20001800000 */
[----:B---3--:R-:W-:Y:S01]  /*1360*/  @!P6 FADD.FTZ R18, R18, R14 ;  /* 0x0000000e1212e221 */ /* 0x008fe20000010000 */
[----:B------:R-:W-:Y:S01]  /*1370*/  @!P6 FADD.FTZ R19, R19, R15 ;  /* 0x0000000f1313e221 */ /* 0x000fe20000010000 */
[----:B------:R-:W-:Y:S02]  /*1380*/  ISETP.EQ.OR P6, PT, R12, UR13, P2 ;  /* 0x0000000d0c007c0c */ /* 0x000fe400097c2670 */
[----:B------:R-:W-:Y:S01]  /*1390*/  @!UP0 UIMAD.WIDE.U32 UR24, UR11, 0x8, UR16 ;  /* 0x000000080b1888a5 */ /* 0x000fe2000f8e0010 */
[----:B------:R-:W-:Y:S01]  /*13a0*/  MOV R8, UR26 ;  /* 0x0000001a00087c02 */ /* 0x000fe20008000f00 */
[----:B------:R-:W-:Y:S01]  /*13b0*/  IMAD.U32 R9, RZ, RZ, UR27 ;  /* 0x0000001bff097e24 */ /* 0x000fe2000f8e00ff */
[----:B------:R-:W-:-:S03]  /*13c0*/  VOTEU.ALL UP0, P1 ;  /* 0x0000000000ff7886 */ /* 0x000fc60000800000 */
[----:B------:R-:W-:Y:S02]  /*13d0*/  MOV R12, UR24 ;  /* 0x00000018000c7c02 */ /* 0x000fe40008000f00 */
[----:B------:R-:W-:Y:S01]  /*13e0*/  MOV R13, UR25 ;  /* 0x00000019000d7c02 */ /* 0x000fe20008000f00 */
[----:B------:R-:W2:Y:S01]  /*13f0*/  @!P4 LDG.E.64 R8, desc[UR14][R8.64] ;  /* 0x0000000e0808c981 */ /* 0x000ea2000c1e1b00 */
[----:B------:R-:W-:Y:S01]  /*1400*/  @!UP0 UIMAD.WIDE.U32 UR24, UR10, 0x8, UR16 ;  /* 0x000000080a1888a5 */ /* 0x000fe2000f8e0010 */
[----:B------:R-:W-:-:S03]  /*1410*/  VOTEU.ALL UP0, P6 ;  /* 0x0000000000ff7886 */ /* 0x000fc60003000000 */
[----:B------:R-:W3:Y:S01]  /*1420*/  @!P3 LDG.E.64 R12, desc[UR14][R12.64] ;  /* 0x0000000e0c0cb981 */ /* 0x000ee2000c1e1b00 */
[----:B----4-:R-:W-:Y:S01]  /*1430*/  @!P5 FADD.FTZ R18, R18, R10 ;  /* 0x0000000a1212d221 */ /* 0x010fe20000010000 */
[----:B------:R-:W-:Y:S01]  /*1440*/  @!P5 FADD.FTZ R19, R19, R11 ;  /* 0x0000000b1313d221 */ /* 0x000fe20000010000 */
[----:B------:R-:W-:Y:S01]  /*1450*/  IMAD.U32 R10, RZ, RZ, UR24 ;  /* 0x00000018ff0a7e24 */ /* 0x000fe2000f8e00ff */
[----:B------:R-:W-:Y:S01]  /*1460*/  MOV R11, UR25 ;  /* 0x00000019000b7c02 */ /* 0x000fe20008000f00 */
[----:B------:R-:W-:-:S05]  /*1470*/  @!UP0 UIMAD.WIDE.U32 UR24, UR19, 0x8, UR16 ;  /* 0x00000008131888a5 */ /* 0x000fca000f8e0010 */
[----:B------:R-:W4:Y:S01]  /*1480*/  @!P1 LDG.E.64 R10, desc[UR14][R10.64] ;  /* 0x0000000e0a0a9981 */ /* 0x000f22000c1e1b00 */
[----:B------:R-:W-:Y:S02]  /*1490*/  MOV R14, UR24 ;  /* 0x00000018000e7c02 */ /* 0x000fe40008000f00 */
        /* <DEDUP_REMOVED lines=23> */
.L_x_1592:
        /* <DEDUP_REMOVED lines=11> */
[----:B------:R-:W-:Y:S02]  /*16c0*/  IMAD.U32 R8, RZ, RZ, UR10 ;  /* 0x0000000aff087e24 */ /* 0x000fe4000f8e00ff */
[----:B------:R-:W-:-:S03]  /*16d0*/  MOV R9, UR11 ;  /* 0x0000000b00097c02 */ /* 0x000fc60008000f00 */
[----:B------:R-:W-:Y:S02]  /*16e0*/  ISETP.EQ.OR P3, PT, R8, UR13, P2 ;  /* 0x0000000d08007c0c */ /* 0x000fe40009762670 */
[----:B------:R-:W-:Y:S02]  /*16f0*/  ISETP.EQ.OR P4, PT, R9, UR13, P2 ;  /* 0x0000000d09007c0c */ /* 0x000fe40009782670 */
[----:B------:R-:W-:Y:S01]  /*1700*/  MOV R8, UR12 ;  /* 0x0000000c00087c02 */ /* 0x000fe20008000f00 */
[----:B------:R-:W-:-:S03]  /*1710*/  VOTEU.ALL UP1, P1 ;  /* 0x0000000000ff7886 */ /* 0x000fc60000820000 */
[----:B------:R-:W-:Y:S02]  /*1720*/  ISETP.EQ.OR P5, PT, R8, UR13, P2 ;  /* 0x0000000d08007c0c */ /* 0x000fe400097a2670 */
[----:B------:R-:W-:-:S03]  /*1730*/  @!UP1 UIMAD UR8, UR5, UR18, UR6 ;  /* 0x00000012050892a4 */ /* 0x000fc6000f8e0206 */
[----:B------:R-:W-:Y:S01]  /*1740*/  VOTEU.ALL UP0, P3 ;  /* 0x0000000000ff7886 */ /* 0x000fe20001800000 */
[----:B------:R-:W-:Y:S01]  /*1750*/  @!UP1 UIMAD.WIDE.U32 UR8, UR8, 0x8, UR16 ;  /* 0x00000008080898a5 */ /* 0x000fe2000f8e0010 */
[----:B------:R-:W-:-:S03]  /*1760*/  VOTEU.ALL UP1, P4 ;  /* 0x0000000000ff7886 */ /* 0x000fc60002020000 */
[----:B------:R-:W-:Y:S02]  /*1770*/  @!UP0 UIMAD UR10, UR10, UR18, UR6 ;  /* 0x000000120a0a82a4 */ /* 0x000fe4000f8e0206 */
[----:B------:R-:W-:Y:S01]  /*1780*/  MOV R8, UR8 ;  /* 0x0000000800087c02 */ /* 0x000fe20008000f00 */
[----:B------:R-:W-:Y:S01]  /*1790*/  VOTEU.ALL UP2, P5 ;  /* 0x0000000000ff7886 */ /* 0x000fe20002840000 */
[----:B------:R-:W-:Y:S01]  /*17a0*/  MOV R9, UR9 ;  /* 0x0000000900097c02 */ /* 0x000fe20008000f00 */
[----:B------:R-:W-:Y:S02]  /*17b0*/  @!UP1 UIMAD UR11, UR11, UR18, UR6 ;  /* 0x000000120b0b92a4 */ /* 0x000fe4000f8e0206 */
[----:B------:R-:W-:-:S03]  /*17c0*/  @!UP0 UIMAD.WIDE.U32 UR8, UR10, 0x8, UR16 ;  /* 0x000000080a0888a5 */ /* 0x000fc6000f8e0010 */
[----:B------:R-:W0:Y:S01]  /*17d0*/  @!P1 LDG.E.64 R8, desc[UR14][R8.64] ;  /* 0x0000000e08089981 */ /* 0x000e22000c1e1b00 */
[----:B------:R-:W-:Y:S02]  /*17e0*/  @!UP1 UIMAD.WIDE.U32 UR10, UR11, 0x8, UR16 ;  /* 0x000000080b0a98a5 */ /* 0x000fe4000f8e0010 */
[----:B------:R-:W-:Y:S01]  /*17f0*/  @!UP2 UIMAD UR12, UR12, UR18, UR6 ;  /* 0x000000120c0ca2a4 */ /* 0x000fe2000f8e0206 */
[----:B------:R-:W-:Y:S01]  /*1800*/  MOV R10, UR8 ;  /* 0x00000008000a7c02 */ /* 0x000fe20008000f00 */
[----:B------:R-:W-:Y:S02]  /*1810*/  IMAD.U32 R11, RZ, RZ, UR9 ;  /* 0x00000009ff0b7e24 */ /* 0x000fe4000f8e00ff */
[----:B------:R-:W-:Y:S01]  /*1820*/  @!UP2 UIMAD.WIDE.U32 UR8, UR12, 0x8, UR16 ;  /* 0x000000080c08a8a5 */ /* 0x000fe2000f8e0010 */
[----:B------:R-:W-:Y:S02]  /*1830*/  MOV R12, UR10 ;  /* 0x0000000a000c7c02 */ /* 0x000fe40008000f00 */
[----:B--2---:R-:W-:Y:S01]  /*1840*/  MOV R13, UR11 ;  /* 0x0000000b000d7c02 */ /* 0x004fe20008000f00 */
[----:B------:R-:W2:Y:S02]  /*1850*/  @!P3 LDG.E.64 R10, desc[UR14][R10.64] ;  /* 0x0000000e0a0ab981 */ /* 0x000ea4000c1e1b00 */
[----:B-1----:R-:W-:-:S02]  /*1860*/  MOV R14, UR8 ;  /* 0x00000008000e7c02 */ /* 0x002fc40008000f00 */
[----:B------:R-:W-:Y:S01]  /*1870*/  MOV R15, UR9 ;  /* 0x00000009000f7c02 */ /* 0x000fe20008000f00 */
[----:B------:R-:W3:Y:S05]  /*1880*/  @!P4 LDG.E.64 R12, desc[UR14][R12.64] ;  /* 0x0000000e0c0cc981 */ /* 0x000eea000c1e1b00 */
[----:B------:R-:W4:Y:S01]  /*1890*/  @!P5 LDG.E.64 R14, desc[UR14][R14.64] ;  /* 0x0000000e0e0ed981 */ /* 0x000f22000c1e1b00 */
[----:B0-----:R-:W-:Y:S01]  /*18a0*/  @!P1 FADD.FTZ R18, R18, R8 ;  /* 0x0000000812129221 */ /* 0x001fe20000010000 */
[----:B------:R-:W-:Y:S01]  /*18b0*/  MOV R8, UR5 ;  /* 0x0000000500087c02 */ /* 0x000fe20008000f00 */
[----:B------:R-:W-:-:S04]  /*18c0*/  @!P1 FADD.FTZ R19, R19, R9 ;  /* 0x0000000913139221 */ /* 0x000fc80000010000 */
[----:B------:R-:W-:-:S05]  /*18d0*/  VIADD R8, R8, 0x4 ;  /* 0x0000000408087836 */ /* 0x000fca0000000000 */
[----:B------:R-:W-:Y:S01]  /*18e0*/  R2UR UR5, R8 ;  /* 0x00000000080572ca */ /* 0x000fe200000e0000 */
[----:B--2---:R-:W-:Y:S01]  /*18f0*/  @!P3 FADD.FTZ R18, R18, R10 ;  /* 0x0000000a1212b221 */ /* 0x004fe20000010000 */
[----:B------:R-:W-:-:S03]  /*1900*/  @!P3 FADD.FTZ R19, R19, R11 ;  /* 0x0000000b1313b221 */ /* 0x000fc60000010000 */
[----:B---3--:R-:W-:Y:S01]  /*1910*/  @!P4 FADD.FTZ R18, R18, R12 ;  /* 0x0000000c1212c221 */ /* 0x008fe20000010000 */
[----:B------:R-:W-:-:S03]  /*1920*/  @!P4 FADD.FTZ R19, R19, R13 ;  /* 0x0000000d1313c221 */ /* 0x000fc60000010000 */
[----:B----4-:R-:W-:Y:S01]  /*1930*/  @!P5 FADD.FTZ R18, R18, R14 ;  /* 0x0000000e1212d221 */ /* 0x010fe20000010000 */
[----:B------:R-:W-:-:S07]  /*1940*/  @!P5 FADD.FTZ R19, R19, R15 ;  /* 0x0000000f1313d221 */ /* 0x000fce0000010000 */
.L_x_1594:
        /* <DEDUP_REMOVED lines=20> */
[----:B------:R-:W3:Y:S01]  /*1a90*/  @!P1 LDG.E.64 R10, desc[UR14][R10.64] ;  /* 0x0000000e0a0a9981 */ /* 0x000ee2000c1e1b00 */
[----:B------:R-:W-:-:S04]  /*1aa0*/  MOV R12, UR5 ;  /* 0x00000005000c7c02 */ /* 0x000fc80008000f00 */
[----:B------:R-:W-:-:S04]  /*1ab0*/  IADD3 R12, PT, PT, R12, 0x2, RZ ;  /* 0x000000020c0c7810 */ /* 0x000fc80007ffe0ff */
[----:B------:R-:W-:Y:S01]  /*1ac0*/  R2UR UR5, R12 ;  /* 0x000000000c0572ca */ /* 0x000fe200000e0000 */
[----:B0-----:R-:W-:Y:S01]  /*1ad0*/  @!P3 FADD.FTZ R18, R18, R8 ;  /* 0x000000081212b221 */ /* 0x001fe20000010000 */
[----:B------:R-:W-:-:S03]  /*1ae0*/  @!P3 FADD.FTZ R19, R19, R9 ;  /* 0x000000091313b221 */ /* 0x000fc60000010000 */
[----:B---3--:R-:W-:Y:S01]  /*1af0*/  @!P1 FADD.FTZ R18, R18, R10 ;  /* 0x0000000a12129221 */ /* 0x008fe20000010000 */
[----:B------:R-:W-:-:S09]  /*1b00*/  @!P1 FADD.FTZ R19, R19, R11 ;  /* 0x0000000b13139221 */ /* 0x000fd20000010000 */
.L_x_1595:
        /* <DEDUP_REMOVED lines=13> */
.L_x_1596:
[----:B------:R-:W-:Y:S05]  /*1be0*/  BSYNC.RECONVERGENT B0 ;  /* 0x0000000000007941 */ /* 0x000fea0003800200 */
.L_x_1589:
[----:B------:R-:W4:Y:S01]  /*1bf0*/  S2UR UR8, SR_CgaCtaId ;  /* 0x00000000000879c3 */ /* 0x000f220000008800 */
[----:B------:R-:W5:Y:S01]  /*1c00*/  LDCU UR9, c[0x0][0x414] ;  /* 0x00008280ff0977ac */ /* 0x000f620008000800 */
[----:B---3--:R-:W-:Y:S01]  /*1c10*/  IMAD.U32 R9, RZ, RZ, UR7 ;  /* 0x00000007ff097e24 */ /* 0x008fe2000f8e00ff */
[----:B--2---:R-:W-:Y:S01]  /*1c20*/  LOP3.LUT R13, R21, 0xffff, RZ, 0xc0, !PT ;  /* 0x0000ffff150d7812 */ /* 0x004fe200078ec0ff */
[----:B------:R-:W-:-:S03]  /*1c30*/  UMOV UR5, 0x400 ;  /* 0x0000040000057882 */ /* 0x000fc60000000000 */
[----:B------:R-:W-:Y:S01]  /*1c40*/  IADD3 R4, PT, PT, R4, R13, RZ ;  /* 0x0000000d04047210 */ /* 0x000fe20007ffe0ff */
[----:B------:R-:W2:Y:S08]  /*1c50*/  @P0 LDC.64 R28, c[0x0][0x388] ;  /* 0x0000e200ff1c0b82 */ /* 0x000eb00000000a00 */
[----:B-1----:R-:W1:Y:S01]  /*1c60*/  LDC.64 R14, c[0x0][0x398] ;  /* 0x0000e600ff0e7b82 */ /* 0x002e620000000a00 */
[----:B-----5:R-:W-:Y:S01]  /*1c70*/  @P0 FMUL.FTZ R8, R18, UR9 ;  /* 0x0000000912080c20 */ /* 0x020fe20008410000 */
[----:B----4-:R-:W-:-:S06]  /*1c80*/  ULEA UR5, UR8, UR5, 0x18 ;  /* 0x0000000508057291 */ /* 0x010fcc000f8ec0ff */
[----:B------:R-:W0:Y:S01]  /*1c90*/  LDC.64 R10, c[0x0][0x3a0] ;  /* 0x0000e800ff0a7b82 */ /* 0x000e220000000a00 */
[----:B--2---:R-:W-:-:S04]  /*1ca0*/  @P0 IMAD.WIDE R28, R9, 0x8, R28 ;  /* 0x00000008091c0825 */ /* 0x004fc800078e021c */
[----:B------:R-:W-:Y:S01]  /*1cb0*/  @P0 FMUL.FTZ R9, R19, UR9 ;  /* 0x0000000913090c20 */ /* 0x000fe20008410000 */
[----:B------:R0:W-:Y:S04]  /*1cc0*/  @!P2 STS.64 [UR5+0xc0], R18 ;  /* 0x0000c012ff00a988 */ /* 0x0001e80008000a05 */
[----:B------:R2:W-:Y:S01]  /*1cd0*/  @P0 STG.E.64 desc[UR14][R28.64], R8 ;  /* 0x000000081c000986 */ /* 0x0005e2000c101b0e */
[C---:B-1----:R-:W-:Y:S01]  /*1ce0*/  IMAD.WIDE R14, R4.reuse, 0x2, R14 ;  /* 0x00000002040e7825 */ /* 0x042fe200078e020e */
[----:B------:R-:W-:Y:S03]  /*1cf0*/  BAR.SYNC.DEFER_BLOCKING 0x0 ;  /* 0x0000000000007b1d */ /* 0x000fe60000010000 */
[----:B0-----:R-:W-:-:S03]  /*1d00*/  IMAD.WIDE R18, R4, 0x2, R10 ;  /* 0x0000000204127825 */ /* 0x001fc600078e020a */
[----:B--2---:R-:W2:Y:S04]  /*1d10*/  LDG.E.U16 R8, desc[UR14][R14.64] ;  /* 0x0000000e0e087981 */ /* 0x004ea8000c1e1500 */
[----:B------:R-:W3:Y:S04]  /*1d20*/  LDG.E.U16 R9, desc[UR14][R18.64] ;  /* 0x0000000e12097981 */ /* 0x000ee8000c1e1500 */
[----:B------:R-:W4:Y:S04]  /*1d30*/  LDG.E.U16 R28, desc[UR14][R18.64+0x2] ;  /* 0x0000020e121c7981 */ /* 0x000f28000c1e1500 */
[----:B------:R2:W5:Y:S04]  /*1d40*/  LDG.E.U16 R15, desc[UR14][R14.64+0x2] ;  /* 0x0000020e0e0f7981 */ /* 0x000568000c1e1500 */
[----:B------:R-:W0:Y:S01]  /*1d50*/  LDS.64 R10, [UR5+0xc0] ;  /* 0x0000c005ff0a7984 */ /* 0x000e220008000a00 */
[----:B------:R-:W1:Y:S01]  /*1d60*/  LDCU.U8 UR5, c[0x0][0x3fc] ;  /* 0x00007f80ff0577ac */ /* 0x000e620008000000 */
[----:B0-----:R-:W-:-:S04]  /*1d70*/  FMUL.FTZ R4, R10, UR9 ;  /* 0x000000090a047c20 */ /* 0x001fc80008410000 */
[----:B------:R-:W-:-:S04]  /*1d80*/  FMUL.FTZ R10, R4, R4 ;  /* 0x00000004040a7220 */ /* 0x000fc80000410000 */
[----:B------:R-:W-:-:S05]  /*1d90*/  FFMA.FTZ R10, R11, UR9, -R10 ;  /* 0x000000090b0a7c23 */ /* 0x000fca000801080a */
[----:B------:R-:W-:-:S13]  /*1da0*/  FSETP.GTU.FTZ.AND P1, PT, R10, RZ, PT ;  /* 0x000000ff0a00720b */ /* 0x000fda0003f3c000 */
[----:B------:R-:W0:Y:S01]  /*1db0*/  @P1 LDC R11, c[0x0][0x3a8] ;  /* 0x0000ea00ff0b1b82 */ /* 0x000e220000000800 */
[----:B------:R-:W-:Y:S01]  /*1dc0*/  MOV R12, 0x3f800000 ;  /* 0x3f800000000c7802 */ /* 0x000fe20000000f00 */
[----:B-1----:R-:W-:Y:S01]  /*1dd0*/  UISETP.NE.AND UP0, UPT, UR5, URZ, UPT ;  /* 0x000000ff0500728c */ /* 0x002fe2000bf05270 */
[----:B------:R-:W-:Y:S01]  /*1de0*/  BSSY.RECONVERGENT B0, `(.L_x_1597) ;  /* 0x0000076000007945 */ /* 0x000fe20003800200 */
[----:B0-----:R-:W-:-:S04]  /*1df0*/  @P1 FADD.FTZ R10, R10, R11 ;  /* 0x0000000b0a0a1221 */ /* 0x001fc80000010000 */
[----:B------:R0:W1:Y:S01]  /*1e00*/  @P1 MUFU.RSQ R12, R10 ;  /* 0x0000000a000c1308 */ /* 0x0000620000001400 */
[----:B--2---:R-:W-:Y:S02]  /*1e10*/  SHF.L.U32 R14, R8, 0x10, RZ ;  /* 0x00000010080e7819 */ /* 0x004fe400000006ff */
[----:B---3--:R-:W-:Y:S01]  /*1e20*/  SHF.L.U32 R19, R9, 0x10, RZ ;  /* 0x0000001009137819 */ /* 0x008fe200000006ff */
[----:B----4-:R-:W-:Y:S01]  /*1e30*/  IMAD.U32 R18, R28, 0x10000, RZ ;  /* 0x000100001c127824 */ /* 0x010fe200078e00ff */
[----:B-----5:R-:W-:Y:S01]  /*1e40*/  SHF.L.U32 R15, R15, 0x10, RZ ;  /* 0x000000100f0f7819 */ /* 0x020fe200000006ff */
[----:B01----:R-:W-:Y:S06]  /*1e50*/  BRA.U UP0, `(.L_x_1598) ;  /* 0x0000000100b47547 */ /* 0x003fec000b800000 */
[----:B------:R-:W0:Y:S01]  /*1e60*/  LDCU.64 UR10, c[0x0][0x3e8] ;  /* 0x00007d00ff0a77ac */ /* 0x000e220008000a00 */
[----:B------:R-:W-:Y:S01]  /*1e70*/  BSSY.RECONVERGENT B1, `(.L_x_1599) ;  /* 0x0000018000017945 */ /* 0x000fe20003800200 */
[----:B0-----:R-:W-:Y:S02]  /*1e80*/  ISETP.GE.U32.AND P1, PT, R23, UR10, PT ;  /* 0x0000000a17007c0c */ /* 0x001fe4000bf26070 */
[----:B------:R-:W-:Y:S02]  /*1e90*/  ISETP.GE.U32.AND P2, PT, R22, UR10, PT ;  /* 0x0000000a16007c0c */ /* 0x000fe4000bf46070 */
[----:B------:R-:W-:Y:S02]  /*1ea0*/  ISETP.GE.AND.EX P1, PT, R17, UR11, PT, P1 ;  /* 0x0000000b11007c0c */ /* 0x000fe4000bf26310 */
[----:B------:R-:W-:-:S11]  /*1eb0*/  ISETP.GE.AND.EX P2, PT, R7, UR11, PT, P2 ;  /* 0x0000000b07007c0c */ /* 0x000fd6000bf46320 */
[----:B------:R-:W-:Y:S05]  /*1ec0*/  @P1 BRA `(.L_x_1600) ;  /* 0x0000000000481947 */ /* 0x000fea0003800000 */
[----:B------:R-:W0:Y:S01]  /*1ed0*/  LDCU.64 UR16, c[0x0][0x3e0] ;  /* 0x00007c00ff1077ac */ /* 0x000e220008000a00 */
[----:B------:R-:W-:Y:S01]  /*1ee0*/  MOV R8, R24 ;  /* 0x0000001800087202 */ /* 0x000fe20000000f00 */
[--C-:B------:R-:W-:Y:S01]  /*1ef0*/  FADD.FTZ R11, R3, -R4.reuse ;  /* 0x80000004030b7221 */ /* 0x100fe20000010000 */
[----:B------:R-:W-:Y:S01]  /*1f00*/  MOV R9, R27 ;  /* 0x0000001b00097202 */ /* 0x000fe20000000f00 */
[----:B------:R-:W1:Y:S01]  /*1f10*/  LDCU.64 UR8, c[0x0][0x380] ;  /* 0x00007000ff0877ac */ /* 0x000e620008000a00 */
[----:B------:R-:W-:Y:S01]  /*1f20*/  FADD.FTZ R29, R0, -R4 ;  /* 0x80000004001d7221 */ /* 0x000fe20000010000 */
[----:B------:R-:W-:-:S03]  /*1f30*/  FMUL.FTZ R0, R11, R12 ;  /* 0x0000000c0b007220 */ /* 0x000fc60000410000 */
[----:B------:R-:W-:Y:S01]  /*1f40*/  FMUL.FTZ R29, R29, R12 ;  /* 0x0000000c1d1d7220 */ /* 0x000fe20000410000 */
[----:B------:R-:W-:-:S03]  /*1f50*/  FFMA.FTZ R0, R14, R0, R19 ;  /* 0x000000000e007223 */ /* 0x000fc60000010013 */
[----:B------:R-:W-:Y:S01]  /*1f60*/  FFMA.FTZ R29, R15, R29, R18 ;  /* 0x0000001d0f1d7223 */ /* 0x000fe20000010012 */
[----:B0-----:R-:W-:Y:S02]  /*1f70*/  IMAD R10, R17, UR16, RZ ;  /* 0x00000010110a7c24 */ /* 0x001fe4000f8e02ff */
[----:B------:R-:W-:-:S04]  /*1f80*/  IMAD.WIDE.U32 R8, R23, UR16, R8 ;  /* 0x0000001017087c25 */ /* 0x000fc8000f8e0008 */
[----:B------:R-:W-:Y:S01]  /*1f90*/  IMAD R3, R23, UR17, R10 ;  /* 0x0000001117037c24 */ /* 0x000fe2000f8e020a */
[----:B-1----:R-:W-:-:S04]  /*1fa0*/  LEA R10, P1, R8, UR8, 0x1 ;  /* 0x00000008080a7c11 */ /* 0x002fc8000f8208ff */
[----:B------:R-:W-:-:S04]  /*1fb0*/  IADD3 R3, PT, PT, R9, R3, RZ ;  /* 0x0000000309037210 */ /* 0x000fc80007ffe0ff */
[----:B------:R-:W-:Y:S02]  /*1fc0*/  LEA.HI.X R11, R8, UR9, R3, 0x1, P1 ;  /* 0x00000009080b7c11 */ /* 0x000fe400088f0c03 */
[----:B------:R-:W-:-:S05]  /*1fd0*/  F2FP.BF16.F32.PACK_AB R3, R29, R0 ;  /* 0x000000001d03723e */ /* 0x000fca00000010ff */
[----:B------:R0:W-:Y:S02]  /*1fe0*/  STG.E desc[UR14][R10.64], R3 ;  /* 0x000000030a007986 */ /* 0x0001e4000c10190e */
.L_x_1600:
[----:B------:R-:W-:Y:S05]  /*1ff0*/  BSYNC.RECONVERGENT B1 ;  /* 0x0000000000017941 */ /* 0x000fea0003800200 */
.L_x_1599:
[----:B------:R-:W-:Y:S05]  /*2000*/  @P2 BRA `(.L_x_1601) ;  /* 0x00000004004c2947 */ /* 0x000fea0003800000 */
[----:B------:R-:W1:Y:S01]  /*2010*/  LDCU.64 UR8, c[0x0][0x3e0] ;  /* 0x00007c00ff0877ac */ /* 0x000e620008000a00 */
[----:B------:R-:W-:Y:S01]  /*2020*/  MOV R25, R27 ;  /* 0x0000001b00197202 */ /* 0x000fe20000000f00 */
[--C-:B------:R-:W-:Y:S01]  /*2030*/  FADD.FTZ R5, R5, -R4.reuse ;  /* 0x8000000405057221 */ /* 0x100fe20000010000 */
[----:B0-----:R-:W-:Y:S01]  /*2040*/  FADD.FTZ R3, R2, -R4 ;  /* 0x8000000402037221 */ /* 0x001fe20000010000 */
[----:B------:R-:W0:Y:S02]  /*2050*/  LDCU.64 UR10, c[0x0][0x380] ;  /* 0x00007000ff0a77ac */ /* 0x000e240008000a00 */
[-C--:B------:R-:W-:Y:S01]  /*2060*/  FMUL.FTZ R5, R5, R12.reuse ;  /* 0x0000000c05057220 */ /* 0x080fe20000410000 */
[----:B------:R-:W-:-:S03]  /*2070*/  FMUL.FTZ R3, R3, R12 ;  /* 0x0000000c03037220 */ /* 0x000fc60000410000 */
[----:B------:R-:W-:Y:S01]  /*2080*/  FFMA.FTZ R5, R14, R5, R19 ;  /* 0x000000050e057223 */ /* 0x000fe20000010013 */
[----:B------:R-:W-:-:S05]  /*2090*/  FFMA.FTZ R18, R15, R3, R18 ;  /* 0x000000030f127223 */ /* 0x000fca0000010012 */
[----:B------:R-:W-:Y:S01]  /*20a0*/  F2FP.BF16.F32.PACK_AB R5, R18, R5 ;  /* 0x000000051205723e */ /* 0x000fe200000010ff */
[----:B-1----:R-:W-:Y:S02]  /*20b0*/  IMAD R9, R7, UR8, RZ ;  /* 0x0000000807097c24 */ /* 0x002fe4000f8e02ff */
[----:B------:R-:W-:-:S04]  /*20c0*/  IMAD.WIDE.U32 R24, R22, UR8, R24 ;  /* 0x0000000816187c25 */ /* 0x000fc8000f8e0018 */
[----:B------:R-:W-:Y:S01]  /*20d0*/  IMAD R9, R22, UR9, R9 ;  /* 0x0000000916097c24 */ /* 0x000fe2000f8e0209 */
[----:B0-----:R-:W-:-:S04]  /*20e0*/  LEA R2, P1, R24, UR10, 0x1 ;  /* 0x0000000a18027c11 */ /* 0x001fc8000f8208ff */
[----:B------:R-:W-:-:S04]  /*20f0*/  IADD3 R9, PT, PT, R25, R9, RZ ;  /* 0x0000000919097210 */ /* 0x000fc80007ffe0ff */
[----:B------:R-:W-:-:S05]  /*2100*/  LEA.HI.X R3, R24, UR11, R9, 0x1, P1 ;  /* 0x0000000b18037c11 */ /* 0x000fca00088f0c09 */
[----:B------:R1:W-:Y:S01]  /*2110*/  STG.E desc[UR14][R2.64], R5 ;  /* 0x0000000502007986 */ /* 0x0003e2000c10190e */
[----:B------:R-:W-:Y:S05]  /*2120*/  BRA `(.L_x_1601) ;  /* 0x0000000400047947 */ /* 0x000fea0003800000 */
.L_x_1598:
[----:B------:R-:W0:Y:S01]  /*2130*/  LDCU.64 UR8, c[0x0][0x3e8] ;  /* 0x00007d00ff0877ac */ /* 0x000e220008000a00 */
[----:B------:R-:W-:Y:S01]  /*2140*/  BSSY.RECONVERGENT B1, `(.L_x_1602) ;  /* 0x0000022000017945 */ /* 0x000fe20003800200 */
[----:B0-----:R-:W-:Y:S02]  /*2150*/  ISETP.GE.U32.AND P1, PT, R23, UR8, PT ;  /* 0x0000000817007c0c */ /* 0x001fe4000bf26070 */
[----:B------:R-:W-:Y:S02]  /*2160*/  ISETP.GE.U32.AND P2, PT, R22, UR8, PT ;  /* 0x0000000816007c0c */ /* 0x000fe4000bf46070 */
[----:B------:R-:W-:Y:S02]  /*2170*/  ISETP.GE.AND.EX P1, PT, R17, UR9, PT, P1 ;  /* 0x0000000911007c0c */ /* 0x000fe4000bf26310 */
[----:B------:R-:W-:-:S11]  /*2180*/  ISETP.GE.AND.EX P2, PT, R7, UR9, PT, P2 ;  /* 0x0000000907007c0c */ /* 0x000fd6000bf46320 */
[----:B------:R-:W-:Y:S05]  /*2190*/  @P1 BRA `(.L_x_1603) ;  /* 0x0000000000701947 */ /* 0x000fea0003800000 */
[--C-:B------:R-:W-:Y:S01]  /*21a0*/  FADD.FTZ R3, R3, -R4.reuse ;  /* 0x8000000403037221 */ /* 0x100fe20000010000 */
[----:B------:R-:W0:Y:S01]  /*21b0*/  LDCU.64 UR10, c[0x0][0x3e0] ;  /* 0x00007c00ff0a77ac */ /* 0x000e220008000a00 */
[----:B------:R-:W-:Y:S02]  /*21c0*/  MOV R11, R27 ;  /* 0x0000001b000b7202 */ /* 0x000fe40000000f00 */
[----:B------:R-:W-:Y:S01]  /*21d0*/  FMUL.FTZ R3, R3, R12 ;  /* 0x0000000c03037220 */ /* 0x000fe20000410000 */
[----:B------:R-:W1:Y:S03]  /*21e0*/  LDCU.64 UR16, c[0x0][0x380] ;  /* 0x00007000ff1077ac */ /* 0x000e660008000a00 */
[----:B------:R-:W-:Y:S01]  /*21f0*/  FFMA.FTZ R9, R14, R3, R19 ;  /* 0x000000030e097223 */ /* 0x000fe20000010013 */
[----:B------:R-:W-:-:S03]  /*2200*/  FADD.FTZ R3, R0, -R4 ;  /* 0x8000000400037221 */ /* 0x000fc60000010000 */
[----:B------:R-:W-:Y:S01]  /*2210*/  FMUL.FTZ R10, R9, -1.4426950216293334961 ;  /* 0xbfb8aa3b090a7820 */ /* 0x000fe20000410000 */
[----:B------:R-:W-:-:S04]  /*2220*/  FMUL.FTZ R3, R3, R12 ;  /* 0x0000000c03037220 */ /* 0x000fc80000410000 */
[----:B------:R-:W-:Y:S01]  /*2230*/  FFMA.FTZ R3, R15, R3, R18 ;  /* 0x000000030f037223 */ /* 0x000fe20000010012 */
[----:B------:R-:W2:Y:S03]  /*2240*/  MUFU.EX2 R10, R10 ;  /* 0x0000000a000a7308 */ /* 0x000ea60000000800 */
[----:B------:R-:W-:-:S06]  /*2250*/  FMUL.FTZ R29, R3, -1.4426950216293334961 ;  /* 0xbfb8aa3b031d7820 */ /* 0x000fcc0000410000 */
        /* <DEDUP_REMOVED lines=10> */
[----:B0-----:R-:W-:-:S03]  /*2300*/  FMUL.FTZ R3, R3, R8 ;  /* 0x0000000803037220 */ /* 0x001fc60000410000 */
[----:B------:R-:W-:Y:S02]  /*2310*/  IADD3 R9, PT, PT, R11, R9, RZ ;  /* 0x000000090b097210 */ /* 0x000fe40007ffe0ff */
[C---:B-1----:R-:W-:Y:S02]  /*2320*/  LEA R8, P1, R10.reuse, UR16, 0x1 ;  /* 0x000000100a087c11 */ /* 0x042fe4000f8208ff */
[----:B------:R-:W-:Y:S02]  /*2330*/  F2FP.BF16.F32.PACK_AB R3, R3, R0 ;  /* 0x000000000303723e */ /* 0x000fe400000010ff */
[----:B------:R-:W-:-:S05]  /*2340*/  LEA.HI.X R9, R10, UR17, R9, 0x1, P1 ;  /* 0x000000110a097c11 */ /* 0x000fca00088f0c09 */
[----:B------:R0:W-:Y:S04]  /*2350*/  STG.E desc[UR14][R8.64], R3 ;  /* 0x0000000308007986 */ /* 0x0001e8000c10190e */
.L_x_1603:
[----:B------:R-:W-:Y:S05]  /*2360*/  BSYNC.RECONVERGENT B1 ;  /* 0x0000000000017941 */ /* 0x000fea0003800200 */
.L_x_1602:
[----:B------:R-:W-:Y:S05]  /*2370*/  @P2 BRA `(.L_x_1601) ;  /* 0x0000000000702947 */ /* 0x000fea0003800000 */
[--C-:B------:R-:W-:Y:S01]  /*2380*/  FADD.FTZ R5, R5, -R4.reuse ;  /* 0x8000000405057221 */ /* 0x100fe20000010000 */
[----:B0-----:R-:W-:Y:S01]  /*2390*/  FADD.FTZ R3, R2, -R4 ;  /* 0x8000000402037221 */ /* 0x001fe20000010000 */
[----:B------:R-:W0:Y:S01]  /*23a0*/  LDCU.64 UR8, c[0x0][0x3e0] ;  /* 0x00007c00ff0877ac */ /* 0x000e220008000a00 */
[----:B------:R-:W-:Y:S01]  /*23b0*/  MOV R2, R24 ;  /* 0x0000001800027202 */ /* 0x000fe20000000f00 */
[-C--:B------:R-:W-:Y:S01]  /*23c0*/  FMUL.FTZ R5, R5, R12.reuse ;  /* 0x0000000c05057220 */ /* 0x080fe20000410000 */
[----:B------:R-:W-:Y:S01]  /*23d0*/  FMUL.FTZ R3, R3, R12 ;  /* 0x0000000c03037220 */ /* 0x000fe20000410000 */
[----:B------:R-:W1:Y:S02]  /*23e0*/  LDCU.64 UR10, c[0x0][0x380] ;  /* 0x00007000ff0a77ac */ /* 0x000e640008000a00 */
[----:B------:R-:W-:Y:S01]  /*23f0*/  FFMA.FTZ R14, R14, R5, R19 ;  /* 0x000000050e0e7223 */ /* 0x000fe20000010013 */
[----:B------:R-:W-:Y:S01]  /*2400*/  FFMA.FTZ R15, R15, R3, R18 ;  /* 0x000000030f0f7223 */ /* 0x000fe20000010012 */
[----:B------:R-:W-:-:S02]  /*2410*/  MOV R3, R27 ;  /* 0x0000001b00037202 */ /* 0x000fc40000000f00 */
[----:B------:R-:W-:Y:S01]  /*2420*/  FMUL.FTZ R0, R14, -1.4426950216293334961 ;  /* 0xbfb8aa3b0e007820 */ /* 0x000fe20000410000 */
[----:B------:R-:W-:-:S05]  /*2430*/  FMUL.FTZ R4, R15, -1.4426950216293334961 ;  /* 0xbfb8aa3b0f047820 */ /* 0x000fca0000410000 */
[----:B------:R-:W2:Y:S01]  /*2440*/  MUFU.EX2 R0, R0 ;  /* 0x0000000000007308 */ /* 0x000ea20000000800 */
[----:B0-----:R-:W-:Y:S02]  /*2450*/  IMAD R11, R7, UR8, RZ ;  /* 0x00000008070b7c24 */ /* 0x001fe4000f8e02ff */
[----:B------:R-:W-:-:S05]  /*2460*/  IMAD.WIDE.U32 R2, R22, UR8, R2 ;  /* 0x0000000816027c25 */ /* 0x000fca000f8e0002 */
[----:B------:R-:W0:Y:S01]  /*2470*/  MUFU.EX2 R4, R4 ;  /* 0x0000000400047308 */ /* 0x000e220000000800 */
[----:B------:R-:W-:-:S05]  /*2480*/  IMAD R11, R22, UR9, R11 ;  /* 0x00000009160b7c24 */ /* 0x000fca000f8e020b */
[----:B------:R-:W-:Y:S01]  /*2490*/  IADD3 R11, PT, PT, R3, R11, RZ ;  /* 0x0000000b030b7210 */ /* 0x000fe20007ffe0ff */
[----:B--2---:R-:W-:-:S04]  /*24a0*/  FADD.FTZ R8, R0, 1 ;  /* 0x3f80000000087421 */ /* 0x004fc80000010000 */
[----:B------:R-:W2:Y:S01]  /*24b0*/  MUFU.RCP R5, R8 ;  /* 0x0000000800057308 */ /* 0x000ea20000001000 */
[----:B0-----:R-:W-:Y:S01]  /*24c0*/  FADD.FTZ R9, R4, 1 ;  /* 0x3f80000004097421 */ /* 0x001fe20000010000 */
[----:B-1----:R-:W-:-:S06]  /*24d0*/  LEA R4, P1, R2, UR10, 0x1 ;  /* 0x0000000a02047c11 */ /* 0x002fcc000f8208ff */
[----:B------:R-:W0:Y:S01]  /*24e0*/  MUFU.RCP R10, R9 ;  /* 0x00000009000a7308 */ /* 0x000e220000001000 */
[----:B--2---:R-:W-:Y:S01]  /*24f0*/  FMUL.FTZ R14, R14, R5 ;  /* 0x000000050e0e7220 */ /* 0x004fe20000410000 */
[----:B------:R-:W-:Y:S01]  /*2500*/  LEA.HI.X R5, R2, UR11, R11, 0x1, P1 ;  /* 0x0000000b02057c11 */ /* 0x000fe200088f0c0b */
[----:B0-----:R-:W-:-:S05]  /*2510*/  FMUL.FTZ R15, R15, R10 ;  /* 0x0000000a0f0f7220 */ /* 0x001fca0000410000 */
[----:B------:R-:W-:-:S05]  /*2520*/  F2FP.BF16.F32.PACK_AB R15, R15, R14 ;  /* 0x0000000e0f0f723e */ /* 0x000fca00000010ff */
[----:B------:R2:W-:Y:S02]  /*2530*/  STG.E desc[UR14][R4.64], R15 ;  /* 0x0000000f04007986 */ /* 0x0005e4000c10190e */
.L_x_1601:
[----:B------:R-:W-:Y:S05]  /*2540*/  BSYNC.RECONVERGENT B0 ;  /* 0x0000000000007941 */ /* 0x000fea0003800200 */
.L_x_1597:
[----:B------:R-:W3:Y:S01]  /*2550*/  LDCU UR5, c[0x0][0x3f8] ;  /* 0x00007f00ff0577ac */ /* 0x000ee20008000800 */
[----:B------:R-:W3:Y:S01]  /*2560*/  LDCU UR8, c[0x0][0x3c8] ;  /* 0x00007900ff0877ac */ /* 0x000ee20008000800 */
[----:B------:R-:W-:Y:S02]  /*2570*/  UIADD3 UR7, UPT, UPT, UR18, UR7, URZ ;  /* 0x0000000712077290 */ /* 0x000fe4000fffe0ff */
[----:B------:R-:W-:Y:S02]  /*2580*/  UIADD3 UR4, UPT, UPT, UR4, 0x1, URZ ;  /* 0x0000000104047890 */ /* 0x000fe4000fffe0ff */
[----:B---3--:R-:W-:-:S04]  /*2590*/  UIMAD UR5, UR5, UR8, URZ ;  /* 0x00000008050572a4 */ /* 0x008fc8000f8e02ff */
[----:B------:R-:W-:-:S09]  /*25a0*/  UISETP.GE.AND UP0, UPT, UR7, UR5, UPT ;  /* 0x000000050700728c */ /* 0x000fd2000bf06270 */
[----:B------:R-:W-:Y:S05]  /*25b0*/  BRA.U !UP0, `(.L_x_1604) ;  /* 0xffffffdd08207547 */ /* 0x000fea000b83ffff */
[----:B------:R-:W-:Y:S05]  /*25c0*/  EXIT ;  /* 0x000000000000794d */ /* 0x000fea0003800000 */
.L_x_1605:
        /* <DEDUP_REMOVED lines=11> */
.L_x_2506:


//--------------------- .text._Z35group_norm_nhwc_fwd_one_pass_kernelI11Bf16IOBf16WLi256ELi20ELi640EEv26Group_norm_nhwc_fwd_params --------------------------
	.section	.text._Z35group_norm_nhwc_fwd_one_pass_kernelI11Bf16IOBf16WLi256ELi20ELi640EEv26Group_norm_nhwc_fwd_params,"ax",@progbits
	.align	128
        .global         _Z35group_norm_nhwc_fwd_one_pass_kernelI11Bf16IOBf16WLi256ELi20ELi640EEv26Group_norm_nhwc_fwd_params
        .type           _Z35group_norm_nhwc_fwd_one_pass_kernelI11Bf16IOBf16WLi256ELi20ELi640EEv26Group_norm_nhwc_fwd_params,@function
        .size           _Z35group_norm_nhwc_fwd_one_pass_kernelI11Bf16IOBf16WLi256ELi20ELi640EEv26Group_norm_nhwc_fwd_params,(.L_x_2507 - _Z35group_norm_nhwc_fwd_one_pass_kernelI11Bf16IOBf16WLi256ELi20ELi640EEv26Group_norm_nhwc_fwd_params)
        .other          _Z35group_norm_nhwc_fwd_one_pass_kernelI11Bf16IOBf16WLi256ELi20ELi640EEv26Group_norm_nhwc_fwd_params,@"STO_CUDA_ENTRY STV_DEFAULT"
_Z35group_norm_nhwc_fwd_one_pass_kernelI11Bf16IOBf16WLi256ELi20ELi640EEv26Group_norm_nhwc_fwd_params:
.text._Z35group_norm_nhwc_fwd_one_pass_kernelI11Bf16IOBf16WLi256ELi20ELi640EEv26Group_norm_nhwc_fwd_params:
        /* <DEDUP_REMOVED lines=15> */
[----:B------:R-:W3:Y:S01]  /*00f0*/  LDCU.U8 UR10, c[0x0][0x3fc] ;  /* 0x00007f80ff0a77ac */ /* 0x000ee20008000000 */
[----:B------:R-:W0:Y:S01]  /*0100*/  LDCU.64 UR16, c[0x0][0x358] ;  /* 0x00006b00ff1077ac */ /* 0x000e220008000a00 */
        /* <DEDUP_REMOVED lines=13> */
[----:B------:R-:W-:-:S02]  /*01e0*/  SHF.R.U32.HI R2, RZ, 0x10, R0 ;  /* 0x00000010ff027819 */ /* 0x000fc40000011600 */
[----:B------:R-:W0:Y:S02]  /*01f0*/  LDC R0, c[0x0][0x370] ;  /* 0x0000dc00ff007b82 */ /* 0x000e240000000800 */
        /* <DEDUP_REMOVED lines=8> */
.L_x_1633:
[----:B-1----:R-:W1:Y:S01]  /*0280*/  LDCU UR5, c[0x0][0x3f8] ;  /* 0x00007f00ff0577ac */ /* 0x002e620008000800 */
[----:B------:R-:W-:Y:S02]  /*0290*/  IABS R8, UR9 ;  /* 0x0000000900087c13 */ /* 0x000fe40008000000 */
[----:B0-----:R-:W-:Y:S01]  /*02a0*/  IADD3 R19, PT, PT, R2, 0x40, RZ ;  /* 0x0000004002137810 */ /* 0x001fe20007ffe0ff */
[----:B--2---:R-:W2:Y:S01]  /*02b0*/  LDCU.64 UR14, c[0x0][0x3e8] ;  /* 0x00007d00ff0e77ac */ /* 0x004ea20008000a00 */
[----:B------:R-:W-:Y:S02]  /*02c0*/  R2UR UR12, R8 ;  /* 0x00000000080c72ca */ /* 0x000fe400000e0000 */
[----:B------:R-:W-:Y:S01]  /*02d0*/  SHF.R.S32.HI R9, RZ, 0x1f, R2 ;  /* 0x0000001fff097819 */ /* 0x000fe20000011402 */
[----:B-1----:R-:W-:Y:S01]  /*02e0*/  IMAD.U32 R3, RZ, RZ, UR5 ;  /* 0x00000005ff037e24 */ /* 0x002fe2000f8e00ff */
[----:B--2---:R-:W-:-:S04]  /*02f0*/  ISETP.GE.U32.AND P2, PT, R19, UR14, PT ;  /* 0x0000000e13007c0c */ /* 0x004fc8000bf46070 */
[----:B------:R-:W-:Y:S02]  /*0300*/  IABS R6, R3 ;  /* 0x0000000300067213 */ /* 0x000fe40000000000 */
[----:B------:R-:W-:Y:S02]  /*0310*/  ISETP.GE.U32.AND P4, PT, R25, UR14, PT ;  /* 0x0000000e19007c0c */ /* 0x000fe4000bf86070 */
[----:B------:R-:W1:Y:S08]  /*0320*/  I2F.RP R3, R6 ;  /* 0x0000000600037306 */ /* 0x000e700000209400 */
[----:B-1----:R-:W1:Y:S02]  /*0330*/  MUFU.RCP R3, R3 ;  /* 0x0000000300037308 */ /* 0x002e640000001000 */
[----:B-1----:R-:W-:-:S06]  /*0340*/  IADD3 R4, PT, PT, R3, 0xffffffe, RZ ;  /* 0x0ffffffe03047810 */ /* 0x002fcc0007ffe0ff */
[----:B------:R1:W2:Y:S02]  /*0350*/  F2I.FTZ.U32.TRUNC.NTZ R5, R4 ;  /* 0x0000000400057305 */ /* 0x0002a4000021f000 */
[----:B-1----:R-:W-:Y:S01]  /*0360*/  HFMA2 R4, -RZ, RZ, 0, 0 ;  /* 0x00000000ff047431 */ /* 0x002fe200000001ff */
[----:B--2---:R-:W-:Y:S02]  /*0370*/  R2UR UR11, R5 ;  /* 0x00000000050b72ca */ /* 0x004fe400000e0000 */
[----:B------:R-:W-:Y:S02]  /*0380*/  IADD3 R7, PT, PT, RZ, -R5, RZ ;  /* 0x80000005ff077210 */ /* 0x000fe40007ffe0ff */
[----:B------:R-:W-:Y:S02]  /*0390*/  R2UR UR10, R4 ;  /* 0x00000000040a72ca */ /* 0x000fe400000e0000 */
[----:B------:R-:W-:Y:S01]  /*03a0*/  LOP3.LUT R4, R26, 0xffff, RZ, 0xc0, !PT ;  /* 0x0000ffff1a047812 */ /* 0x000fe200078ec0ff */
[----:B------:R-:W-:-:S10]  /*03b0*/  IMAD R7, R7, R6, RZ ;  /* 0x0000000607077224 */ /* 0x000fd400078e02ff */
[----:B------:R-:W-:-:S05]  /*03c0*/  IMAD.HI.U32 R7, R5, R7, UR10 ;  /* 0x0000000a05077e27 */ /* 0x000fca000f8e0007 */
[----:B------:R-:W-:Y:S02]  /*03d0*/  R2UR UR10, R7 ;  /* 0x00000000070a72ca */ /* 0x000fe400000e0000 */
[----:B------:R-:W-:-:S04]  /*03e0*/  SHF.R.S32.HI R7, RZ, 0x1f, R19 ;  /* 0x0000001fff077819 */ /* 0x000fc80000011413 */
[----:B------:R-:W-:-:S07]  /*03f0*/  ISETP.GE.AND.EX P2, PT, R7, UR15, PT, P2 ;  /* 0x0000000f07007c0c */ /* 0x000fce000bf46320 */
[----:B------:R-:W-:Y:S02]  /*0400*/  UIMAD.WIDE.U32 UR10, UR10, UR12, URZ ;  /* 0x0000000c0a0a72a5 */ /* 0x000fe4000f8e00ff */
[----:B------:R-:W-:-:S04]  /*0410*/  ULOP3.LUT UR10, UR9, UR5, URZ, 0x3c, !UPT ;  /* 0x00000005090a7292 */ /* 0x000fc8000f8e3cff */
[----:B------:R-:W-:Y:S01]  /*0420*/  IADD3 R3, PT, PT, RZ, -UR11, RZ ;  /* 0x8000000bff037c10 */ /* 0x000fe2000fffe0ff */
[----:B------:R-:W1:Y:S04]  /*0430*/  @!P2 LDC.64 R22, c[0x0][0x3e0] ;  /* 0x0000f800ff16ab82 */ /* 0x000e680000000a00 */
[C---:B------:R-:W-:Y:S01]  /*0440*/  IMAD R3, R6.reuse, R3, UR12 ;  /* 0x0000000c06037e24 */ /* 0x040fe2000f8e0203 */
[----:B------:R-:W2:Y:S03]  /*0450*/  LDCU.64 UR12, c[0x0][0x3f0] ;  /* 0x00007e00ff0c77ac */ /* 0x000ea60008000a00 */
[----:B------:R-:W3:Y:S01]  /*0460*/  @!P2 LDC.64 R16, c[0x0][0x390] ;  /* 0x0000e400ff10ab82 */ /* 0x000ee20000000a00 */
[----:B------:R-:W-:-:S13]  /*0470*/  ISETP.GT.U32.AND P1, PT, R6, R3, PT ;  /* 0x000000030600720c */ /* 0x000fda0003f24070 */
[----:B------:R-:W-:Y:S01]  /*0480*/  VOTEU.ANY UP1, P1 ;  /* 0x0000000000ff7886 */ /* 0x000fe20000820100 */
[----:B------:R-:W-:Y:S02]  /*0490*/  PLOP3.LUT P1, PT, PT, PT, UP1, 0x80, 0x8 ;  /* 0x000000000008781c */ /* 0x000fe40003f2f018 */
[----:B--2---:R-:W-:Y:S02]  /*04a0*/  MOV R11, UR12 ;  /* 0x0000000c000b7c02 */ /* 0x004fe40008000f00 */
[----:B------:R-:W-:Y:S02]  /*04b0*/  @!UP1 UIADD3 UR11, UPT, UPT, UR11, 0x1, URZ ;  /* 0x000000010b0b9890 */ /* 0x000fe4000fffe0ff */
[----:B------:R-:W-:-:S07]  /*04c0*/  UISETP.GE.AND UP1, UPT, UR10, URZ, UPT ;  /* 0x000000ff0a00728c */ /* 0x000fce000bf26270 */
[----:B------:R-:W-:-:S05]  /*04d0*/  @!P1 IMAD.IADD R3, R3, 0x1, -R6 ;  /* 0x0000000103039824 */ /* 0x000fca00078e0a06 */
[----:B------:R-:W-:Y:S01]  /*04e0*/  ISETP.GE.U32.AND P1, PT, R3, R6, PT ;  /* 0x000000060300720c */ /* 0x000fe20003f26070 */
[----:B-1----:R-:W-:Y:S01]  /*04f0*/  @!P2 IMAD R6, R7, R22, RZ ;  /* 0x000000160706a224 */ /* 0x002fe200078e02ff */
[----:B------:R-:W-:-:S03]  /*0500*/  IADD3 R3, PT, PT, R2, 0x80, RZ ;  /* 0x0000008002037810 */ /* 0x000fc60007ffe0ff */
[----:B------:R-:W-:Y:S01]  /*0510*/  @!P2 IMAD R23, R19, R23, R6 ;  /* 0x000000171317a224 */ /* 0x000fe200078e0206 */
[----:B------:R-:W-:-:S07]  /*0520*/  SHF.R.S32.HI R8, RZ, 0x1f, R3 ;  /* 0x0000001fff087819 */ /* 0x000fce0000011403 */
[----:B------:R-:W-:Y:S01]  /*0530*/  VOTEU.ANY UP2, P1 ;  /* 0x0000000000ff7886 */ /* 0x000fe20000840100 */
[----:B------:R-:W-:-:S04]  /*0540*/  ISETP.GE.U32.AND P1, PT, R2, UR14, PT ;  /* 0x0000000e02007c0c */ /* 0x000fc8000bf26070 */
[----:B------:R-:W-:Y:S01]  /*0550*/  @UP2 UIADD3 UR11, UPT, UPT, UR11, 0x1, URZ ;  /* 0x000000010b0b2890 */ /* 0x000fe2000fffe0ff */
[----:B------:R-:W-:Y:S01]  /*0560*/  ISETP.GE.AND.EX P1, PT, R9, UR15, PT, P1 ;  /* 0x0000000f09007c0c */ /* 0x000fe2000bf26310 */
[----:B------:R-:W-:Y:S02]  /*0570*/  UISETP.NE.AND UP2, UPT, UR5, URZ, UPT ;  /* 0x000000ff0500728c */ /* 0x000fe4000bf45270 */
[----:B------:R-:W-:-:S09]  /*0580*/  @!UP1 UIADD3 UR11, UPT, UPT, -UR11, URZ, URZ ;  /* 0x000000ff0b0b9290 */ /* 0x000fd2000fffe1ff */
[----:B------:R-:W-:Y:S01]  /*0590*/  @!UP2 ULOP3.LUT UR11, URZ, UR5, URZ, 0x33, !UPT ;  /* 0x00000005ff0ba292 */ /* 0x000fe2000f8e33ff */
[----:B------:R-:W1:Y:S03]  /*05a0*/  @!P1 LDC.64 R14, c[0x0][0x3e0] ;  /* 0x0000f800ff0e9b82 */ /* 0x000e660000000a00 */
[----:B------:R-:W-:-:S04]  /*05b0*/  UIADD3 UR10, UPT, UPT, -UR11, URZ, URZ ;  /* 0x000000ff0b0a7290 */ /* 0x000fc8000fffe1ff */
[----:B------:R-:W-:Y:S02]  /*05c0*/  UIMAD UR10, UR5, UR10, UR9 ;  /* 0x0000000a050a72a4 */ /* 0x000fe4000f8e0209 */
[----:B------:R-:W-:Y:S02]  /*05d0*/  USHF.R.S32.HI UR5, URZ, 0x1f, UR11 ;  /* 0x0000001fff057899 */ /* 0x000fe4000801140b */
[----:B------:R-:W-:Y:S02]  /*05e0*/  UIMAD UR10, UR10, 0x14, URZ ;  /* 0x000000140a0a78a4 */ /* 0x000fe4000f8e02ff */
[----:B------:R-:W-:-:S04]  /*05f0*/  UIMAD UR5, UR5, UR12, URZ ;  /* 0x0000000c050572a4 */ /* 0x000fc8000f8e02ff */
[----:B------:R-:W-:Y:S01]  /*0600*/  IADD3 R4, P3, PT, R4, UR10, RZ ;  /* 0x0000000a04047c10 */ /* 0x000fe2000ff7e0ff */
[----:B------:R-:W-:Y:S01]  /*0610*/  UIMAD UR5, UR11, UR13, UR5 ;  /* 0x0000000d0b0572a4 */ /* 0x000fe2000f8e0205 */
[----:B------:R-:W-:-:S04]  /*0620*/  MOV R5, UR10 ;  /* 0x0000000a00057c02 */ /* 0x000fc80008000f00 */
[----:B------:R-:W-:Y:S02]  /*0630*/  LEA.HI.X.SX32 R5, R5, RZ, 0x1, P3 ;  /* 0x000000ff05057211 */ /* 0x000fe400018f0eff */
[----:B------:R-:W-:Y:S01]  /*0640*/  ISETP.GE.U32.AND P3, PT, R3, UR14, PT ;  /* 0x0000000e03007c0c */ /* 0x000fe2000bf66070 */
[----:B------:R-:W-:-:S03]  /*0650*/  IMAD.WIDE.U32 R4, R11, UR11, R4 ;  /* 0x0000000b0b047c25 */ /* 0x000fc6000f8e0004 */
[----:B------:R-:W-:Y:S01]  /*0660*/  ISETP.GE.AND.EX P3, PT, R8, UR15, PT, P3 ;  /* 0x0000000f08007c0c */ /* 0x000fe2000bf66330 */
[----:B------:R-:W2:Y:S01]  /*0670*/  @!P1 LDC.64 R10, c[0x0][0x390] ;  /* 0x0000e400ff0a9b82 */ /* 0x000ea20000000a00 */
[----:B------:R-:W-:Y:S01]  /*0680*/  @!P2 IMAD.MOV.U32 R6, RZ, RZ, R4 ;  /* 0x000000ffff06a224 */ /* 0x000fe200078e0004 */
[----:B------:R-:W-:Y:S02]  /*0690*/  IADD3 R7, PT, PT, R5, UR5, RZ ;  /* 0x0000000505077c10 */ /* 0x000fe4000fffe0ff */
[----:B------:R-:W-:Y:S02]  /*06a0*/  @!P1 MOV R20, R4 ;  /* 0x0000000400149202 */ /* 0x000fe40000000f00 */
[----:B------:R-:W-:Y:S01]  /*06b0*/  @!P1 MOV R21, R7 ;  /* 0x0000000700159202 */ /* 0x000fe20000000f00 */
[----:B------:R-:W-:-:S05]  /*06c0*/  @!P2 IMAD.WIDE.U32 R18, R19, R22, R6 ;  /* 0x000000161312a225 */ /* 0x000fca00078e0006 */
[----:B------:R-:W4:Y:S01]  /*06d0*/  @!P3 LDC.64 R12, c[0x0][0x3e0] ;  /* 0x0000f800ff0cbb82 */ /* 0x000f220000000a00 */
[-C--:B-1----:R-:W-:Y:S01]  /*06e0*/  @!P1 IMAD R22, R9, R14.reuse, RZ ;  /* 0x0000000e09169224 */ /* 0x082fe200078e02ff */
[----:B------:R-:W-:Y:S02]  /*06f0*/  SHF.R.S32.HI R9, RZ, 0x1f, R25 ;  /* 0x0000001fff097819 */ /* 0x000fe40000011419 */
[----:B------:R-:W-:Y:S01]  /*0700*/  @!P2 IADD3 R23, PT, PT, R19, R23, RZ ;  /* 0x000000171317a210 */ /* 0x000fe20007ffe0ff */
[C---:B------:R-:W-:Y:S01]  /*0710*/  @!P1 IMAD R22, R2.reuse, R15, R22 ;  /* 0x0000000f02169224 */ /* 0x040fe200078e0216 */
[----:B------:R-:W-:Y:S01]  /*0720*/  ISETP.GE.AND.EX P4, PT, R9, UR15, PT, P4 ;  /* 0x0000000f09007c0c */ /* 0x000fe2000bf86340 */
[----:B------:R-:W-:Y:S01]  /*0730*/  @!P1 IMAD.WIDE.U32 R14, R2, R14, R20 ;  /* 0x0000000e020e9225 */ /* 0x000fe200078e0014 */
[----:B---3--:R-:W-:-:S04]  /*0740*/  @!P2 LEA R16, P5, R18, R16, 0x1 ;  /* 0x000000101210a211 */ /* 0x008fc800078a08ff */
[----:B------:R-:W-:Y:S02]  /*0750*/  @!P2 LEA.HI.X R17, R18, R17, R23, 0x1, P5 ;  /* 0x000000111211a211 */ /* 0x000fe400028f0c17 */
[----:B------:R-:W1:Y:S01]  /*0760*/  @!P3 LDC.64 R18, c[0x0][0x390] ;  /* 0x0000e400ff12bb82 */ /* 0x000e620000000a00 */
[----:B------:R-:W-:Y:S01]  /*0770*/  @!P1 IADD3 R22, PT, PT, R15, R22, RZ ;  /* 0x000000160f169210 */ /* 0x000fe20007ffe0ff */
[----:B------:R-:W-:Y:S01]  /*0780*/  @!P3 IMAD.MOV.U32 R15, RZ, RZ, R7 ;  /* 0x000000ffff0fb224 */ /* 0x000fe200078e0007 */
[----:B--2---:R-:W-:-:S04]  /*0790*/  @!P1 LEA R10, P5, R14, R10, 0x1 ;  /* 0x0000000a0e0a9211 */ /* 0x004fc800078a08ff */
[----:B------:R-:W-:Y:S01]  /*07a0*/  @!P1 LEA.HI.X R11, R14, R11, R22, 0x1, P5 ;  /* 0x0000000b0e0b9211 */ /* 0x000fe200028f0c16 */
[----:B------:R-:W2:Y:S01]  /*07b0*/  @!P4 LDC.64 R20, c[0x0][0x3e0] ;  /* 0x0000f800ff14cb82 */ /* 0x000ea20000000a00 */
[----:B------:R-:W-:Y:S01]  /*07c0*/  @!P3 MOV R14, R4 ;  /* 0x00000004000eb202 */ /* 0x000fe20000000f00 */
[----:B----4-:R-:W-:Y:S01]  /*07d0*/  @!P3 IMAD R8, R8, R12, RZ ;  /* 0x0000000c0808b224 */ /* 0x010fe200078e02ff */
[----:B------:R-:W-:-:S03]  /*07e0*/  CS2R R22, SRZ ;  /* 0x0000000000167805 */ /* 0x000fc6000001ff00 */
[C---:B------:R-:W-:Y:S02]  /*07f0*/  @!P3 IMAD R8, R3.reuse, R13, R8 ;  /* 0x0000000d0308b224 */ /* 0x040fe400078e0208 */
[----:B------:R-:W-:Y:S01]  /*0800*/  @!P3 IMAD.WIDE.U32 R14, R3, R12, R14 ;  /* 0x0000000c030eb225 */ /* 0x000fe200078e000e */
[----:B------:R-:W3:Y:S01]  /*0810*/  @!P2 LDG.E R22, desc[UR16][R16.64] ;  /* 0x000000101016a981 */ /* 0x000ee2000c1e1900 */
[----:B------:R-:W4:Y:S02]  /*0820*/  @!P4 LDC.64 R12, c[0x0][0x390] ;  /* 0x0000e400ff0ccb82 */ /* 0x000f240000000a00 */
[----:B------:R-:W-:Y:S01]  /*0830*/  HFMA2 R3, -RZ, RZ, 0, 0 ;  /* 0x00000000ff037431 */ /* 0x000fe200000001ff */
[----:B------:R-:W-:Y:S02]  /*0840*/  @!P3 IADD3 R8, PT, PT, R15, R8, RZ ;  /* 0x000000080f08b210 */ /* 0x000fe40007ffe0ff */
[----:B-1----:R-:W-:-:S04]  /*0850*/  @!P3 LEA R18, P2, R14, R18, 0x1 ;  /* 0x000000120e12b211 */ /* 0x002fc800078408ff */
[----:B------:R-:W-:Y:S01]  /*0860*/  @!P3 LEA.HI.X R19, R14, R19, R8, 0x1, P2 ;  /* 0x000000130e13b211 */ /* 0x000fe200010f0c08 */
[----:B------:R-:W5:Y:S01]  /*0870*/  @!P1 LDG.E R3, desc[UR16][R10.64] ;  /* 0x000000100a039981 */ /* 0x000f62000c1e1900 */
[----:B------:R-:W-:Y:S01]  /*0880*/  @!P4 MOV R8, R4 ;  /* 0x000000040008c202 */ /* 0x000fe20000000f00 */
[----:B--2---:R-:W-:Y:S01]  /*0890*/  @!P4 IMAD R24, R9, R20, RZ ;  /* 0x000000140918c224 */ /* 0x004fe200078e02ff */
[----:B------:R-:W-:-:S03]  /*08a0*/  @!P4 MOV R9, R7 ;  /* 0x000000070009c202 */ /* 0x000fc60000000f00 */
[C---:B------:R-:W-:Y:S02]  /*08b0*/  @!P4 IMAD R21, R25.reuse, R21, R24 ;  /* 0x000000151915c224 */ /* 0x040fe400078e0218 */
[----:B------:R-:W-:Y:S01]  /*08c0*/  @!P4 IMAD.WIDE.U32 R8, R25, R20, R8 ;  /* 0x000000141908c225 */ /* 0x000fe200078e0008 */
[----:B------:R-:W-:-:S03]  /*08d0*/  MOV R24, RZ ;  /* 0x000000ff00187202 */ /* 0x000fc60000000f00 */
[----:B------:R-:W-:Y:S01]  /*08e0*/  @!P4 IMAD.IADD R9, R9, 0x1, R21 ;  /* 0x000000010909c824 */ /* 0x000fe200078e0215 */
[C---:B----4-:R-:W-:Y:S02]  /*08f0*/  @!P4 LEA R12, P2, R8.reuse, R12, 0x1 ;  /* 0x0000000c080cc211 */ /* 0x050fe400078408ff */
[----:B------:R1:W2:Y:S02]  /*0900*/  @!P3 LDG.E R24, desc[UR16][R18.64] ;  /* 0x000000101218b981 */ /* 0x0002a4000c1e1900 */
[----:B------:R-:W-:-:S05]  /*0910*/  @!P4 LEA.HI.X R13, R8, R13, R9, 0x1, P2 ;  /* 0x0000000d080dc211 */ /* 0x000fca00010f0c09 */
[----:B------:R-:W4:Y:S01]  /*0920*/  @!P4 LDG.E R23, desc[UR16][R12.64] ;  /* 0x000000100c17c981 */ /* 0x000f22000c1e1900 */
[C---:B------:R-:W-:Y:S02]  /*0930*/  ISETP.GT.AND P2, PT, R27.reuse, 0x1e, PT ;  /* 0x0000001e1b00780c */ /* 0x040fe40003f44270 */
[----:B------:R-:W-:Y:S01]  /*0940*/  ISETP.GT.AND P3, PT, R27, 0xf, PT ;  /* 0x0000000f1b00780c */ /* 0x000fe20003f64270 */
[----:B------:R-:W-:Y:S01]  /*0950*/  BSSY.RECONVERGENT B0, `(.L_x_1606) ;  /* 0x000003d000007945 */ /* 0x000fe20003800200 */
[C---:B---3--:R-:W-:Y:S02]  /*0960*/  PRMT R21, R22.reuse, 0x7632, R21 ;  /* 0x0000763216157816 */ /* 0x048fe40000000015 */
[----:B------:R-:W-:Y:S02]  /*0970*/  SHF.L.U32 R22, R22, 0x10, RZ ;  /* 0x0000001016167819 */ /* 0x000fe400000006ff */
[----:B------:R-:W-:Y:S02]  /*0980*/  SHF.L.U32 R21, R21, 0x10, RZ ;  /* 0x0000001015157819 */ /* 0x000fe400000006ff */
[----:B-----5:R-:W-:-:S02]  /*0990*/  PRMT R17, R3, 0x7632, R17 ;  /* 0x0000763203117816 */ /* 0x020fc40000000011 */
[----:B-1----:R-:W-:Y:S02]  /*09a0*/  SHF.L.U32 R18, R3, 0x10, RZ ;  /* 0x0000001003127819 */ /* 0x002fe400000006ff */
[----:B------:R-:W-:Y:S01]  /*09b0*/  SHF.L.U32 R17, R17, 0x10, RZ ;  /* 0x0000001011117819 */ /* 0x000fe200000006ff */
[----:B------:R-:W-:-:S04]  /*09c0*/  FADD.FTZ R8, R22, R21 ;  /* 0x0000001516087221 */ /* 0x000fc80000010000 */
[----:B------:R-:W-:Y:S01]  /*09d0*/  FADD.FTZ R3, R18, R17 ;  /* 0x0000001112037221 */ /* 0x000fe20000010000 */
[----:B------:R-:W-:-:S03]  /*09e0*/  FMUL.FTZ R9, R17, R17 ;  /* 0x0000001111097220 */ /* 0x000fc60000410000 */
[----:B------:R-:W-:Y:S01]  /*09f0*/  FADD.FTZ R3, RZ, R3 ;  /* 0x00000003ff037221 */ /* 0x000fe20000010000 */
[----:B--2---:R-:W-:-:S03]  /*0a00*/  PRMT R16, R24, 0x7632, R16 ;  /* 0x0000763218107816 */ /* 0x004fc60000000010 */
[----:B------:R-:W-:Y:S01]  /*0a10*/  FADD.FTZ R8, R3, R8 ;  /* 0x0000000803087221 */ /* 0x000fe20000010000 */
[----:B------:R-:W-:Y:S01]  /*0a20*/  FMUL.FTZ R11, R21, R21 ;  /* 0x00000015150b7220 */ /* 0x000fe20000410000 */
[----:B------:R-:W-:Y:S01]  /*0a30*/  FFMA.FTZ R9, R18, R18, R9 ;  /* 0x0000001212097223 */ /* 0x000fe20000010009 */
[----:B------:R-:W-:Y:S02]  /*0a40*/  SHF.L.U32 R16, R16, 0x10, RZ ;  /* 0x0000001010107819 */ /* 0x000fe400000006ff */
[----:B----4-:R-:W-:Y:S01]  /*0a50*/  PRMT R3, R23, 0x7632, R3 ;  /* 0x0000763217037816 */ /* 0x010fe20000000003 */
[----:B------:R-:W-:Y:S01]  /*0a60*/  FFMA.FTZ R10, R22, R22, R11 ;  /* 0x00000016160a7223 */ /* 0x000fe2000001000b */
[----:B------:R-:W-:Y:S01]  /*0a70*/  FADD.FTZ R9, RZ, R9 ;  /* 0x00000009ff097221 */ /* 0x000fe20000010000 */
[----:B------:R-:W-:Y:S01]  /*0a80*/  IMAD.U32 R24, R24, 0x10000, RZ ;  /* 0x0001000018187824 */ /* 0x000fe200078e00ff */
[----:B------:R-:W-:Y:S01]  /*0a90*/  SHF.L.U32 R3, R3, 0x10, RZ ;  /* 0x0000001003037819 */ /* 0x000fe200000006ff */
[----:B------:R-:W-:Y:S01]  /*0aa0*/  FMUL.FTZ R13, R16, R16 ;  /* 0x00000010100d7220 */ /* 0x000fe20000410000 */
        /* <DEDUP_REMOVED lines=11> */
[----:B------:R-:W1:Y:S04]  /*0b60*/  SHFL.DOWN PT, R11, R8, 0x1, 0x1f ;  /* 0x08201f00080b7f89 */ /* 0x000e6800000e0000 */
[----:B------:R-:W2:Y:S01]  /*0b70*/  SHFL.DOWN PT, R10, R9, 0x1, 0x1f ;  /* 0x08201f00090a7f89 */ /* 0x000ea200000e0000 */
[----:B-1----:R-:W-:Y:S01]  /*0b80*/  @!P2 FADD.FTZ R8, R8, R11 ;  /* 0x0000000b0808a221 */ /* 0x002fe20000010000 */
[----:B--2---:R-:W-:-:S04]  /*0b90*/  @!P2 FADD.FTZ R9, R9, R10 ;  /* 0x0000000a0909a221 */ /* 0x004fc80000010000 */
[----:B------:R-:W1:Y:S04]  /*0ba0*/  SHFL.DOWN PT, R11, R8, 0x2, 0x1f ;  /* 0x08401f00080b7f89 */ /* 0x000e6800000e0000 */
[----:B------:R-:W2:Y:S01]  /*0bb0*/  SHFL.DOWN PT, R10, R9, 0x2, 0x1f ;  /* 0x08401f00090a7f89 */ /* 0x000ea200000e0000 */
[----:B------:R-:W-:-:S13]  /*0bc0*/  ISETP.GT.AND P2, PT, R27, 0x1d, PT ;  /* 0x0000001d1b00780c */ /* 0x000fda0003f44270 */
        /* <DEDUP_REMOVED lines=9> */
[----:B------:R-:W-:Y:S01]  /*0c60*/  ISETP.GT.AND P2, PT, R27, 0x17, PT ;  /* 0x000000171b00780c */ /* 0x000fe20003f44270 */
[----:B-1----:R-:W-:Y:S01]  /*0c70*/  FADD.FTZ R11, R8, R11 ;  /* 0x0000000b080b7221 */ /* 0x002fe20000010000 */
[----:B--2---:R-:W-:-:S04]  /*0c80*/  FADD.FTZ R10, R9, R10 ;  /* 0x0000000a090a7221 */ /* 0x004fc80000010000 */
[----:B------:R-:W-:Y:S02]  /*0c90*/  FSEL R12, R8, R11, P2 ;  /* 0x0000000b080c7208 */ /* 0x000fe40001000000 */
[----:B------:R-:W-:-:S03]  /*0ca0*/  FSEL R13, R9, R10, P2 ;  /* 0x0000000a090d7208 */ /* 0x000fc60001000000 */
[----:B------:R1:W2:Y:S04]  /*0cb0*/  SHFL.DOWN PT, R14, R12, 0x10, 0x1f ;  /* 0x0a001f000c0e7f89 */ /* 0x0002a800000e0000 */
[----:B------:R1:W3:Y:S01]  /*0cc0*/  SHFL.DOWN PT, R15, R13, 0x10, 0x1f ;  /* 0x0a001f000d0f7f89 */ /* 0x0002e200000e0000 */
[----:B------:R-:W-:Y:S05]  /*0cd0*/  @P3 BRA `(.L_x_1607) ;  /* 0x0000000000103947 */ /* 0x000fea0003800000 */
[----:B------:R-:W-:Y:S01]  /*0ce0*/  ISETP.NE.AND P2, PT, R27, RZ, PT ;  /* 0x000000ff1b00720c */ /* 0x000fe20003f45270 */
[----:B-12---:R-:W-:Y:S01]  /*0cf0*/  FADD.FTZ R12, R11, R14 ;  /* 0x0000000e0b0c7221 */ /* 0x006fe20000010000 */
[----:B---3--:R-:W-:-:S11]  /*0d00*/  FADD.FTZ R13, R10, R15 ;  /* 0x0000000f0a0d7221 */ /* 0x008fd60000010000 */
[----:B------:R4:W-:Y:S02]  /*0d10*/  @!P2 STS.64 [R28+UR8+0x18], R12 ;  /* 0x0000180c1c00a988 */ /* 0x0009e40008000a08 */
.L_x_1607:
[----:B------:R-:W-:Y:S05]  /*0d20*/  BSYNC.RECONVERGENT B0 ;  /* 0x0000000000007941 */ /* 0x000fea0003800200 */
.L_x_1606:
[----:B------:R-:W-:Y:S01]  /*0d30*/  BAR.SYNC.DEFER_BLOCKING 0x0 ;  /* 0x0000000000007b1d */ /* 0x000fe20000010000 */
[----:B------:R-:W-:Y:S02]  /*0d40*/  ISETP.NE.AND P3, PT, R29, RZ, PT ;  /* 0x000000ff1d00720c */ /* 0x000fe40003f65270 */
[----:B0-----:R-:W-:-:S03]  /*0d50*/  ISETP.GE.U32.AND P2, PT, R0, 0x2, PT ;  /* 0x000000020000780c */ /* 0x001fc60003f46070 */
[----:B------:R-:W-:Y:S08]  /*0d60*/  BSSY.RECONVERGENT B0, `(.L_x_1608) ;  /* 0x0000035000007945 */ /* 0x000ff00003800200 */
[----:B------:R-:W-:Y:S05]  /*0d70*/  @P3 BRA `(.L_x_1609) ;  /* 0x0000000000cc3947 */ /* 0x000fea0003800000 */
[----:B------:R-:W0:Y:S01]  /*0d80*/  S2UR UR11, SR_CgaCtaId ;  /* 0x00000000000b79c3 */ /* 0x000e220000008800 */
[----:B------:R-:W-:Y:S02]  /*0d90*/  UMOV UR5, 0x400 ;  /* 0x0000040000057882 */ /* 0x000fe40000000000 */
[----:B0-----:R-:W-:-:S09]  /*0da0*/  ULEA UR5, UR11, UR5, 0x18 ;  /* 0x000000050b057291 */ /* 0x001fd2000f8ec0ff */
[----:B------:R-:W0:Y:S02]  /*0db0*/  LDS.128 R8, [UR5+0x20] ;  /* 0x00002005ff087984 */ /* 0x000e240008000c00 */
[----:B0-----:R-:W-:Y:S01]  /*0dc0*/  FADD.FTZ R19, R12, R8 ;  /* 0x000000080c137221 */ /* 0x001fe20000010000 */
[----:B------:R-:W-:Y:S02]  /*0dd0*/  FADD.FTZ R8, R13, R9 ;  /* 0x000000090d087221 */ /* 0x000fe40000010000 */
[----:B-1234-:R-:W0:Y:S01]  /*0de0*/  LDS.128 R12, [UR5+0x30] ;  /* 0x00003005ff0c7984 */ /* 0x01ee220008000c00 */
        /* <DEDUP_REMOVED lines=44> */
.L_x_1609:
[----:B------:R-:W-:Y:S05]  /*10b0*/  BSYNC.RECONVERGENT B0 ;  /* 0x0000000000007941 */ /* 0x000fea0003800200 */
.L_x_1608:
[----:B------:R-:W-:Y:S05]  /*10c0*/  @!P2 BRA `(.L_x_1610) ;  /* 0x0000000c00b4a947 */ /* 0x000fea0003800000 */
[----:B------:R-:W0:Y:S01]  /*10d0*/  LDC.64 R8, c[0x0][0x3b8] ;  /* 0x0000ee00ff087b82 */ /* 0x000e220000000a00 */
[----:B------:R-:W-:Y:S01]  /*10e0*/  ULOP3.LUT UR5, UR4, 0x1, URZ, 0xc0, !UPT ;  /* 0x0000000104057892 */ /* 0x000fe2000f8ec0ff */
[----:B------:R-:W-:-:S03]  /*10f0*/  ISETP.GE.U32.AND P2, PT, R0, 0x8, PT ;  /* 0x000000080000780c */ /* 0x000fc60003f46070 */
[----:B------:R-:W-:-:S06]  /*1100*/  UIMAD UR5, UR5, UR21, URZ ;  /* 0x00000015050572a4 */ /* 0x000fcc000f8e02ff */
[----:B------:R-:W-:-:S05]  /*1110*/  IMAD R10, R0, UR5, RZ ;  /* 0x00000005000a7c24 */ /* 0x000fca000f8e02ff */
[----:B------:R-:W-:-:S05]  /*1120*/  SHF.L.U32 R11, R10, 0x1, RZ ;  /* 0x000000010a0b7819 */ /* 0x000fca00000006ff */
[----:B0-----:R-:W-:-:S03]  /*1130*/  IMAD.WIDE R8, R11, 0x4, R8 ;  /* 0x000000040b087825 */ /* 0x001fc600078e0208 */
[----:B------:R-:W-:Y:S02]  /*1140*/  R2UR UR18, R8 ;  /* 0x00000000081272ca */ /* 0x000fe400000e0000 */
[----:B------:R-:W-:Y:S01]  /*1150*/  R2UR UR19, R9 ;  /* 0x00000000091372ca */ /* 0x000fe200000e0000 */
[----:B------:R-:W-:-:S14]  /*1160*/  @P3 BRA `(.L_x_1611) ;  /* 0x00000000006c3947 */ /* 0x000fdc0003800000 */
[----:B------:R-:W0:Y:S01]  /*1170*/  LDC.64 R8, c[0x0][0x3b0] ;  /* 0x0000ec00ff087b82 */ /* 0x000e220000000a00 */
[----:B------:R-:W-:Y:S02]  /*1180*/  UIADD3 UR14, UPT, UPT, UR5, UR6, URZ ;  /* 0x00000006050e7290 */ /* 0x000fe4000fffe0ff */
[----:B------:R-:W-:Y:S02]  /*1190*/  ULOP3.LUT UP1, UR11, UR4, 0x2, URZ, 0xc0, !UPT ;  /* 0x00000002040b7892 */ /* 0x000fe4000f82c0ff */
[----:B------:R-:W-:Y:S02]  /*11a0*/  UIMAD UR12, UR20, UR21, UR6 ;  /* 0x00000015140c72a4 */ /* 0x000fe4000f8e0206 */
[----:B------:R-:W-:Y:S01]  /*11b0*/  MOV R11, UR14 ;  /* 0x0000000e000b7c02 */ /* 0x000fe20008000f00 */
[----:B------:R-:W-:Y:S01]  /*11c0*/  UIADD3 UR11, UPT, UPT, -UR11, 0x1, URZ ;  /* 0x000000010b0b7890 */ /* 0x000fe2000fffe1ff */
[----:B--2---:R-:W-:Y:S01]  /*11d0*/  MOV R14, UR14 ;  /* 0x0000000e000e7c02 */ /* 0x004fe20008000f00 */
[----:B------:R-:W-:-:S04]  /*11e0*/  UIMAD.WIDE.U32 UR12, UR12, 0x8, UR18 ;  /* 0x000000080c0c78a5 */ /* 0x000fc8000f8e0012 */
[----:B------:R-:W-:Y:S02]  /*11f0*/  MOV R19, UR11 ;  /* 0x0000000b00137c02 */ /* 0x000fe40008000f00 */
[----:B------:R-:W-:Y:S01]  /*1200*/  IMAD.U32 R10, RZ, RZ, UR12 ;  /* 0x0000000cff0a7e24 */ /* 0x000fe2000f8e00ff */
[----:B0-----:R-:W-:Y:S02]  /*1210*/  LEA R8, P4, R11, R8, 0x2 ;  /* 0x000000080b087211 */ /* 0x001fe400078810ff */
[----:B------:R-:W-:Y:S02]  /*1220*/  MOV R11, UR13 ;  /* 0x0000000d000b7c02 */ /* 0x000fe40008000f00 */
[----:B------:R-:W-:Y:S02]  /*1230*/  LEA.HI.X R9, R14, R9, RZ, 0x2, P4 ;  /* 0x000000090e097211 */ /* 0x000fe400020f14ff */
[----:B------:R-:W-:Y:S01]  /*1240*/  PLOP3.LUT P4, PT, PT, PT, UP1, 0x80, 0x8 ;  /* 0x000000000008781c */ /* 0x000fe20003f8f018 */
[----:B------:R0:W-:Y:S03]  /*1250*/  STG.E.64 desc[UR16][R10.64], R12 ;  /* 0x0000000c0a007986 */ /* 0x0001e6000c101b10 */
[----:B---3--:R-:W-:Y:S01]  /*1260*/  SEL R15, R0, RZ, !P4 ;  /* 0x000000ff000f7207 */ /* 0x008fe20006000000 */
[----:B------:R-:W-:Y:S06]  /*1270*/  MEMBAR.ALL.GPU ;  /* 0x0000000000007992 */ /* 0x000fec000000a000 */
[----:B------:R-:W-:-:S00]  /*1280*/  ERRBAR ;  /* 0x00000000000079ab */ /* 0x000fc00000000000 */
[----:B------:R-:W-:Y:S06]  /*1290*/  CGAERRBAR ;  /* 0x00000000000075ab */ /* 0x000fec0000000000 */
[----:B------:R0:W-:Y:S01]  /*12a0*/  REDG.E.ADD.S32.STRONG.GPU desc[UR16][R8.64], R19 ;  /* 0x000000130800798e */ /* 0x0001e2000c12e310 */
[----:B------:R-:W-:-:S13]  /*12b0*/  ISETP.NE.AND P4, PT, R15, -0x1, PT ;  /* 0xffffffff0f00780c */ /* 0x000fda0003f85270 */
[----:B0-----:R-:W-:Y:S05]  /*12c0*/  @!P4 BRA `(.L_x_1611) ;  /* 0x000000000014c947 */ /* 0x001fea0003800000 */
.L_x_1612:
[----:B------:R-:W2:Y:S04]  /*12d0*/  LDG.E.STRONG.GPU R10, desc[UR16][R8.64] ;  /* 0x00000010080a7981 */ /* 0x000ea8000c1ef900 */
[----:B--2---:R-:W-:Y:S01]  /*12e0*/  CCTL.IVALL ;  /* 0x00000000ff00798f */ /* 0x004fe20002000000 */
[----:B------:R-:W-:Y:S05]  /*12f0*/  YIELD ;  /* 0x0000000000007946 */ /* 0x000fea0003800000 */
[----:B------:R-:W-:-:S13]  /*1300*/  ISETP.NE.AND P4, PT, R10, R15, PT ;  /* 0x0000000f0a00720c */ /* 0x000fda0003f85270 */
[----:B------:R-:W-:Y:S05]  /*1310*/  @P4 BRA `(.L_x_1612) ;  /* 0xfffffffc00ec4947 */ /* 0x000fea000383ffff */
.L_x_1611:
[----:B------:R-:W-:Y:S05]  /*1320*/  WARPSYNC.ALL ;  /* 0x0000000000007948 */ /* 0x000fea0003800000 */
[----:B------:R-:W-:Y:S06]  /*1330*/  BAR.SYNC.DEFER_BLOCKING 0x0 ;  /* 0x0000000000007b1d */ /* 0x000fec0000010000 */
[----:B------:R-:W-:Y:S01]  /*1340*/  UMOV UR5, URZ ;  /* 0x000000ff00057c82 */ /* 0x000fe20008000000 */
[----:B------:R-:W-:Y:S05]  /*1350*/  @!P2 BRA `(.L_x_1613) ;  /* 0x000000040098a947 */ /* 0x000fea0003800000 */
[----:B------:R-:W-:Y:S01]  /*1360*/  LOP3.LUT R19, R0, 0x7ffffff8, RZ, 0xc0, !PT ;  /* 0x7ffffff800137812 */ /* 0x000fe200078ec0ff */
[----:B------:R-:W-:Y:S02]  /*1370*/  UIMAD UR25, UR21, 0x6, UR6 ;  /* 0x00000006151978a4 */ /* 0x000fe4000f8e0206 */
[----:B------:R-:W-:Y:S02]  /*1380*/  ULEA UR24, UR21, UR6, 0x2 ;  /* 0x0000000615187291 */ /* 0x000fe4000f8e10ff */
[----:B------:R-:W-:Y:S02]  /*1390*/  UIMAD UR23, UR21, 0x3, UR6 ;  /* 0x00000003151778a4 */ /* 0x000fe4000f8e0206 */
[----:B------:R-:W-:Y:S02]  /*13a0*/  UIMAD UR12, UR21, 0x7, UR6 ;  /* 0x00000007150c78a4 */ /* 0x000fe4000f8e0206 */
[----:B------:R-:W-:Y:S02]  /*13b0*/  UIMAD UR13, UR21, 0x5, UR6 ;  /* 0x00000005150d78a4 */ /* 0x000fe4000f8e0206 */
[----:B------:R-:W-:-:S02]  /*13c0*/  ULEA UR14, UR21, UR6, 0x1 ;  /* 0x00000006150e7291 */ /* 0x000fc4000f8e08ff */
[----:B------:R-:W-:Y:S02]  /*13d0*/  UIADD3 UR15, UPT, UPT, UR6, UR21, URZ ;  /* 0x00000015060f7290 */ /* 0x000fe4000fffe0ff */
[----:B------:R-:W-:Y:S01]  /*13e0*/  UIADD3 UR22, UPT, UPT, -UR20, URZ, URZ ;  /* 0x000000ff14167290 */ /* 0x000fe2000fffe1ff */
[----:B------:R-:W-:Y:S01]  /*13f0*/  UMOV UR5, URZ ;  /* 0x000000ff00057c82 */ /* 0x000fe20008000000 */
[----:B------:R-:W-:-:S10]  /*1400*/  UMOV UR11, UR6 ;  /* 0x00000006000b7c82 */ /* 0x000fd40008000000 */
.L_x_1614:
        /* <DEDUP_REMOVED lines=10> */
[----:B------:R-:W1:Y:S01]  /*14b0*/  @!P2 LDG.E.64 R8, desc[UR16][R8.64] ;  /* 0x000000100808a981 */ /* 0x000e62000c1e1b00 */
[----:B------:R-:W-:Y:S01]  /*14c0*/  IMAD.U32 R10, RZ, RZ, UR26 ;  /* 0x0000001aff0a7e24 */ /* 0x000fe2000f8e00ff */
[----:B------:R-:W-:-:S06]  /*14d0*/  MOV R11, UR27 ;  /* 0x0000001b000b7c02 */ /* 0x000fcc0008000f00 */
[----:B------:R-:W5:Y:S01]  /*14e0*/  @!P4 LDG.E.64 R10, desc[UR16][R10.64] ;  /* 0x000000100a0ac981 */ /* 0x000f62000c1e1b00 */
[----:B------:R-:W-:-:S06]  /*14f0*/  UIADD3 UR26, UPT, UPT, UR5, 0x2, URZ ;  /* 0x00000002051a7890 */ /* 0x000fcc000fffe0ff */
[----:B--2---:R-:W-:Y:S01]  /*1500*/  MOV R14, UR26 ;  /* 0x0000001a000e7c02 */ /* 0x004fe20008000f00 */
[----:B------:R-:W-:-:S03]  /*1510*/  UIADD3 UR26, UPT, UPT, UR5, 0x3, URZ ;  /* 0x00000003051a7890 */ /* 0x000fc6000fffe0ff */
[----:B------:R-:W-:-:S03]  /*1520*/  ISETP.EQ.OR P5, PT, R14, UR20, P3 ;  /* 0x000000140e007c0c */ /* 0x000fc60009fa2670 */
[----:B------:R-:W-:-:S04]  /*1530*/  MOV R14, UR26 ;  /* 0x0000001a000e7c02 */ /* 0x000fc80008000f00 */
[----:B------:R-:W-:-:S06]  /*1540*/  ISETP.EQ.OR P6, PT, R14, UR20, P3 ;  /* 0x000000140e007c0c */ /* 0x000fcc0009fc2670 */
[----:B------:R-:W-:-:S05]  /*1550*/  VOTEU.ALL UP1, P5 ;  /* 0x0000000000ff7886 */ /* 0x000fca0002820000 */
[----:B------:R-:W-:Y:S02]  /*1560*/  @!UP1 UIMAD.WIDE.U32 UR26, UR14, 0x8, UR18 ;  /* 0x000000080e1a98a5 */ /* 0x000fe4000f8e0012 */
[----:B------:R-:W-:-:S04]  /*1570*/  VOTEU.ALL UP1, P6 ;  /* 0x0000000000ff7886 */ /* 0x000fc80003020000 */
[----:B------:R-:W-:Y:S02]  /*1580*/  MOV R14, UR26 ;  /* 0x0000001a000e7c02 */ /* 0x000fe40008000f00 */
[----:B---3--:R-:W-:Y:S01]  /*1590*/  MOV R15, UR27 ;  /* 0x0000001b000f7c02 */ /* 0x008fe20008000f00 */
[----:B------:R-:W-:-:S05]  /*15a0*/  @!UP1 UIMAD.WIDE.U32 UR26, UR23, 0x8, UR18 ;  /* 0x00000008171a98a5 */ /* 0x000fca000f8e0012 */
[----:B------:R-:W2:Y:S01]  /*15b0*/  @!P5 LDG.E.64 R14, desc[UR16][R14.64] ;  /* 0x000000100e0ed981 */ /* 0x000ea2000c1e1b00 */
[----:B-1--4-:R-:W-:Y:S01]  /*15c0*/  @!P2 FADD.FTZ R12, R12, R8 ;  /* 0x000000080c0ca221 */ /* 0x012fe20000010000 */
[----:B------:R-:W-:Y:S01]  /*15d0*/  @!P2 FADD.FTZ R13, R13, R9 ;  /* 0x000000090d0da221 */ /* 0x000fe20000010000 */
[----:B------:R-:W-:Y:S01]  /*15e0*/  IMAD.U32 R8, RZ, RZ, UR26 ;  /* 0x0000001aff087e24 */ /* 0x000fe2000f8e00ff */
[----:B------:R-:W-:Y:S01]  /*15f0*/  MOV R9, UR27 ;  /* 0x0000001b00097c02 */ /* 0x000fe20008000f00 */
[----:B------:R-:W-:Y:S01]  /*1600*/  UIADD3 UR26, UPT, UPT, UR5, 0x4, URZ ;  /* 0x00000004051a7890 */ /* 0x000fe2000fffe0ff */
[----:B-----5:R-:W-:-:S04]  /*1610*/  @!P4 FADD.FTZ R12, R12, R10 ;  /* 0x0000000a0c0cc221 */ /* 0x020fc80000010000 */
[----:B------:R-:W3:Y:S01]  /*1620*/  @!P6 LDG.E.64 R8, desc[UR16][R8.64] ;  /* 0x000000100808e981 */ /* 0x000ee2000c1e1b00 */
[----:B------:R-:W-:Y:S01]  /*1630*/  MOV R10, UR26 ;  /* 0x0000001a000a7c02 */ /* 0x000fe20008000f00 */
[----:B------:R-:W-:-:S03]  /*1640*/  @!P4 FADD.FTZ R13, R13, R11 ;  /* 0x0000000b0d0dc221 */ /* 0x000fc60000010000 */
[----:B------:R-:W-:Y:S01]  /*1650*/  ISETP.EQ.OR P4, PT, R10, UR20, P3 ;  /* 0x000000140a007c0c */ /* 0x000fe20009f82670 */
[----:B------:R-:W-:-:S06]  /*1660*/  UIADD3 UR26, UPT, UPT, UR5, 0x5, URZ ;  /* 0x00000005051a7890 */ /* 0x000fcc000fffe0ff */
[----:B------:R-:W-:-:S06]  /*1670*/  MOV R10, UR26 ;  /* 0x0000001a000a7c02 */ /* 0x000fcc0008000f00 */
[----:B------:R-:W-:-:S05]  /*1680*/  VOTEU.ALL UP1, P4 ;  /* 0x0000000000ff7886 */ /* 0x000fca0002020000 */
[----:B------:R-:W-:Y:S01]  /*1690*/  @!UP1 UIMAD.WIDE.U32 UR26, UR24, 0x8, UR18 ;  /* 0x00000008181a98a5 */ /* 0x000fe2000f8e0012 */
[----:B------:R-:W-:-:S05]  /*16a0*/  ISETP.EQ.OR P2, PT, R10, UR20, P3 ;  /* 0x000000140a007c0c */ /* 0x000fca0009f42670 */
[----:B------:R-:W-:Y:S02]  /*16b0*/  MOV R10, UR26 ;  /* 0x0000001a000a7c02 */ /* 0x000fe40008000f00 */
[----:B------:R-:W-:-:S06]  /*16c0*/  MOV R11, UR27 ;  /* 0x0000001b000b7c02 */ /* 0x000fcc0008000f00 */
[----:B------:R-:W4:Y:S01]  /*16d0*/  @!P4 LDG.E.64 R10, desc[UR16][R10.64] ;  /* 0x000000100a0ac981 */ /* 0x000f22000c1e1b00 */
[----:B------:R-:W-:-:S05]  /*16e0*/  VOTEU.ALL UP1, P2 ;  /* 0x0000000000ff7886 */ /* 0x000fca0001020000 */
[----:B------:R-:W-:Y:S01]  /*16f0*/  @!UP1 UIMAD.WIDE.U32 UR26, UR13, 0x8, UR18 ;  /* 0x000000080d1a98a5 */ /* 0x000fe2000f8e0012 */
[----:B--2---:R-:W-:-:S05]  /*1700*/  @!P5 FADD.FTZ R12, R12, R14 ;  /* 0x0000000e0c0cd221 */ /* 0x004fca0000010000 */
[----:B------:R-:W-:Y:S01]  /*1710*/  IMAD.U32 R14, RZ, RZ, UR26 ;  /* 0x0000001aff0e7e24 */ /* 0x000fe2000f8e00ff */
[----:B------:R-:W-:Y:S01]  /*1720*/  UIADD3 UR26, UPT, UPT, UR5, 0x6, URZ ;  /* 0x00000006051a7890 */ /* 0x000fe2000fffe0ff */
[----:B------:R-:W-:Y:S01]  /*1730*/  @!P5 FADD.FTZ R13, R13, R15 ;  /* 0x0000000f0d0dd221 */ /* 0x000fe20000010000 */
[----:B------:R-:W-:-:S06]  /*1740*/  MOV R15, UR27 ;  /* 0x0000001b000f7c02 */ /* 0x000fcc0008000f00 */
[----:B------:R-:W2:Y:S01]  /*1750*/  @!P2 LDG.E.64 R14, desc[UR16][R14.64] ;  /* 0x000000100e0ea981 */ /* 0x000ea2000c1e1b00 */
[----:B---3--:R-:W-:Y:S01]  /*1760*/  @!P6 FADD.FTZ R12, R12, R8 ;  /* 0x000000080c0ce221 */ /* 0x008fe20000010000 */
[----:B------:R-:W-:Y:S01]  /*1770*/  MOV R8, UR26 ;  /* 0x0000001a00087c02 */ /* 0x000fe20008000f00 */
[----:B------:R-:W-:Y:S01]  /*1780*/  UIADD3 UR26, UPT, UPT, UR5, 0x7, URZ ;  /* 0x00000007051a7890 */ /* 0x000fe2000fffe0ff */
[----:B------:R-:W-:Y:S02]  /*1790*/  @!P6 FADD.FTZ R13, R13, R9 ;  /* 0x000000090d0de221 */ /* 0x000fe40000010000 */
[----:B------:R-:W-:-:S03]  /*17a0*/  ISETP.EQ.OR P6, PT, R8, UR20, P3 ;  /* 0x0000001408007c0c */ /* 0x000fc60009fc2670 */
[----:B------:R-:W-:-:S04]  /*17b0*/  MOV R8, UR26 ;  /* 0x0000001a00087c02 */ /* 0x000fc80008000f00 */
[----:B------:R-:W-:-:S06]  /*17c0*/  ISETP.EQ.OR P5, PT, R8, UR20, P3 ;  /* 0x0000001408007c0c */ /* 0x000fcc0009fa2670 */
[----:B------:R-:W-:-:S05]  /*17d0*/  VOTEU.ALL UP1, P6 ;  /* 0x0000000000ff7886 */ /* 0x000fca0003020000 */
[----:B------:R-:W-:Y:S02]  /*17e0*/  @!UP1 UIMAD.WIDE.U32 UR26, UR25, 0x8, UR18 ;  /* 0x00000008191a98a5 */ /* 0x000fe4000f8e0012 */
[----:B------:R-:W-:-:S04]  /*17f0*/  VOTEU.ALL UP1, P5 ;  /* 0x0000000000ff7886 */ /* 0x000fc80002820000 */
[----:B------:R-:W-:Y:S02]  /*1800*/  MOV R8, UR26 ;  /* 0x0000001a00087c02 */ /* 0x000fe40008000f00 */
[----:B------:R-:W-:Y:S01]  /*1810*/  MOV R9, UR27 ;  /* 0x0000001b00097c02 */ /* 0x000fe20008000f00 */
[----:B------:R-:W-:Y:S01]  /*1820*/  @!UP1 UIMAD.WIDE.U32 UR26, UR12, 0x8, UR18 ;  /* 0x000000080c1a98a5 */ /* 0x000fe2000f8e0012 */
[----:B----4-:R-:W-:Y:S01]  /*1830*/  @!P4 FADD.FTZ R12, R12, R10 ;  /* 0x0000000a0c0cc221 */ /* 0x010fe20000010000 */
[----:B------:R-:W-:-:S04]  /*1840*/  @!P4 FADD.FTZ R13, R13, R11 ;  /* 0x0000000b0d0dc221 */ /* 0x000fc80000010000 */
[----:B------:R-:W-:Y:S01]  /*1850*/  IMAD.U32 R10, RZ, RZ, UR26 ;  /* 0x0000001aff0a7e24 */ /* 0x000fe2000f8e00ff */
[----:B------:R-:W-:Y:S01]  /*1860*/  MOV R11, UR27 ;  /* 0x0000001b000b7c02 */ /* 0x000fe20008000f00 */
[----:B------:R-:W3:Y:S05]  /*1870*/  @!P6 LDG.E.64 R8, desc[UR16][R8.64] ;  /* 0x000000100808e981 */ /* 0x000eea000c1e1b00 */
[----:B------:R-:W4:Y:S01]  /*1880*/  @!P5 LDG.E.64 R10, desc[UR16][R10.64] ;  /* 0x000000100a0ad981 */ /* 0x000f22000c1e1b00 */
[----:B------:R-:W-:Y:S01]  /*1890*/  UIADD3 UR5, UPT, UPT, UR5, 0x8, URZ ;  /* 0x0000000805057890 */ /* 0x000fe2000fffe0ff */
[----:B--2---:R-:W-:Y:S01]  /*18a0*/  @!P2 FADD.FTZ R12, R12, R14 ;  /* 0x0000000e0c0ca221 */ /* 0x004fe20000010000 */
[----:B------:R-:W-:-:S04]  /*18b0*/  @!P2 FADD.FTZ R13, R13, R15 ;  /* 0x0000000f0d0da221 */ /* 0x000fc80000010000 */
[----:B------:R-:W-:Y:S01]  /*18c0*/  ISETP.NE.AND P2, PT, R19, UR5, PT ;  /* 0x0000000513007c0c */ /* 0x000fe2000bf45270 */
        /* <DEDUP_REMOVED lines=10> */
[----:B------:R-:W-:-:S03]  /*1970*/  @!P6 FADD.FTZ R13, R13, R9 ;  /* 0x000000090d0de221 */ /* 0x000fc60000010000 */
[----:B----4-:R-:W-:Y:S01]  /*1980*/  @!P5 FADD.FTZ R12, R12, R10 ;  /* 0x0000000a0c0cd221 */ /* 0x010fe20000010000 */
[----:B------:R-:W-:Y:S01]  /*1990*/  @!P5 FADD.FTZ R13, R13, R11 ;  /* 0x0000000b0d0dd221 */ /* 0x000fe20000010000 */
[----:B------:R-:W-:Y:S06]  /*19a0*/  @P2 BRA `(.L_x_1614) ;  /* 0xfffffff800982947 */ /* 0x000fec000383ffff */
[----:B------:R-:W-:-:S15]  /*19b0*/  R2UR UR5, R19 ;  /* 0x00000000130572ca */ /* 0x000fde00000e0000 */
.L_x_1613:
[----:B------:R-:W-:-:S04]  /*19c0*/  LOP3.LUT R8, R0, 0x7, RZ, 0xc0, !PT ;  /* 0x0000000700087812 */ /* 0x000fc800078ec0ff */
[----:B------:R-:W-:-:S13]  /*19d0*/  ISETP.NE.AND P2, PT, R8, RZ, PT ;  /* 0x000000ff0800720c */ /* 0x000fda0003f45270 */
[----:B------:R-:W-:Y:S05]  /*19e0*/  @!P2 BRA `(.L_x_1610) ;  /* 0x00000004006ca947 */ /* 0x000fea0003800000 */
[----:B------:R-:W-:-:S04]  /*19f0*/  IADD3 R8, PT, PT, R8, -0x1, RZ ;  /* 0xffffffff08087810 */ /* 0x000fc80007ffe0ff */
        /* <DEDUP_REMOVED lines=9> */
[----:B------:R-:W1:Y:S01]  /*1a90*/  @!P2 LDG.E.64 R10, desc[UR16][R10.64] ;  /* 0x000000100a0aa981 */ /* 0x000e62000c1e1b00 */
[----:B------:R-:W-:Y:S02]  /*1aa0*/  UIADD3 UR12, UPT, UPT, UR5, 0x1, URZ ;  /* 0x00000001050c7890 */ /* 0x000fe4000fffe0ff */
[----:B------:R-:W-:Y:S02]  /*1ab0*/  UIADD3 UR11, UPT, UPT, UR5, 0x2, URZ ;  /* 0x00000002050b7890 */ /* 0x000fe4000fffe0ff */
[----:B------:R-:W-:Y:S02]  /*1ac0*/  UIADD3 UR14, UPT, UPT, UR5, 0x3, URZ ;  /* 0x00000003050e7890 */ /* 0x000fe4000fffe0ff */
[----:B------:R-:W-:-:S05]  /*1ad0*/  IMAD.U32 R8, RZ, RZ, UR12 ;  /* 0x0000000cff087e24 */ /* 0x000fca000f8e00ff */
[----:B------:R-:W-:Y:S02]  /*1ae0*/  ISETP.EQ.OR P4, PT, R8, UR20, P3 ;  /* 0x0000001408007c0c */ /* 0x000fe40009f82670 */
[----:B------:R-:W-:-:S04]  /*1af0*/  MOV R8, UR11 ;  /* 0x0000000b00087c02 */ /* 0x000fc80008000f00 */
[----:B------:R-:W-:Y:S02]  /*1b00*/  ISETP.EQ.OR P5, PT, R8, UR20, P3 ;  /* 0x0000001408007c0c */ /* 0x000fe40009fa2670 */
[----:B------:R-:W-:-:S04]  /*1b10*/  MOV R8, UR14 ;  /* 0x0000000e00087c02 */ /* 0x000fc80008000f00 */
[----:B------:R-:W-:Y:S01]  /*1b20*/  ISETP.EQ.OR P6, PT, R8, UR20, P3 ;  /* 0x0000001408007c0c */ /* 0x000fe20009fc2670 */
[----:B------:R-:W-:-:S05]  /*1b30*/  VOTEU.ALL UP2, P4 ;  /* 0x0000000000ff7886 */ /* 0x000fca0002040000 */
[----:B------:R-:W-:Y:S01]  /*1b40*/  @!UP2 UIMAD UR12, UR12, UR21, UR6 ;  /* 0x000000150c0ca2a4 */ /* 0x000fe2000f8e0206 */
[----:B------:R-:W-:-:S03]  /*1b50*/  VOTEU.ALL UP1, P5 ;  /* 0x0000000000ff7886 */ /* 0x000fc60002820000 */
[----:B------:R-:W-:-:S03]  /*1b60*/  @!UP2 UIMAD.WIDE.U32 UR12, UR12, 0x8, UR18 ;  /* 0x000000080c0ca8a5 */ /* 0x000fc6000f8e0012 */
[----:B------:R-:W-:Y:S01]  /*1b70*/  VOTEU.ALL UP2, P6 ;  /* 0x0000000000ff7886 */ /* 0x000fe20003040000 */
[----:B------:R-:W-:Y:S02]  /*1b80*/  @!UP1 UIMAD UR11, UR11, UR21, UR6 ;  /* 0x000000150b0b92a4 */ /* 0x000fe4000f8e0206 */
[----:B------:R-:W-:Y:S02]  /*1b90*/  MOV R8, UR12 ;  /* 0x0000000c00087c02 */ /* 0x000fe40008000f00 */
[----:B------:R-:W-:Y:S01]  /*1ba0*/  MOV R9, UR13 ;  /* 0x0000000d00097c02 */ /* 0x000fe20008000f00 */
[----:B------:R-:W-:Y:S02]  /*1bb0*/  @!UP1 UIMAD.WIDE.U32 UR12, UR11, 0x8, UR18 ;  /* 0x000000080b0c98a5 */ /* 0x000fe4000f8e0012 */
[----:B------:R-:W-:-:S03]  /*1bc0*/  @!UP2 UIMAD UR14, UR14, UR21, UR6 ;  /* 0x000000150e0ea2a4 */ /* 0x000fc6000f8e0206 */
[----:B------:R-:W5:Y:S01]  /*1bd0*/  @!P4 LDG.E.64 R8, desc[UR16][R8.64] ;  /* 0x000000100808c981 */ /* 0x000f62000c1e1b00 */
[----:B------:R-:W-:Y:S01]  /*1be0*/  @!UP2 UIMAD.WIDE.U32 UR14, UR14, 0x8, UR18 ;  /* 0x000000080e0ea8a5 */ /* 0x000fe2000f8e0012 */
[----:B--2---:R-:W-:Y:S01]  /*1bf0*/  MOV R14, UR12 ;  /* 0x0000000c000e7c02 */ /* 0x004fe20008000f00 */
[----:B---3--:R-:W-:-:S06]  /*1c00*/  IMAD.U32 R15, RZ, RZ, UR13 ;  /* 0x0000000dff0f7e24 */ /* 0x008fcc000f8e00ff */
[----:B------:R-:W2:Y:S01]  /*1c10*/  @!P5 LDG.E.64 R14, desc[UR16][R14.64] ;  /* 0x000000100e0ed981 */ /* 0x000ea2000c1e1b00 */
[----:B-1--4-:R-:W-:Y:S01]  /*1c20*/  @!P2 FADD.FTZ R12, R12, R10 ;  /* 0x0000000a0c0ca221 */ /* 0x012fe20000010000 */
[----:B------:R-:W-:Y:S01]  /*1c30*/  @!P2 FADD.FTZ R13, R13, R11 ;  /* 0x0000000b0d0da221 */ /* 0x000fe20000010000 */
[----:B------:R-:W-:Y:S02]  /*1c40*/  MOV R10, UR14 ;  /* 0x0000000e000a7c02 */ /* 0x000fe40008000f00 */
[----:B------:R-:W-:-:S06]  /*1c50*/  MOV R11, UR15 ;  /* 0x0000000f000b7c02 */ /* 0x000fcc0008000f00 */
[----:B------:R-:W3:Y:S01]  /*1c60*/  @!P6 LDG.E.64 R10, desc[UR16][R10.64] ;  /* 0x000000100a0ae981 */ /* 0x000ee2000c1e1b00 */
[----:B------:R-:W-:Y:S01]  /*1c70*/  MOV R19, UR5 ;  /* 0x0000000500137c02 */ /* 0x000fe20008000f00 */
[----:B-----5:R-:W-:-:S03]  /*1c80*/  @!P4 FADD.FTZ R12, R12, R8 ;  /* 0x000000080c0cc221 */ /* 0x020fc60000010000 */
[----:B------:R-:W-:Y:S01]  /*1c90*/  IADD3 R8, PT, PT, R19, 0x4, RZ ;  /* 0x0000000413087810 */ /* 0x000fe20007ffe0ff */
[----:B------:R-:W-:-:S03]  /*1ca0*/  @!P4 FADD.FTZ R13, R13, R9 ;  /* 0x000000090d0dc221 */ /* 0x000fc60000010000 */
[----:B------:R-:W-:Y:S01]  /*1cb0*/  R2UR UR5, R8 ;  /* 0x00000000080572ca */ /* 0x000fe200000e0000 */
[----:B--2---:R-:W-:Y:S01]  /*1cc0*/  @!P5 FADD.FTZ R12, R12, R14 ;  /* 0x0000000e0c0cd221 */ /* 0x004fe20000010000 */
[----:B------:R-:W-:-:S03]  /*1cd0*/  @!P5 FADD.FTZ R13, R13, R15 ;  /* 0x0000000f0d0dd221 */ /* 0x000fc60000010000 */
[----:B---3--:R-:W-:Y:S01]  /*1ce0*/  @!P6 FADD.FTZ R12, R12, R10 ;  /* 0x0000000a0c0ce221 */ /* 0x008fe20000010000 */
[----:B------:R-:W-:-:S09]  /*1cf0*/  @!P6 FADD.FTZ R13, R13, R11 ;  /* 0x0000000b0d0de221 */ /* 0x000fd20000010000 */
.L_x_1615:
        /* <DEDUP_REMOVED lines=18> */
[----:B------:R-:W1:Y:S01]  /*1e20*/  @!P4 LDG.E.64 R10, desc[UR16][R10.64] ;  /* 0x000000100a0ac981 */ /* 0x000e62000c1e1b00 */
[----:B------:R-:W-:-:S06]  /*1e30*/  MOV R9, UR13 ;  /* 0x0000000d00097c02 */ /* 0x000fcc0008000f00 */
[----:B------:R-:W5:Y:S01]  /*1e40*/  @!P2 LDG.E.64 R8, desc[UR16][R8.64] ;  /* 0x000000100808a981 */ /* 0x000f62000c1e1b00 */
[----:B--2---:R-:W-:-:S05]  /*1e50*/  MOV R14, UR5 ;  /* 0x00000005000e7c02 */ /* 0x004fca0008000f00 */
[----:B------:R-:W-:-:S05]  /*1e60*/  VIADD R14, R14, 0x2 ;  /* 0x000000020e0e7836 */ /* 0x000fca0000000000 */
[----:B------:R-:W-:Y:S01]  /*1e70*/  R2UR UR5, R14 ;  /* 0x000000000e0572ca */ /* 0x000fe200000e0000 */
[----:B-1--4-:R-:W-:Y:S01]  /*1e80*/  @!P4 FADD.FTZ R12, R12, R10 ;  /* 0x0000000a0c0cc221 */ /* 0x012fe20000010000 */
[----:B------:R-:W-:-:S03]  /*1e90*/  @!P4 FADD.FTZ R13, R13, R11 ;  /* 0x0000000b0d0dc221 */ /* 0x000fc60000010000 */
[----:B-----5:R-:W-:Y:S01]  /*1ea0*/  @!P2 FADD.FTZ R12, R12, R8 ;  /* 0x000000080c0ca221 */ /* 0x020fe20000010000 */
[----:B------:R-:W-:-:S09]  /*1eb0*/  @!P2 FADD.FTZ R13, R13, R9 ;  /* 0x000000090d0da221 */ /* 0x000fd20000010000 */
.L_x_1616:
        /* <DEDUP_REMOVED lines=10> */
[----:B------:R-:W1:Y:S02]  /*1f60*/  LDG.E.64 R8, desc[UR16][R8.64] ;  /* 0x0000001008087981 */ /* 0x000e64000c1e1b00 */
[----:B-1--4-:R-:W-:Y:S01]  /*1f70*/  FADD.FTZ R12, R12, R8 ;  /* 0x000000080c0c7221 */ /* 0x012fe20000010000 */
[----:B------:R-:W-:-:S07]  /*1f80*/  FADD.FTZ R13, R13, R9 ;  /* 0x000000090d0d7221 */ /* 0x000fce0000010000 */
.L_x_1617:
[----:B------:R-:W-:Y:S05]  /*1f90*/  BSYNC.RECONVERGENT B0 ;  /* 0x0000000000007941 */ /* 0x000fea0003800200 */
.L_x_1610:
[----:B------:R-:W0:Y:S01]  /*1fa0*/  @P0 LDC.64 R8, c[0x0][0x388] ;  /* 0x0000e200ff080b82 */ /* 0x000e220000000a00 */
[----:B------:R-:W5:Y:S01]  /*1fb0*/  LDCU UR12, c[0x0][0x414] ;  /* 0x00008280ff0c77ac */ /* 0x000f620008000800 */
[----:B------:R-:W-:Y:S02]  /*1fc0*/  MOV R11, UR9 ;  /* 0x00000009000b7c02 */ /* 0x000fe40008000f00 */
[----:B---3--:R-:W-:Y:S01]  /*1fd0*/  LOP3.LUT R15, R26, 0xffff, RZ, 0xc0, !PT ;  /* 0x0000ffff1a0f7812 */ /* 0x008fe200078ec0ff */
[----:B------:R-:W-:-:S03]  /*1fe0*/  UMOV UR5, 0x400 ;  /* 0x0000040000057882 */ /* 0x000fc60000000000 */
[----:B------:R-:W3:Y:S01]  /*1ff0*/  S2UR UR11, SR_CgaCtaId ;  /* 0x00000000000b79c3 */ /* 0x000ee20000008800 */
[----:B------:R-:W-:Y:S01]  /*2000*/  IADD3 R15, PT, PT, R15, UR10, RZ ;  /* 0x0000000a0f0f7c10 */ /* 0x000fe2000fffe0ff */
[----:B-----5:R-:W-:Y:S01]  /*2010*/  @P0 FMUL.FTZ R10, R12, UR12 ;  /* 0x0000000c0c0a0c20 */ /* 0x020fe20008410000 */
[----:B0-----:R-:W-:-:S04]  /*2020*/  @P0 IMAD.WIDE R8, R11, 0x8, R8 ;  /* 0x000000080b080825 */ /* 0x001fc800078e0208 */
[----:B------:R-:W-:-:S05]  /*2030*/  @P0 FMUL.FTZ R11, R13, UR12 ;  /* 0x0000000c0d0b0c20 */ /* 0x000fca0008410000 */
[----:B------:R0:W-:Y:S01]  /*2040*/  @P0 STG.E.64 desc[UR16][R8.64], R10 ;  /* 0x0000000a08000986 */ /* 0x0001e2000c101b10 */
[----:B---3--:R-:W-:-:S09]  /*2050*/  ULEA UR5, UR11, UR5, 0x18 ;  /* 0x000000050b057291 */ /* 0x008fd2000f8ec0ff */
[----:B------:R1:W-:Y:S01]  /*2060*/  @!P3 STS.64 [UR5+0xc0], R12 ;  /* 0x0000c00cff00b988 */ /* 0x0003e20008000a05 */
[----:B0-----:R-:W0:Y:S08]  /*2070*/  LDC.64 R8, c[0x0][0x398] ;  /* 0x0000e600ff087b82 */ /* 0x001e300000000a00 */
[----:B------:R-:W3:Y:S01]  /*2080*/  LDC.64 R10, c[0x0][0x3a0] ;  /* 0x0000e800ff0a7b82 */ /* 0x000ee20000000a00 */
[----:B0-----:R-:W-:-:S07]  /*2090*/  IMAD.WIDE R8, R15, 0x2, R8 ;  /* 0x000000020f087825 */ /* 0x001fce00078e0208 */
[----:B------:R-:W-:Y:S01]  /*20a0*/  BAR.SYNC.DEFER_BLOCKING 0x0 ;  /* 0x0000000000007b1d */ /* 0x000fe20000010000 */
[----:B---3--:R-:W-:-:S05]  /*20b0*/  IMAD.WIDE R10, R15, 0x2, R10 ;  /* 0x000000020f0a7825 */ /* 0x008fca00078e020a */
[----:B-1--4-:R-:W3:Y:S04]  /*20c0*/  LDG.E.U16 R13, desc[UR16][R8.64] ;  /* 0x00000010080d7981 */ /* 0x012ee8000c1e1500 */
[----:B------:R0:W4:Y:S04]  /*20d0*/  LDG.E.U16 R12, desc[UR16][R8.64+0x2] ;  /* 0x00000210080c7981 */ /* 0x000128000c1e1500 */
[----:B--2---:R-:W2:Y:S04]  /*20e0*/  LDG.E.U16 R14, desc[UR16][R10.64] ;  /* 0x000000100a0e7981 */ /* 0x004ea8000c1e1500 */
[----:B------:R3:W5:Y:S01]  /*20f0*/  LDG.E.U16 R15, desc[UR16][R10.64+0x2] ;  /* 0x000002100a0f7981 */ /* 0x000762000c1e1500 */
[----:B------:R-:W-:Y:S03]  /*2100*/  BSSY.RECONVERGENT B0, `(.L_x_1618) ;  /* 0x00000f5000007945 */ /* 0x000fe60003800200 */
[----:B0-----:R-:W0:Y:S02]  /*2110*/  LDS.64 R8, [UR5+0xc0] ;  /* 0x0000c005ff087984 */ /* 0x001e240008000a00 */
[----:B0-----:R-:W-:-:S04]  /*2120*/  FMUL.FTZ R8, R8, UR12 ;  /* 0x0000000c08087c20 */ /* 0x001fc80008410000 */
[----:B------:R-:W-:-:S04]  /*2130*/  FMUL.FTZ R20, R8, R8 ;  /* 0x0000000808147220 */ /* 0x000fc80000410000 */
[----:B------:R-:W-:Y:S01]  /*2140*/  FFMA.FTZ R20, R9, UR12, -R20 ;  /* 0x0000000c09147c23 */ /* 0x000fe20008010814 */
[----:B------:R-:W-:-:S04]  /*2150*/  IMAD.MOV.U32 R9, RZ, RZ, 0x3f800000 ;  /* 0x3f800000ff097424 */ /* 0x000fc800078e00ff */
[----:B------:R-:W-:-:S13]  /*2160*/  FSETP.GTU.FTZ.AND P2, PT, R20, RZ, PT ;  /* 0x000000ff1400720b */ /* 0x000fda0003f5c000 */
[----:B------:R-:W0:Y:S02]  /*2170*/  @P2 LDC R19, c[0x0][0x3a8] ;  /* 0x0000ea00ff132b82 */ /* 0x000e240000000800 */
[----:B0-----:R-:W-:Y:S01]  /*2180*/  @P2 FADD.FTZ R19, R20, R19 ;  /* 0x0000001314132221 */ /* 0x001fe20000010000 */
[----:B------:R-:W-:-:S03]  /*2190*/  IADD3 R20, PT, PT, R2, 0x40, RZ ;  /* 0x0000004002147810 */ /* 0x000fc60007ffe0ff */
[----:B------:R0:W1:Y:S01]  /*21a0*/  @P2 MUFU.RSQ R9, R19 ;  /* 0x0000001300092308 */ /* 0x0000620000001400 */
[----:B---3--:R-:W-:Y:S02]  /*21b0*/  SHF.L.U32 R10, R13, 0x10, RZ ;  /* 0x000000100d0a7819 */ /* 0x008fe400000006ff */
[----:B----4-:R-:W-:Y:S02]  /*21c0*/  SHF.L.U32 R11, R12, 0x10, RZ ;  /* 0x000000100c0b7819 */ /* 0x010fe400000006ff */
[----:B--2---:R-:W-:Y:S02]  /*21d0*/  SHF.L.U32 R12, R14, 0x10, RZ ;  /* 0x000000100e0c7819 */ /* 0x004fe400000006ff */
[----:B-----5:R-:W-:Y:S01]  /*21e0*/  SHF.L.U32 R13, R15, 0x10, RZ ;  /* 0x000000100f0d7819 */ /* 0x020fe200000006ff */
[----:B01----:R-:W-:Y:S06]  /*21f0*/  BRA.U UP0, `(.L_x_1619) ;  /* 0x0000000500807547 */ /* 0x003fec000b800000 */
        /* <DEDUP_REMOVED lines=10> */
[-C--:B------:R-:W-:Y:S01]  /*22a0*/  FMUL.FTZ R15, R18, R9.reuse ;  /* 0x00000009120f7220 */ /* 0x080fe20000410000 */
[----:B------:R-:W-:-:S03]  /*22b0*/  FMUL.FTZ R18, R17, R9 ;  /* 0x0000000911127220 */ /* 0x000fc60000410000 */
[----:B------:R-:W-:Y:S01]  /*22c0*/  FFMA.FTZ R15, R10, R15, R12 ;  /* 0x0000000f0a0f7223 */ /* 0x000fe2000001000c */
[----:B------:R-:W-:-:S05]  /*22d0*/  FFMA.FTZ R18, R11, R18, R13 ;  /* 0x000000120b127223 */ /* 0x000fca000001000d */
[----:B------:R-:W-:Y:S02]  /*22e0*/  F2FP.BF16.F32.PACK_AB R17, R18, R15 ;  /* 0x0000000f1211723e */ /* 0x000fe400000010ff */
[----:B------:R-:W-:Y:S01]  /*22f0*/  MOV R15, R7 ;  /* 0x00000007000f7202 */ /* 0x000fe20000000f00 */
[----:B0-----:R-:W-:Y:S02]  /*2300*/  IMAD R18, R14, UR14, RZ ;  /* 0x0000000e0e127c24 */ /* 0x001fe4000f8e02ff */
[----:B------:R-:W-:Y:S02]  /*2310*/  IMAD.MOV.U32 R14, RZ, RZ, R4 ;  /* 0x000000ffff0e7224 */ /* 0x000fe400078e0004 */
[C---:B------:R-:W-:Y:S02]  /*2320*/  IMAD R19, R2.reuse, UR15, R18 ;  /* 0x0000000f02137c24 */ /* 0x040fe4000f8e0212 */
[----:B------:R-:W-:-:S05]  /*2330*/  IMAD.WIDE.U32 R14, R2, UR14, R14 ;  /* 0x0000000e020e7c25 */ /* 0x000fca000f8e000e */
[----:B------:R-:W-:Y:S02]  /*2340*/  IADD3 R15, PT, PT, R15, R19, RZ ;  /* 0x000000130f0f7210 */ /* 0x000fe40007ffe0ff */
[----:B-1----:R-:W-:-:S04]  /*2350*/  LEA R18, P1, R14, UR10, 0x1 ;  /* 0x0000000a0e127c11 */ /* 0x002fc8000f8208ff */
[----:B------:R-:W-:-:S05]  /*2360*/  LEA.HI.X R19, R14, UR11, R15, 0x1, P1 ;  /* 0x0000000b0e137c11 */ /* 0x000fca00088f0c0f */
[----:B------:R0:W-:Y:S04]  /*2370*/  STG.E desc[UR16][R18.64], R17 ;  /* 0x0000001112007986 */ /* 0x0001e8000c101910 */
.L_x_1621:
[----:B------:R-:W-:Y:S05]  /*2380*/  BSYNC.RECONVERGENT B1 ;  /* 0x0000000000017941 */ /* 0x000fea0003800200 */
.L_x_1620:
[----:B------:R-:W-:Y:S01]  /*2390*/  SHF.R.S32.HI R15, RZ, 0x1f, R20 ;  /* 0x0000001fff0f7819 */ /* 0x000fe20000011414 */
[----:B------:R-:W-:Y:S01]  /*23a0*/  BSSY.RECONVERGENT B1, `(.L_x_1622) ;  /* 0x0000017000017945 */ /* 0x000fe20003800200 */
[----:B------:R-:W-:Y:S02]  /*23b0*/  ISETP.GE.U32.AND P1, PT, R20, UR12, PT ;  /* 0x0000000c14007c0c */ /* 0x000fe4000bf26070 */
[----:B0-----:R-:W-:Y:S02]  /*23c0*/  IADD3 R17, PT, PT, R2, 0x80, RZ ;  /* 0x0000008002117810 */ /* 0x001fe40007ffe0ff */
[----:B------:R-:W-:-:S13]  /*23d0*/  ISETP.GE.AND.EX P1, PT, R15, UR13, PT, P1 ;  /* 0x0000000d0f007c0c */ /* 0x000fda000bf26310 */
[----:B------:R-:W-:Y:S05]  /*23e0*/  @P1 BRA `(.L_x_1623) ;  /* 0x0000000000481947 */ /* 0x000fea0003800000 */
[----:B------:R-:W0:Y:S01]  /*23f0*/  LDCU.64 UR10, c[0x0][0x3e0] ;  /* 0x00007c00ff0a77ac */ /* 0x000e220008000a00 */
[----:B------:R-:W-:Y:S01]  /*2400*/  MOV R14, R4 ;  /* 0x00000004000e7202 */ /* 0x000fe20000000f00 */
[----:B------:R-:W-:Y:S01]  /*2410*/  FADD.FTZ R22, R22, -R8 ;  /* 0x8000000816167221 */ /* 0x000fe20000010000 */
[----:B------:R-:W1:Y:S01]  /*2420*/  LDCU.64 UR14, c[0x0][0x380] ;  /* 0x00007000ff0e77ac */ /* 0x000e620008000a00 */
[----:B0-----:R-:W-:-:S04]  /*2430*/  IMAD R15, R15, UR10, RZ ;  /* 0x0000000a0f0f7c24 */ /* 0x001fc8000f8e02ff */
[----:B------:R-:W-:Y:S01]  /*2440*/  IMAD R18, R20, UR11, R15 ;  /* 0x0000000b14127c24 */ /* 0x000fe2000f8e020f */
[----:B------:R-:W-:-:S03]  /*2450*/  MOV R15, R7 ;  /* 0x00000007000f7202 */ /* 0x000fc60000000f00 */
[----:B------:R-:W-:-:S04]  /*2460*/  IMAD.WIDE.U32 R14, R20, UR10, R14 ;  /* 0x0000000a140e7c25 */ /* 0x000fc8000f8e000e */
[----:B------:R-:W-:Y:S01]  /*2470*/  IMAD.IADD R15, R15, 0x1, R18 ;  /* 0x000000010f0f7824 */ /* 0x000fe200078e0212 */
[----:B-1----:R-:W-:-:S04]  /*2480*/  LEA R18, P1, R14, UR14, 0x1 ;  /* 0x0000000e0e127c11 */ /* 0x002fc8000f8208ff */
[----:B------:R-:W-:Y:S01]  /*2490*/  LEA.HI.X R19, R14, UR15, R15, 0x1, P1 ;  /* 0x0000000f0e137c11 */ /* 0x000fe200088f0c0f */
[----:B------:R-:W-:Y:S01]  /*24a0*/  FADD.FTZ R14, R21, -R8 ;  /* 0x80000008150e7221 */ /* 0x000fe20000010000 */
[----:B------:R-:W-:-:S03]  /*24b0*/  FMUL.FTZ R15, R22, R9 ;  /* 0x00000009160f7220 */ /* 0x000fc60000410000 */
[----:B------:R-:W-:Y:S01]  /*24c0*/  FMUL.FTZ R14, R14, R9 ;  /* 0x000000090e0e7220 */ /* 0x000fe20000410000 */
[----:B------:R-:W-:-:S03]  /*24d0*/  FFMA.FTZ R15, R10, R15, R12 ;  /* 0x0000000f0a0f7223 */ /* 0x000fc6000001000c */
[----:B------:R-:W-:-:S05]  /*24e0*/  FFMA.FTZ R14, R11, R14, R13 ;  /* 0x0000000e0b0e7223 */ /* 0x000fca000001000d */
[----:B------:R-:W-:-:S05]  /*24f0*/  F2FP.BF16.F32.PACK_AB R15, R14, R15 ;  /* 0x0000000f0e0f723e */ /* 0x000fca00000010ff */
[----:B------:R0:W-:Y:S02]  /*2500*/  STG.E desc[UR16][R18.64], R15 ;  /* 0x0000000f12007986 */ /* 0x0001e4000c101910 */
.L_x_1623:
[----:B------:R-:W-:Y:S05]  /*2510*/  BSYNC.RECONVERGENT B1 ;  /* 0x0000000000017941 */ /* 0x000fea0003800200 */
.L_x_1622:
        /* <DEDUP_REMOVED lines=8> */
[----:B------:R-:W0:Y:S01]  /*25a0*/  LDCU.64 UR10, c[0x0][0x3e0] ;  /* 0x00007c00ff0a77ac */ /* 0x000e220008000a00 */
[----:B------:R-:W-:Y:S01]  /*25b0*/  MOV R15, R7 ;  /* 0x00000007000f7202 */ /* 0x000fe20000000f00 */
[--C-:B------:R-:W-:Y:S01]  /*25c0*/  FADD.FTZ R24, R24, -R8.reuse ;  /* 0x8000000818187221 */ /* 0x100fe20000010000 */
[----:B------:R-:W-:Y:S01]  /*25d0*/  FADD.FTZ R16, R16, -R8 ;  /* 0x8000000810107221 */ /* 0x000fe20000010000 */
[----:B------:R-:W1:Y:S03]  /*25e0*/  LDCU.64 UR14, c[0x0][0x380] ;  /* 0x00007000ff0e77ac */ /* 0x000e660008000a00 */
[----:B------:R-:W-:-:S04]  /*25f0*/  FMUL.FTZ R16, R16, R9 ;  /* 0x0000000910107220 */ /* 0x000fc80000410000 */
[----:B------:R-:W-:Y:S01]  /*2600*/  FFMA.FTZ R21, R11, R16, R13 ;  /* 0x000000100b157223 */ /* 0x000fe2000001000d */
[----:B0-----:R-:W-:-:S04]  /*2610*/  IMAD R14, R14, UR10, RZ ;  /* 0x0000000a0e0e7c24 */ /* 0x001fc8000f8e02ff */
[----:B------:R-:W-:Y:S01]  /*2620*/  IMAD R19, R17, UR11, R14 ;  /* 0x0000000b11137c24 */ /* 0x000fe2000f8e020e */
[----:B------:R-:W-:-:S05]  /*2630*/  MOV R14, R4 ;  /* 0x00000004000e7202 */ /* 0x000fca0000000f00 */
[----:B------:R-:W-:-:S04]  /*2640*/  IMAD.WIDE.U32 R14, R17, UR10, R14 ;  /* 0x0000000a110e7c25 */ /* 0x000fc8000f8e000e */
[----:B------:R-:W-:-:S04]  /*2650*/  FMUL.FTZ R17, R24, R9 ;  /* 0x0000000918117220 */ /* 0x000fc80000410000 */
[----:B------:R-:W-:Y:S01]  /*2660*/  FFMA.FTZ R20, R10, R17, R12 ;  /* 0x000000110a147223 */ /* 0x000fe2000001000c */
[----:B------:R-:W-:Y:S02]  /*2670*/  IADD3 R19, PT, PT, R15, R19, RZ ;  /* 0x000000130f137210 */ /* 0x000fe40007ffe0ff */
[C---:B-1----:R-:W-:Y:S02]  /*2680*/  LEA R16, P1, R14.reuse, UR14, 0x1 ;  /* 0x0000000e0e107c11 */ /* 0x042fe4000f8208ff */
[----:B------:R-:W-:Y:S02]  /*2690*/  F2FP.BF16.F32.PACK_AB R15, R21, R20 ;  /* 0x00000014150f723e */ /* 0x000fe400000010ff */
[----:B------:R-:W-:-:S05]  /*26a0*/  LEA.HI.X R17, R14, UR15, R19, 0x1, P1 ;  /* 0x0000000f0e117c11 */ /* 0x000fca00088f0c13 */
[----:B------:R0:W-:Y:S04]  /*26b0*/  STG.E desc[UR16][R16.64], R15 ;  /* 0x0000000f10007986 */ /* 0x0001e8000c101910 */
.L_x_1625:
[----:B------:R-:W-:Y:S05]  /*26c0*/  BSYNC.RECONVERGENT B1 ;  /* 0x0000000000017941 */ /* 0x000fea0003800200 */
.L_x_1624:
[----:B------:R-:W-:Y:S05]  /*26d0*/  @P2 BRA `(.L_x_1626) ;  /* 0x00000008005c2947 */ /* 0x000fea0003800000 */
[----:B------:R-:W1:Y:S01]  /*26e0*/  LDCU.64 UR10, c[0x0][0x3e0] ;  /* 0x00007c00ff0a77ac */ /* 0x000e620008000a00 */
[--C-:B------:R-:W-:Y:S01]  /*26f0*/  FADD.FTZ R6, R23, -R8.reuse ;  /* 0x8000000817067221 */ /* 0x100fe20000010000 */
[----:B------:R-:W-:Y:S01]  /*2700*/  MOV R5, R7 ;  /* 0x0000000700057202 */ /* 0x000fe20000000f00 */
[----:B------:R-:W-:Y:S01]  /*2710*/  FADD.FTZ R8, R3, -R8 ;  /* 0x8000000803087221 */ /* 0x000fe20000010000 */
[----:B------:R-:W2:Y:S01]  /*2720*/  LDCU.64 UR12, c[0x0][0x380] ;  /* 0x00007000ff0c77ac */ /* 0x000ea20008000a00 */
[-C--:B------:R-:W-:Y:S02]  /*2730*/  FMUL.FTZ R3, R6, R9.reuse ;  /* 0x0000000906037220 */ /* 0x080fe40000410000 */
[----:B------:R-:W-:Y:S02]  /*2740*/  FMUL.FTZ R8, R8, R9 ;  /* 0x0000000908087220 */ /* 0x000fe40000410000 */
[----:B------:R-:W-:Y:S02]  /*2750*/  FFMA.FTZ R3, R10, R3, R12 ;  /* 0x000000030a037223 */ /* 0x000fe4000001000c */
[----:B------:R-:W-:-:S05]  /*2760*/  FFMA.FTZ R8, R11, R8, R13 ;  /* 0x000000080b087223 */ /* 0x000fca000001000d */
[----:B------:R-:W-:Y:S01]  /*2770*/  F2FP.BF16.F32.PACK_AB R3, R8, R3 ;  /* 0x000000030803723e */ /* 0x000fe200000010ff */
[----:B-1----:R-:W-:Y:S02]  /*2780*/  IMAD R18, R18, UR10, RZ ;  /* 0x0000000a12127c24 */ /* 0x002fe4000f8e02ff */
[----:B------:R-:W-:-:S04]  /*2790*/  IMAD.WIDE.U32 R4, R25, UR10, R4 ;  /* 0x0000000a19047c25 */ /* 0x000fc8000f8e0004 */
[----:B------:R-:W-:Y:S01]  /*27a0*/  IMAD R7, R25, UR11, R18 ;  /* 0x0000000b19077c24 */ /* 0x000fe2000f8e0212 */
[----:B--2---:R-:W-:-:S04]  /*27b0*/  LEA R6, P1, R4, UR12, 0x1 ;  /* 0x0000000c04067c11 */ /* 0x004fc8000f8208ff */
[----:B------:R-:W-:-:S04]  /*27c0*/  IADD3 R7, PT, PT, R5, R7, RZ ;  /* 0x0000000705077210 */ /* 0x000fc80007ffe0ff */
[----:B------:R-:W-:-:S05]  /*27d0*/  LEA.HI.X R7, R4, UR13, R7, 0x1, P1 ;  /* 0x0000000d04077c11 */ /* 0x000fca00088f0c07 */
[----:B------:R1:W-:Y:S01]  /*27e0*/  STG.E desc[UR16][R6.64], R3 ;  /* 0x0000000306007986 */ /* 0x0003e2000c101910 */
[----:B------:R-:W-:Y:S05]  /*27f0*/  BRA `(.L_x_1626) ;  /* 0x0000000800147947 */ /* 0x000fea0003800000 */
.L_x_1619:
[----:B------:R-:W0:Y:S01]  /*2800*/  LDCU.64 UR14, c[0x0][0x3e8] ;  /* 0x00007d00ff0e77ac */ /* 0x000e220008000a00 */
[----:B------:R-:W-:Y:S04]  /*2810*/  BSSY.RECONVERGENT B1, `(.L_x_1627) ;  /* 0x000001f000017945 */ /* 0x000fe80003800200 */
[----:B------:R-:W-:Y:S05]  /*2820*/  @P1 BRA `(.L_x_1628) ;  /* 0x0000000000741947 */ /* 0x000fea0003800000 */
[--C-:B------:R-:W-:Y:S01]  /*2830*/  FADD.FTZ R18, R18, -R8.reuse ;  /* 0x8000000812127221 */ /* 0x100fe20000010000 */
[----:B------:R-:W-:Y:S01]  /*2840*/  FADD.FTZ R17, R17, -R8 ;  /* 0x8000000811117221 */ /* 0x000fe20000010000 */
[----:B------:R-:W1:Y:S02]  /*2850*/  LDCU.64 UR10, c[0x0][0x3e0] ;  /* 0x00007c00ff0a77ac */ /* 0x000e640008000a00 */
[----:B------:R-:W-:Y:S01]  /*2860*/  FMUL.FTZ R15, R18, R9 ;  /* 0x00000009120f7220 */ /* 0x000fe20000410000 */
[----:B------:R-:W2:Y:S03]  /*2870*/  LDCU.64 UR12, c[0x0][0x380] ;  /* 0x00007000ff0c77ac */ /* 0x000ea60008000a00 */
[----:B------:R-:W-:Y:S01]  /*2880*/  FFMA.FTZ R14, R10, R15, R12 ;  /* 0x0000000f0a0e7223 */ /* 0x000fe2000001000c */
[----:B------:R-:W-:-:S03]  /*2890*/  FMUL.FTZ R15, R17, R9 ;  /* 0x00000009110f7220 */ /* 0x000fc60000410000 */
[----:B------:R-:W-:Y:S01]  /*28a0*/  FMUL.FTZ R18, R14, -1.4426950216293334961 ;  /* 0xbfb8aa3b0e127820 */ /* 0x000fe20000410000 */
[----:B------:R-:W-:-:S05]  /*28b0*/  FFMA.FTZ R15, R11, R15, R13 ;  /* 0x0000000f0b0f7223 */ /* 0x000fca000001000d */
[----:B------:R-:W3:Y:S02]  /*28c0*/  MUFU.EX2 R18, R18 ;  /* 0x0000001200127308 */ /* 0x000ee40000000800 */
[----:B---3--:R-:W-:-:S06]  /*28d0*/  FADD.FTZ R19, R18, 1 ;  /* 0x3f80000012137421 */ /* 0x008fcc0000010000 */
[----:B------:R-:W3:Y:S02]  /*28e0*/  MUFU.RCP R19, R19 ;  /* 0x0000001300137308 */ /* 0x000ee40000001000 */
[----:B---3--:R-:W-:Y:S01]  /*28f0*/  FMUL.FTZ R17, R14, R19 ;  /* 0x000000130e117220 */ /* 0x008fe20000410000 */
[----:B------:R-:W-:-:S06]  /*2900*/  FMUL.FTZ R14, R15, -1.4426950216293334961 ;  /* 0xbfb8aa3b0f0e7820 */ /* 0x000fcc0000410000 */
[----:B------:R-:W3:Y:S02]  /*2910*/  MUFU.EX2 R14, R14 ;  /* 0x0000000e000e7308 */ /* 0x000ee40000000800 */
[----:B---3--:R-:W-:-:S06]  /*2920*/  FADD.FTZ R19, R14, 1 ;  /* 0x3f8000000e137421 */ /* 0x008fcc0000010000 */
[----:B------:R-:W3:Y:S02]  /*2930*/  MUFU.RCP R14, R19 ;  /* 0x00000013000e7308 */ /* 0x000ee40000001000 */
[----:B---3--:R-:W-:Y:S01]  /*2940*/  FMUL.FTZ R18, R15, R14 ;  /* 0x0000000e0f127220 */ /* 0x008fe20000410000 */
[----:B------:R-:W-:Y:S01]  /*2950*/  SHF.R.S32.HI R15, RZ, 0x1f, R2 ;  /* 0x0000001fff0f7819 */ /* 0x000fe20000011402 */
[----:B------:R-:W-:-:S03]  /*2960*/  IMAD.MOV.U32 R14, RZ, RZ, R4 ;  /* 0x000000ffff0e7224 */ /* 0x000fc600078e0004 */
[----:B------:R-:W-:Y:S01]  /*2970*/  F2FP.BF16.F32.PACK_AB R17, R18, R17 ;  /* 0x000000111211723e */ /* 0x000fe200000010ff */
[----:B-1----:R-:W-:Y:S01]  /*2980*/  IMAD R18, R15, UR10, RZ ;  /* 0x0000000a0f127c24 */ /* 0x002fe2000f8e02ff */
[----:B------:R-:W-:-:S03]  /*2990*/  MOV R15, R7 ;  /* 0x00000007000f7202 */ /* 0x000fc60000000f00 */
[C---:B------:R-:W-:Y:S02]  /*29a0*/  IMAD R18, R2.reuse, UR11, R18 ;  /* 0x0000000b02127c24 */ /* 0x040fe4000f8e0212 */
[----:B------:R-:W-:-:S05]  /*29b0*/  IMAD.WIDE.U32 R14, R2, UR10, R14 ;  /* 0x0000000a020e7c25 */ /* 0x000fca000f8e000e */
[----:B------:R-:W-:Y:S02]  /*29c0*/  IADD3 R15, PT, PT, R15, R18, RZ ;  /* 0x000000120f0f7210 */ /* 0x000fe40007ffe0ff */
[----:B--2---:R-:W-:-:S04]  /*29d0*/  LEA R18, P1, R14, UR12, 0x1 ;  /* 0x0000000c0e127c11 */ /* 0x004fc8000f8208ff */
[----:B------:R-:W-:-:S05]  /*29e0*/  LEA.HI.X R19, R14, UR13, R15, 0x1, P1 ;  /* 0x0000000d0e137c11 */ /* 0x000fca00088f0c0f */
[----:B------:R1:W-:Y:S04]  /*29f0*/  STG.E desc[UR16][R18.64], R17 ;  /* 0x0000001112007986 */ /* 0x0003e8000c101910 */
.L_x_1628:
[----:B0-----:R-:W-:Y:S05]  /*2a00*/  BSYNC.RECONVERGENT B1 ;  /* 0x0000000000017941 */ /* 0x001fea0003800200 */
.L_x_1627:
[----:B------:R-:W-:Y:S01]  /*2a10*/  SHF.R.S32.HI R14, RZ, 0x1f, R20 ;  /* 0x0000001fff0e7819 */ /* 0x000fe20000011414 */
[----:B------:R-:W-:Y:S01]  /*2a20*/  BSSY.RECONVERGENT B1, `(.L_x_1629) ;  /* 0x0000021000017945 */ /* 0x000fe20003800200 */
[----:B------:R-:W-:Y:S02]  /*2a30*/  ISETP.GE.U32.AND P1, PT, R20, UR14, PT ;  /* 0x0000000e14007c0c */ /* 0x000fe4000bf26070 */
[----:B-1----:R-:W-:Y:S02]  /*2a40*/  IADD3 R17, PT, PT, R2, 0x80, RZ ;  /* 0x0000008002117810 */ /* 0x002fe40007ffe0ff */
[----:B------:R-:W-:-:S13]  /*2a50*/  ISETP.GE.AND.EX P1, PT, R14, UR15, PT, P1 ;  /* 0x0000000f0e007c0c */ /* 0x000fda000bf26310 */
[----:B------:R-:W-:Y:S05]  /*2a60*/  @P1 BRA `(.L_x_1630) ;  /* 0x0000000000701947 */ /* 0x000fea0003800000 */
[--C-:B------:R-:W-:Y:S01]  /*2a70*/  FADD.FTZ R22, R22, -R8.reuse ;  /* 0x8000000816167221 */ /* 0x100fe20000010000 */
[----:B------:R-:W0:Y:S03]  /*2a80*/  LDCU.64 UR10, c[0x0][0x3e0] ;  /* 0x00007c00ff0a77ac */ /* 0x000e260008000a00 */
[----:B------:R-:W-:Y:S01]  /*2a90*/  FMUL.FTZ R15, R22, R9 ;  /* 0x00000009160f7220 */ /* 0x000fe20000410000 */
[----:B------:R-:W-:Y:S01]  /*2aa0*/  FADD.FTZ R22, R21, -R8 ;  /* 0x8000000815167221 */ /* 0x000fe20000010000 */
[----:B------:R-:W1:Y:S02]  /*2ab0*/  LDCU.64 UR12, c[0x0][0x380] ;  /* 0x00007000ff0c77ac */ /* 0x000e640008000a00 */
[----:B------:R-:W-:Y:S01]  /*2ac0*/  FFMA.FTZ R15, R10, R15, R12 ;  /* 0x0000000f0a0f7223 */ /* 0x000fe2000001000c */
[----:B------:R-:W-:-:S03]  /*2ad0*/  FMUL.FTZ R22, R22, R9 ;  /* 0x0000000916167220 */ /* 0x000fc60000410000 */
[----:B------:R-:W-:Y:S01]  /*2ae0*/  FMUL.FTZ R19, R15, -1.4426950216293334961 ;  /* 0xbfb8aa3b0f137820 */ /* 0x000fe20000410000 */
[----:B------:R-:W-:-:S05]  /*2af0*/  FFMA.FTZ R22, R11, R22, R13 ;  /* 0x000000160b167223 */ /* 0x000fca000001000d */
[----:B------:R-:W2:Y:S02]  /*2b00*/  MUFU.EX2 R19, R19 ;  /* 0x0000001300137308 */ /* 0x000ea40000000800 */
[----:B--2---:R-:W-:-:S06]  /*2b10*/  FADD.FTZ R18, R19, 1 ;  /* 0x3f80000013127421 */ /* 0x004fcc0000010000 */
[----:B------:R-:W2:Y:S02]  /*2b20*/  MUFU.RCP R18, R18 ;  /* 0x0000001200127308 */ /* 0x000ea40000001000 */
[----:B--2---:R-:W-:Y:S01]  /*2b30*/  FMUL.FTZ R21, R15, R18 ;  /* 0x000000120f157220 */ /* 0x004fe20000410000 */
[----:B------:R-:W-:Y:S01]  /*2b40*/  FMUL.FTZ R15, R22, -1.4426950216293334961 ;  /* 0xbfb8aa3b160f7820 */ /* 0x000fe20000410000 */
[----:B0-----:R-:W-:Y:S01]  /*2b50*/  IMAD R18, R14, UR10, RZ ;  /* 0x0000000a0e127c24 */ /* 0x001fe2000f8e02ff */
[----:B------:R-:W-:-:S03]  /*2b60*/  MOV R14, R4 ;  /* 0x00000004000e7202 */ /* 0x000fc60000000f00 */
[----:B------:R-:W-:Y:S01]  /*2b70*/  IMAD R18, R20, UR11, R18 ;  /* 0x0000000b14127c24 */ /* 0x000fe2000f8e0212 */
[----:B------:R-:W0:Y:S02]  /*2b80*/  MUFU.EX2 R15, R15 ;  /* 0x0000000f000f7308 */ /* 0x000e240000000800 */
[----:B0-----:R-:W-:-:S06]  /*2b90*/  FADD.FTZ R15, R15, 1 ;  /* 0x3f8000000f0f7421 */ /* 0x001fcc0000010000 */
[----:B------:R0:W2:Y:S02]  /*2ba0*/  MUFU.RCP R19, R15 ;  /* 0x0000000f00137308 */ /* 0x0000a40000001000 */
[----:B0-----:R-:W-:-:S03]  /*2bb0*/  MOV R15, R7 ;  /* 0x00000007000f7202 */ /* 0x001fc60000000f00 */
[----:B------:R-:W-:-:S04]  /*2bc0*/  IMAD.WIDE.U32 R14, R20, UR10, R14 ;  /* 0x0000000a140e7c25 */ /* 0x000fc8000f8e000e */
[----:B--2---:R-:W-:Y:S01]  /*2bd0*/  FMUL.FTZ R22, R22, R19 ;  /* 0x0000001316167220 */ /* 0x004fe20000410000 */
[----:B------:R-:W-:Y:S01]  /*2be0*/  IMAD.IADD R19, R15, 0x1, R18 ;  /* 0x000000010f137824 */ /* 0x000fe200078e0212 */
[----:B-1----:R-:W-:-:S03]  /*2bf0*/  LEA R18, P1, R14, UR12, 0x1 ;  /* 0x0000000c0e127c11 */ /* 0x002fc6000f8208ff */
[----:B------:R-:W-:Y:S02]  /*2c00*/  F2FP.BF16.F32.PACK_AB R21, R22, R21 ;  /* 0x000000151615723e */ /* 0x000fe400000010ff */
[----:B------:R-:W-:-:S05]  /*2c10*/  LEA.HI.X R19, R14, UR13, R19, 0x1, P1 ;  /* 0x0000000d0e137c11 */ /* 0x000fca00088f0c13 */
[----:B------:R0:W-:Y:S03]  /*2c20*/  STG.E desc[UR16][R18.64], R21 ;  /* 0x0000001512007986 */ /* 0x0001e6000c101910 */
.L_x_1630:
[----:B------:R-:W-:Y:S05]  /*2c30*/  BSYNC.RECONVERGENT B1 ;  /* 0x0000000000017941 */ /* 0x000fea0003800200 */
.L_x_1629:
        /* <DEDUP_REMOVED lines=11> */
[-C--:B------:R-:W-:Y:S01]  /*2cf0*/  FMUL.FTZ R15, R24, R9.reuse ;  /* 0x00000009180f7220 */ /* 0x080fe20000410000 */
[----:B------:R-:W-:Y:S01]  /*2d00*/  FMUL.FTZ R20, R20, R9 ;  /* 0x0000000914147220 */ /* 0x000fe20000410000 */
[----:B------:R-:W1:Y:S02]  /*2d10*/  LDCU.64 UR12, c[0x0][0x380] ;  /* 0x00007000ff0c77ac */ /* 0x000e640008000a00 */
[----:B------:R-:W-:Y:S01]  /*2d20*/  FFMA.FTZ R16, R10, R15, R12 ;  /* 0x0000000f0a107223 */ /* 0x000fe2000001000c */
[----:B------:R-:W-:-:S03]  /*2d30*/  FFMA.FTZ R19, R11, R20, R13 ;  /* 0x000000140b137223 */ /* 0x000fc6000001000d */
[----:B------:R-:W-:Y:S01]  /*2d40*/  FMUL.FTZ R15, R16, -1.4426950216293334961 ;  /* 0xbfb8aa3b100f7820 */ /* 0x000fe20000410000 */
[----:B------:R-:W-:-:S04]  /*2d50*/  FMUL.FTZ R20, R19, -1.4426950216293334961 ;  /* 0xbfb8aa3b13147820 */ /* 0x000fc80000410000 */
[----:B------:R-:W2:Y:S01]  /*2d60*/  MUFU.EX2 R21, R20 ;  /* 0x0000001400157308 */ /* 0x000ea20000000800 */
[----:B0-----:R-:W-:Y:S01]  /*2d70*/  IMAD R22, R14, UR10, RZ ;  /* 0x0000000a0e167c24 */ /* 0x001fe2000f8e02ff */
[----:B------:R-:W-:-:S03]  /*2d80*/  MOV R14, R4 ;  /* 0x00000004000e7202 */ /* 0x000fc60000000f00 */
[----:B------:R-:W-:-:S03]  /*2d90*/  IMAD R22, R17, UR11, R22 ;  /* 0x0000000b11167c24 */ /* 0x000fc6000f8e0216 */
[----:B------:R-:W0:Y:S01]  /*2da0*/  MUFU.EX2 R15, R15 ;  /* 0x0000000f000f7308 */ /* 0x000e220000000800 */
[----:B--2---:R-:W-:-:S07]  /*2db0*/  FADD.FTZ R21, R21, 1 ;  /* 0x3f80000015157421 */ /* 0x004fce0000010000 */
[----:B------:R-:W2:Y:S01]  /*2dc0*/  MUFU.RCP R21, R21 ;  /* 0x0000001500157308 */ /* 0x000ea20000001000 */
[----:B0-----:R-:W-:Y:S01]  /*2dd0*/  FADD.FTZ R24, R15, 1 ;  /* 0x3f8000000f187421 */ /* 0x001fe20000010000 */
[----:B------:R-:W-:-:S06]  /*2de0*/  MOV R15, R7 ;  /* 0x00000007000f7202 */ /* 0x000fcc0000000f00 */
[----:B------:R-:W0:Y:S01]  /*2df0*/  MUFU.RCP R20, R24 ;  /* 0x0000001800147308 */ /* 0x000e220000001000 */
[----:B------:R-:W-:-:S05]  /*2e00*/  IMAD.WIDE.U32 R14, R17, UR10, R14 ;  /* 0x0000000a110e7c25 */ /* 0x000fca000f8e000e */
[----:B------:R-:W-:Y:S01]  /*2e10*/  IADD3 R15, PT, PT, R15, R22, RZ ;  /* 0x000000160f0f7210 */ /* 0x000fe20007ffe0ff */
[----:B--2---:R-:W-:Y:S01]  /*2e20*/  FMUL.FTZ R19, R19, R21 ;  /* 0x0000001513137220 */ /* 0x004fe20000410000 */
[----:B0-----:R-:W-:Y:S01]  /*2e30*/  FMUL.FTZ R20, R16, R20 ;  /* 0x0000001410147220 */ /* 0x001fe20000410000 */
[----:B-1----:R-:W-:-:S04]  /*2e40*/  LEA R16, P1, R14, UR12, 0x1 ;  /* 0x0000000c0e107c11 */ /* 0x002fc8000f8208ff */
[----:B------:R-:W-:Y:S02]  /*2e50*/  LEA.HI.X R17, R14, UR13, R15, 0x1, P1 ;  /* 0x0000000d0e117c11 */ /* 0x000fe400088f0c0f */
[----:B------:R-:W-:-:S05]  /*2e60*/  F2FP.BF16.F32.PACK_AB R19, R19, R20 ;  /* 0x000000141313723e */ /* 0x000fca00000010ff */
[----:B------:R0:W-:Y:S02]  /*2e70*/  STG.E desc[UR16][R16.64], R19 ;  /* 0x0000001310007986 */ /* 0x0001e4000c101910 */
.L_x_1632:
[----:B------:R-:W-:Y:S05]  /*2e80*/  BSYNC.RECONVERGENT B1 ;  /* 0x0000000000017941 */ /* 0x000fea0003800200 */
.L_x_1631:
[----:B------:R-:W-:Y:S05]  /*2e90*/  @P2 BRA `(.L_x_1626) ;  /* 0x00000000006c2947 */ /* 0x000fea0003800000 */
[--C-:B------:R-:W-:Y:S01]  /*2ea0*/  FADD.FTZ R6, R23, -R8.reuse ;  /* 0x8000000817067221 */ /* 0x100fe20000010000 */
[----:B------:R-:W-:Y:S01]  /*2eb0*/  FADD.FTZ R8, R3, -R8 ;  /* 0x8000000803087221 */ /* 0x000fe20000010000 */
[----:B------:R-:W1:Y:S02]  /*2ec0*/  LDCU.64 UR10, c[0x0][0x3e0] ;  /* 0x00007c00ff0a77ac */ /* 0x000e640008000a00 */
[-C--:B------:R-:W-:Y:S01]  /*2ed0*/  FMUL.FTZ R5, R6, R9.reuse ;  /* 0x0000000906057220 */ /* 0x080fe20000410000 */
[----:B------:R-:W-:Y:S01]  /*2ee0*/  FMUL.FTZ R8, R8, R9 ;  /* 0x0000000908087220 */ /* 0x000fe20000410000 */
[----:B------:R-:W2:Y:S02]  /*2ef0*/  LDCU.64 UR12, c[0x0][0x380] ;  /* 0x00007000ff0c77ac */ /* 0x000ea40008000a00 */
[----:B------:R-:W-:Y:S01]  /*2f00*/  FFMA.FTZ R10, R10, R5, R12 ;  /* 0x000000050a0a7223 */ /* 0x000fe2000001000c */
        /* <DEDUP_REMOVED lines=8> */
[----:B---3--:R-:W-:Y:S01]  /*2f90*/  FADD.FTZ R8, R3, 1 ;  /* 0x3f80000003087421 */ /* 0x008fe20000010000 */
[----:B------:R-:W-:-:S06]  /*2fa0*/  IMAD R3, R25, UR11, R18 ;  /* 0x0000000b19037c24 */ /* 0x000fcc000f8e0212 */
[----:B------:R-:W3:Y:S01]  /*2fb0*/  MUFU.RCP R9, R8 ;  /* 0x0000000800097308 */ /* 0x000ee20000001000 */
[----:B------:R-:W-:Y:S01]  /*2fc0*/  IADD3 R3, PT, PT, R5, R3, RZ ;  /* 0x0000000305037210 */ /* 0x000fe20007ffe0ff */
[----:B-1----:R-:W-:Y:S01]  /*2fd0*/  FADD.FTZ R11, R6, 1 ;  /* 0x3f800000060b7421 */ /* 0x002fe20000010000 */
[----:B--2---:R-:W-:-:S04]  /*2fe0*/  LEA R6, P1, R4, UR12, 0x1 ;  /* 0x0000000c04067c11 */ /* 0x004fc8000f8208ff */
[----:B------:R-:W-:Y:S01]  /*2ff0*/  LEA.HI.X R7, R4, UR13, R3, 0x1, P1 ;  /* 0x0000000d04077c11 */ /* 0x000fe200088f0c03 */
[----:B------:R-:W1:Y:S01]  /*3000*/  MUFU.RCP R11, R11 ;  /* 0x0000000b000b7308 */ /* 0x000e620000001000 */
[----:B---3--:R-:W-:Y:S01]  /*3010*/  FMUL.FTZ R9, R10, R9 ;  /* 0x000000090a097220 */ /* 0x008fe20000410000 */
[----:B-1----:R-:W-:-:S05]  /*3020*/  FMUL.FTZ R10, R12, R11 ;  /* 0x0000000b0c0a7220 */ /* 0x002fca0000410000 */
[----:B------:R-:W-:-:S05]  /*3030*/  F2FP.BF16.F32.PACK_AB R9, R10, R9 ;  /* 0x000000090a09723e */ /* 0x000fca00000010ff */
[----:B------:R2:W-:Y:S02]  /*3040*/  STG.E desc[UR16][R6.64], R9 ;  /* 0x0000000906007986 */ /* 0x0005e4000c101910 */
.L_x_1626:
[----:B------:R-:W-:Y:S05]  /*3050*/  BSYNC.RECONVERGENT B0 ;  /* 0x0000000000007941 */ /* 0x000fea0003800200 */
.L_x_1618:
[----:B------:R-:W-:Y:S02]  /*3060*/  UIADD3 UR9, UPT, UPT, UR21, UR9, URZ ;  /* 0x0000000915097290 */ /* 0x000fe4000fffe0ff */
[----:B------:R-:W-:Y:S02]  /*3070*/  UIADD3 UR4, UPT, UPT, UR4, 0x1, URZ ;  /* 0x0000000104047890 */ /* 0x000fe4000fffe0ff */
[----:B------:R-:W-:-:S09]  /*3080*/  UISETP.GE.AND UP1, UPT, UR9, UR7, UPT ;  /* 0x000000070900728c */ /* 0x000fd2000bf26270 */
[----:B------:R-:W-:Y:S05]  /*3090*/  BRA.U !UP1, `(.L_x_1633) ;  /* 0xffffffd109787547 */ /* 0x000fea000b83ffff */
[----:B------:R-:W-:Y:S05]  /*30a0*/  EXIT ;  /* 0x000000000000794d */ /* 0x000fea0003800000 */
.L_x_1634:
        /* <DEDUP_REMOVED lines=13> */
.L_x_2507:


//--------------------- .text._Z35group_norm_nhwc_fwd_one_pass_kernelI11Bf16IOBf16WLi512ELi20ELi640EEv26Group_norm_nhwc_fwd_params --------------------------
	.section	.text._Z35group_norm_nhwc_fwd_one_pass_kernelI11Bf16IOBf16WLi512ELi20ELi640EEv26Group_norm_nhwc_fwd_params,"ax",@progbits
	.align	128
        .global         _Z35group_norm_nhwc_fwd_one_pass_kernelI11Bf16IOBf16WLi512ELi20ELi640EEv26Group_norm_nhwc_fwd_params
        .type           _Z35group_norm_nhwc_fwd_one_pass_kernelI11Bf16IOBf16WLi512ELi20ELi640EEv26Group_norm_nhwc_fwd_params,@function
        .size           _Z35group_norm_nhwc_fwd_one_pass_kernelI11Bf16IOBf16WLi512ELi20ELi640EEv26Group_norm_nhwc_fwd_params,(.L_x_2508 - _Z35group_norm_nhwc_fwd_one_pass_kernelI11Bf16IOBf16WLi512ELi20ELi640EEv26Group_norm_nhwc_fwd_params)
        .other          _Z35group_norm_nhwc_fwd_one_pass_kernelI11Bf16IOBf16WLi512ELi20ELi640EEv26Group_norm_nhwc_fwd_params,@"STO_CUDA_ENTRY STV_DEFAULT"
_Z35group_norm_nhwc_fwd_one_pass_kernelI11Bf16IOBf16WLi512ELi20ELi640EEv26Group_norm_nhwc_fwd_params:
.text._Z35group_norm_nhwc_fwd_one_pass_kernelI11Bf16IOBf16WLi512ELi20ELi640EEv26Group_norm_nhwc_fwd_params:
        /* <DEDUP_REMOVED lines=47> */
.L_x_1678:
[----:B-1----:R-:W1:Y:S01]  /*02f0*/  LDCU UR5, c[0x0][0x3f8] ;  /* 0x00007f00ff0577ac */ /* 0x002e620008000800 */
        /* <DEDUP_REMOVED lines=24> */
[----:B------:R-:W-:-:S04]  /*0480*/  IMAD R3, RZ, RZ, -UR9 ;  /* 0x80000009ff037e24 */ /* 0x000fc8000f8e02ff */
        /* <DEDUP_REMOVED lines=12> */
[-C--:B------:R-:W-:Y:S02]  /*0550*/  @!P1 IADD3 R3, PT, PT, R3, -R6.reuse, RZ ;  /* 0x8000000603039210 */ /* 0x080fe40007ffe0ff */
[----:B------:R-:W-:Y:S02]  /*0560*/  ISETP.GE.AND.EX P2, PT, R28, UR11, PT, P2 ;  /* 0x0000000b1c007c0c */ /* 0x000fe4000bf46320 */
[----:B------:R-:W-:Y:S02]  /*0570*/  ISETP.GE.U32.AND P1, PT, R3, R6, PT ;  /* 0x000000060300720c */ /* 0x000fe40003f26070 */
[----:B------:R-:W-:Y:S01]  /*0580*/  LOP3.LUT R6, R41, 0xffff, RZ, 0xc0, !PT ;  /* 0x0000ffff29067812 */ /* 0x000fe200078ec0ff */
[----:B------:R-:W1:Y:S08]  /*0590*/  @!P3 LDC.64 R12, c[0x0][0x3e0] ;  /* 0x0000f800ff0cbb82 */ /* 0x000e700000000a00 */
[----:B------:R-:W3:Y:S02]  /*05a0*/  @!P5 LDC.64 R18, c[0x0][0x3e0] ;  /* 0x0000f800ff12db82 */ /* 0x000ee40000000a00 */
        /* <DEDUP_REMOVED lines=27> */
[----:B---3--:R-:W-:Y:S02]  /*0760*/  @!P5 IMAD R3, R20, R18, RZ ;  /* 0x000000121403d224 */ /* 0x008fe400078e02ff */
[----:B------:R-:W-:-:S04]  /*0770*/  @!P3 IMAD.WIDE.U32 R12, R42, R12, R8 ;  /* 0x0000000c2a0cb225 */ /* 0x000fc800078e0008 */
[----:B------:R-:W-:Y:S01]  /*0780*/  @!P5 IMAD.MOV.U32 R23, RZ, RZ, R9 ;  /* 0x000000ffff17d224 */ /* 0x000fe200078e0009 */
[----:B------:R-:W-:Y:S01]  /*0790*/  @!P3 IADD3 R13, PT, PT, R13, R21, RZ ;  /* 0x000000150d0db210 */ /* 0x000fe20007ffe0ff */
[----:B------:R-:W-:Y:S01]  /*07a0*/  @!P5 IMAD R3, R38, R19, R3 ;  /* 0x000000132603d224 */ /* 0x000fe200078e0203 */
[----:B------:R-:W1:Y:S01]  /*07b0*/  @!P2 LDC.64 R20, c[0x0][0x390] ;  /* 0x0000e400ff14ab82 */ /* 0x000e620000000a00 */
[----:B----4-:R-:W-:Y:S01]  /*07c0*/  @!P3 LEA R16, P4, R12, R16, 0x1 ;  /* 0x000000100c10b211 */ /* 0x010fe200078808ff */
[----:B------:R-:W-:-:S03]  /*07d0*/  @!P5 IMAD.WIDE.U32 R18, R38, R18, R22 ;  /* 0x000000122612d225 */ /* 0x000fc600078e0016 */
[----:B------:R-:W-:Y:S01]  /*07e0*/  @!P3 LEA.HI.X R17, R12, R17, R13, 0x1, P4 ;  /* 0x000000110c11b211 */ /* 0x000fe200020f0c0d */
[----:B-----5:R-:W-:Y:S01]  /*07f0*/  @!P2 IMAD R22, R28, R14, RZ ;  /* 0x0000000e1c16a224 */ /* 0x020fe200078e02ff */
[----:B------:R-:W-:Y:S01]  /*0800*/  ISETP.GE.U32.AND P4, PT, R36, UR10, PT ;  /* 0x0000000a24007c0c */ /* 0x000fe2000bf86070 */
[----:B------:R-:W2:Y:S01]  /*0810*/  @!P1 LDC.64 R12, c[0x0][0x390] ;  /* 0x0000e400ff0c9b82 */ /* 0x000ea20000000a00 */
[----:B------:R-:W-:Y:S01]  /*0820*/  @!P5 IADD3 R3, PT, PT, R19, R3, RZ ;  /* 0x000000031303d210 */ /* 0x000fe20007ffe0ff */
[----:B------:R3:W4:Y:S01]  /*0830*/  @!P3 LDG.E R33, desc[UR16][R16.64] ;  /* 0x000000101021b981 */ /* 0x000722000c1e1900 */
[----:B------:R-:W-:Y:S02]  /*0840*/  ISETP.GE.AND.EX P3, PT, R24, UR11, PT, P4 ;  /* 0x0000000b18007c0c */ /* 0x000fe4000bf66340 */
[----:B0-----:R-:W-:Y:S02]  /*0850*/  @!P5 LEA R4, P6, R18, R4, 0x1 ;  /* 0x000000041204d211 */ /* 0x001fe400078c08ff */
[----:B------:R-:W-:Y:S01]  /*0860*/  ISETP.GE.U32.AND P4, PT, R35, UR10, PT ;  /* 0x0000000a23007c0c */ /* 0x000fe2000bf86070 */
[----:B------:R-:W-:Y:S01]  /*0870*/  @!P2 IMAD R19, R37, R15, R22 ;  /* 0x0000000f2513a224 */ /* 0x000fe200078e0216 */
[----:B---3--:R-:W-:-:S02]  /*0880*/  @!P2 MOV R16, R6 ;  /* 0x000000060010a202 */ /* 0x008fc40000000f00 */
[----:B------:R-:W-:Y:S02]  /*0890*/  @!P2 MOV R17, R9 ;  /* 0x000000090011a202 */ /* 0x000fe40000000f00 */
        /* <DEDUP_REMOVED lines=17> */
[----:B------:R-:W-:-:S02]  /*09b0*/  ISETP.GE.AND.EX P6, PT, R44, UR11, PT, P6 ;  /* 0x0000000b2c007c0c */ /* 0x000fc4000bfc6360 */
[----:B------:R-:W-:Y:S02]  /*09c0*/  @!P1 LEA.HI.X R13, R10, R13, R3, 0x1, P5 ;  /* 0x0000000d0a0d9211 */ /* 0x000fe400028f0c03 */
[----:B------:R-:W-:Y:S01]  /*09d0*/  ISETP.GE.U32.AND P5, PT, R39, UR10, PT ;  /* 0x0000000a27007c0c */ /* 0x000fe2000bfa6070 */
[----:B------:R-:W-:Y:S02]  /*09e0*/  IMAD.MOV.U32 R34, RZ, RZ, RZ ;  /* 0x000000ffff227224 */ /* 0x000fe400078e00ff */
[----:B------:R-:W2:Y:S01]  /*09f0*/  @!P3 LDC.64 R10, c[0x0][0x390] ;  /* 0x0000e400ff0abb82 */ /* 0x000ea20000000a00 */
[----:B------:R-:W-:-:S03]  /*0a00*/  ISETP.GE.AND.EX P5, PT, R43, UR11, PT, P5 ;  /* 0x0000000b2b007c0c */ /* 0x000fc6000bfa6350 */
[----:B------:R5:W3:Y:S04]  /*0a10*/  @!P1 LDG.E R34, desc[UR16][R12.64] ;  /* 0x000000100c229981 */ /* 0x000ae8000c1e1900 */
[----:B------:R-:W2:Y:S01]  /*0a20*/  @!P6 LDC.64 R14, c[0x0][0x3e0] ;  /* 0x0000f800ff0eeb82 */ /* 0x000ea20000000a00 */
[----:B-1----:R-:W-:Y:S01]  /*0a30*/  @!P3 IMAD R24, R24, R18, RZ ;  /* 0x000000121818b224 */ /* 0x002fe200078e02ff */
[----:B------:R-:W-:Y:S02]  /*0a40*/  CS2R R30, SRZ ;  /* 0x00000000001e7805 */ /* 0x000fe4000001ff00 */
        /* <DEDUP_REMOVED lines=10> */
[----:B------:R-:W-:Y:S01]  /*0af0*/  @!P4 IMAD R3, R35, R5, R3 ;  /* 0x000000052303c224 */ /* 0x000fe200078e0203 */
[----:B------:R-:W-:-:S03]  /*0b00*/  @!P3 IADD3 R24, PT, PT, R19, R24, RZ ;  /* 0x000000181318b210 */ /* 0x000fc60007ffe0ff */
[----:B-----5:R-:W5:Y:S01]  /*0b10*/  @!P6 LDC.64 R20, c[0x0][0x390] ;  /* 0x0000e400ff14eb82 */ /* 0x020f620000000a00 */
[----:B--2---:R-:W-:Y:S01]  /*0b20*/  @!P3 LEA R10, P2, R18, R10, 0x1 ;  /* 0x0000000a120ab211 */ /* 0x004fe200078408ff */
[----:B------:R-:W-:-:S03]  /*0b30*/  @!P4 IMAD.WIDE.U32 R22, R35, R4, R22 ;  /* 0x000000042316c225 */ /* 0x000fc600078e0016 */
[----:B------:R-:W-:-:S03]  /*0b40*/  @!P3 LEA.HI.X R11, R18, R11, R24, 0x1, P2 ;  /* 0x0000000b120bb211 */ /* 0x000fc600010f0c18 */
[----:B------:R-:W2:Y:S01]  /*0b50*/  @!P5 LDC.64 R4, c[0x0][0x390] ;  /* 0x0000e400ff04db82 */ /* 0x000ea20000000a00 */
[----:B------:R-:W-:Y:S01]  /*0b60*/  @!P4 IADD3 R3, PT, PT, R23, R3, RZ ;  /* 0x000000031703c210 */ /* 0x000fe20007ffe0ff */
[----:B------:R1:W3:Y:S02]  /*0b70*/  @!P3 LDG.E R30, desc[UR16][R10.64] ;  /* 0x000000100a1eb981 */ /* 0x0002e4000c1e1900 */
[----:B-1----:R-:W-:Y:S01]  /*0b80*/  @!P4 LEA R12, P2, R22, R12, 0x1 ;  /* 0x0000000c160cc211 */ /* 0x002fe200078408ff */
[----:B------:R-:W-:-:S03]  /*0b90*/  @!P6 IMAD R18, R44, R14, RZ ;  /* 0x0000000e2c12e224 */ /* 0x000fc600078e02ff */
[----:B------:R-:W-:Y:S01]  /*0ba0*/  @!P4 LEA.HI.X R13, R22, R13, R3, 0x1, P2 ;  /* 0x0000000d160dc211 */ /* 0x000fe200010f0c03 */
[C---:B------:R-:W-:Y:S01]  /*0bb0*/  @!P6 IMAD R3, R40.reuse, R15, R18 ;  /* 0x0000000f2803e224 */ /* 0x040fe200078e0212 */
[----:B------:R-:W-:Y:S01]  /*0bc0*/  @!P6 MOV R10, R6 ;  /* 0x00000006000ae202 */ /* 0x000fe20000000f00 */
[----:B------:R-:W-:Y:S02]  /*0bd0*/  @!P6 IMAD.MOV.U32 R11, RZ, RZ, R9 ;  /* 0x000000ffff0be224 */ /* 0x000fe400078e0009 */
        /* <DEDUP_REMOVED lines=8> */
[----:B-----5:R-:W-:-:S03]  /*0c60*/  @!P6 LEA R20, P2, R14, R20, 0x1 ;  /* 0x000000140e14e211 */ /* 0x020fc600078408ff */
[----:B------:R-:W-:Y:S01]  /*0c70*/  HFMA2 R27, -RZ, RZ, 0, 0 ;  /* 0x00000000ff1b7431 */ /* 0x000fe200000001ff */
[----:B------:R-:W5:Y:S01]  /*0c80*/  @!P4 LDG.E R29, desc[UR16][R12.64] ;  /* 0x000000100c1dc981 */ /* 0x000f62000c1e1900 */
[----:B------:R-:W-:Y:S02]  /*0c90*/  @!P6 LEA.HI.X R21, R14, R21, R3, 0x1, P2 ;  /* 0x000000150e15e211 */ /* 0x000fe400010f0c03 */
[----:B------:R-:W-:Y:S02]  /*0ca0*/  @!P5 IADD3 R17, PT, PT, R11, R17, RZ ;  /* 0x000000110b11d210 */ /* 0x000fe40007ffe0ff */
[C---:B--2---:R-:W-:Y:S01]  /*0cb0*/  @!P5 LEA R4, P2, R10.reuse, R4, 0x1 ;  /* 0x000000040a04d211 */ /* 0x044fe200078408ff */
[----:B------:R-:W2:Y:S03]  /*0cc0*/  @!P6 LDG.E R28, desc[UR16][R20.64] ;  /* 0x00000010141ce981 */ /* 0x000ea6000c1e1900 */
[----:B------:R-:W-:-:S05]  /*0cd0*/  @!P5 LEA.HI.X R5, R10, R5, R17, 0x1, P2 ;  /* 0x000000050a05d211 */ /* 0x000fca00010f0c11 */
[----:B------:R0:W2:Y:S01]  /*0ce0*/  @!P5 LDG.E R27, desc[UR16][R4.64] ;  /* 0x00000010041bd981 */ /* 0x0000a2000c1e1900 */
[----:B------:R-:W1:Y:S02]  /*0cf0*/  S2R R22, SR_LANEID ;  /* 0x0000000000167919 */ /* 0x000e640000000000 */
[----:B-1----:R-:W-:Y:S02]  /*0d00*/  ISETP.GT.AND P2, PT, R22, 0x1e, PT ;  /* 0x0000001e1600780c */ /* 0x002fe40003f44270 */
[C---:B----4-:R-:W-:Y:S01]  /*0d10*/  PRMT R25, R33.reuse, 0x7632, R25 ;  /* 0x0000763221197816 */ /* 0x050fe20000000019 */
[----:B------:R-:W-:-:S03]  /*0d20*/  IMAD.U32 R33, R33, 0x10000, RZ ;  /* 0x0001000021217824 */ /* 0x000fc600078e00ff */
        /* <DEDUP_REMOVED lines=23> */
[----:B------:R-:W-:Y:S01]  /*0ea0*/  SHF.L.U32 R31, R31, 0x10, RZ ;  /* 0x000000101f1f7819 */ /* 0x000fe200000006ff */
[----:B------:R-:W-:Y:S02]  /*0eb0*/  FADD.FTZ R13, R5, R12 ;  /* 0x0000000c050d7221 */ /* 0x000fe40000010000 */
[----:B------:R-:W-:-:S02]  /*0ec0*/  FMUL.FTZ R10, R11, R11 ;  /* 0x0000000b0b0a7220 */ /* 0x000fc40000410000 */
[----:B------:R-:W-:Y:S01]  /*0ed0*/  FADD.FTZ R5, R31, R11 ;  /* 0x0000000b1f057221 */ /* 0x000fe20000010000 */
[C---:B------:R-:W-:Y:S02]  /*0ee0*/  PRMT R3, R30.reuse, 0x7632, R3 ;  /* 0x000076321e037816 */ /* 0x040fe40000000003 */
        /* <DEDUP_REMOVED lines=10> */
[C---:B-----5:R-:W-:Y:S02]  /*0f90*/  PRMT R4, R29.reuse, 0x7632, R4 ;  /* 0x000076321d047816 */ /* 0x060fe40000000004 */
[----:B------:R-:W-:-:S03]  /*0fa0*/  SHF.L.U32 R29, R29, 0x10, RZ ;  /* 0x000000101d1d7819 */ /* 0x000fc600000006ff */
[----:B------:R-:W-:Y:S01]  /*0fb0*/  IMAD.U32 R4, R4, 0x10000, RZ ;  /* 0x0001000004047824 */ /* 0x000fe200078e00ff */
[----:B--2---:R-:W-:-:S03]  /*0fc0*/  PRMT R5, R28, 0x7632, R5 ;  /* 0x000076321c057816 */ /* 0x004fc60000000005 */
        /* <DEDUP_REMOVED lines=54> */
[----:B-1----:R-:W-:-:S03]  /*1330*/  FADD.FTZ R16, R12, R14 ;  /* 0x0000000e0c107221 */ /* 0x002fc60000010000 */
[----:B------:R-:W-:-:S05]  /*1340*/  @!P2 IADD3 R18, PT, PT, R19, R18, RZ ;  /* 0x000000121312a210 */ /* 0x000fca0007ffe0ff */
[----:B------:R2:W-:Y:S02]  /*1350*/  @!P2 STS.64 [R18+0x18], R16 ;  /* 0x000018101200a388 */ /* 0x0005e40000000a00 */
.L_x_1636:
[----:B------:R-:W-:Y:S05]  /*1360*/  BSYNC.RECONVERGENT B0 ;  /* 0x0000000000007941 */ /* 0x000fea0003800200 */
.L_x_1635:
        /* <DEDUP_REMOVED lines=56> */
.L_x_1638:
[----:B------:R-:W-:Y:S05]  /*16f0*/  BSYNC.RECONVERGENT B0 ;  /* 0x0000000000007941 */ /* 0x000fea0003800200 */
.L_x_1637:
        /* <DEDUP_REMOVED lines=15> */
[----:B------:R-:W-:Y:S01]  /*17f0*/  IMAD.U32 R15, RZ, RZ, UR12 ;  /* 0x0000000cff0f7e24 */ /* 0x000fe2000f8e00ff */
        /* <DEDUP_REMOVED lines=17> */
.L_x_1641:
[----:B------:R-:W2:Y:S04]  /*1910*/  LDG.E.STRONG.GPU R15, desc[UR16][R12.64] ;  /* 0x000000100c0f7981 */ /* 0x000ea8000c1ef900 */
[----:B--2---:R-:W-:Y:S01]  /*1920*/  CCTL.IVALL ;  /* 0x00000000ff00798f */ /* 0x004fe20002000000 */
[----:B------:R-:W-:Y:S05]  /*1930*/  YIELD ;  /* 0x0000000000007946 */ /* 0x000fea0003800000 */
[----:B------:R-:W-:-:S13]  /*1940*/  ISETP.NE.AND P4, PT, R15, R14, PT ;  /* 0x0000000e0f00720c */ /* 0x000fda0003f85270 */
[----:B------:R-:W-:Y:S05]  /*1950*/  @P4 BRA `(.L_x_1641) ;  /* 0xfffffffc00ec4947 */ /* 0x000fea000383ffff */
.L_x_1640:
        /* <DEDUP_REMOVED lines=15> */
.L_x_1643:
        /* <DEDUP_REMOVED lines=8> */
[----:B------:R-:W-:Y:S02]  /*1ad0*/  ISETP.EQ.OR P6, PT, R12, UR15, P3 ;  /* 0x0000000f0c007c0c */ /* 0x000fe40009fc2670 */
[----:B------:R-:W-:Y:S01]  /*1ae0*/  @!UP0 UIMAD.WIDE.U32 UR24, UR9, 0x8, UR18 ;  /* 0x00000008091888a5 */ /* 0x000fe2000f8e0012 */
[----:B------:R-:W-:-:S03]  /*1af0*/  MOV R12, UR26 ;  /* 0x0000001a000c7c02 */ /* 0x000fc60008000f00 */
[----:B------:R-:W-:Y:S01]  /*1b00*/  VOTEU.ALL UP0, P5 ;  /* 0x0000000000ff7886 */ /* 0x000fe20002800000 */
[----:B------:R-:W-:Y:S01]  /*1b10*/  ISETP.EQ.OR P2, PT, R12, UR15, P3 ;  /* 0x0000000f0c007c0c */ /* 0x000fe20009f42670 */
[----:B------:R-:W-:Y:S01]  /*1b20*/  IMAD.U32 R19, RZ, RZ, UR25 ;  /* 0x00000019ff137e24 */ /* 0x000fe2000f8e00ff */
[----:B--2---:R-:W-:Y:S02]  /*1b30*/  MOV R18, UR24 ;  /* 0x0000001800127c02 */ /* 0x004fe40008000f00 */
[----:B------:R-:W-:-:S04]  /*1b40*/  @!UP0 UIMAD.WIDE.U32 UR24, UR22, 0x8, UR18 ;  /* 0x00000008161888a5 */ /* 0x000fc8000f8e0012 */
[----:B------:R-:W0:Y:S02]  /*1b50*/  @!P4 LDG.E.64 R18, desc[UR16][R18.64] ;  /* 0x000000101212c981 */ /* 0x000e24000c1e1b00 */
        /* <DEDUP_REMOVED lines=18> */
[----:B------:R-:W-:Y:S01]  /*1c80*/  MOV R14, UR24 ;  /* 0x00000018000e7c02 */ /* 0x000fe20008000f00 */
[----:B------:R-:W-:Y:S01]  /*1c90*/  UIADD3 UR24, UPT, UPT, UR5, 0x6, URZ ;  /* 0x0000000605187890 */ /* 0x000fe2000fffe0ff */
[----:B------:R-:W-:Y:S02]  /*1ca0*/  @!P5 FADD.FTZ R17, R17, R15 ;  /* 0x0000000f1111d221 */ /* 0x000fe40000010000 */
[----:B------:R-:W-:Y:S02]  /*1cb0*/  ISETP.EQ.OR P4, PT, R14, UR15, P3 ;  /* 0x0000000f0e007c0c */ /* 0x000fe40009f82670 */
[----:B------:R-:W-:Y:S01]  /*1cc0*/  MOV R14, UR25 ;  /* 0x00000019000e7c02 */ /* 0x000fe20008000f00 */
[----:B------:R-:W-:-:S03]  /*1cd0*/  UIADD3 UR25, UPT, UPT, UR5, 0x7, URZ ;  /* 0x0000000705197890 */ /* 0x000fc6000fffe0ff */
[----:B------:R-:W-:Y:S01]  /*1ce0*/  ISETP.EQ.OR P5, PT, R14, UR15, P3 ;  /* 0x0000000f0e007c0c */ /* 0x000fe20009fa2670 */
[----:B------:R-:W-:Y:S02]  /*1cf0*/  IMAD.U32 R14, RZ, RZ, UR24 ;  /* 0x00000018ff0e7e24 */ /* 0x000fe4000f8e00ff */
[----:B---3--:R-:W-:Y:S01]  /*1d00*/  @!P6 FADD.FTZ R16, R16, R12 ;  /* 0x0000000c1010e221 */ /* 0x008fe20000010000 */
[----:B------:R-:W-:Y:S02]  /*1d10*/  @!P6 FADD.FTZ R17, R17, R13 ;  /* 0x0000000d1111e221 */ /* 0x000fe40000010000 */
[----:B------:R-:W-:Y:S01]  /*1d20*/  ISETP.EQ.OR P6, PT, R14, UR15, P3 ;  /* 0x0000000f0e007c0c */ /* 0x000fe20009fc2670 */
[----:B------:R-:W-:Y:S01]  /*1d30*/  VOTEU.ALL UP0, P4 ;  /* 0x0000000000ff7886 */ /* 0x000fe20002000000 */
[----:B------:R-:W-:Y:S01]  /*1d40*/  MOV R12, UR25 ;  /* 0x00000019000c7c02 */ /* 0x000fe20008000f00 */
[----:B----4-:R-:W-:Y:S01]  /*1d50*/  @!P2 FADD.FTZ R16, R16, R20 ;  /* 0x000000141010a221 */ /* 0x010fe20000010000 */
[----:B------:R-:W-:-:S02]  /*1d60*/  @!P2 FADD.FTZ R17, R17, R21 ;  /* 0x000000151111a221 */ /* 0x000fc40000010000 */
[----:B------:R-:W-:Y:S01]  /*1d70*/  ISETP.EQ.OR P2, PT, R12, UR15, P3 ;  /* 0x0000000f0c007c0c */ /* 0x000fe20009f42670 */
[----:B------:R-:W-:Y:S01]  /*1d80*/  @!UP0 UIMAD.WIDE.U32 UR24, UR11, 0x8, UR18 ;  /* 0x000000080b1888a5 */ /* 0x000fe2000f8e0012 */
[----:B------:R-:W-:-:S05]  /*1d90*/  VOTEU.ALL UP1, P5 ;  /* 0x0000000000ff7886 */ /* 0x000fca0002820000 */
[----:B------:R-:W-:Y:S01]  /*1da0*/  MOV R18, UR24 ;  /* 0x0000001800127c02 */ /* 0x000fe20008000f00 */
[----:B------:R-:W-:Y:S01]  /*1db0*/  VOTEU.ALL UP0, P6 ;  /* 0x0000000000ff7886 */ /* 0x000fe20003000000 */
[----:B------:R-:W-:Y:S01]  /*1dc0*/  MOV R19, UR25 ;  /* 0x0000001900137c02 */ /* 0x000fe20008000f00 */
[----:B------:R-:W-:-:S03]  /*1dd0*/  @!UP1 UIMAD.WIDE.U32 UR26, UR13, 0x8, UR18 ;  /* 0x000000080d1a98a5 */ /* 0x000fc6000f8e0012 */
[----:B------:R-:W-:Y:S01]  /*1de0*/  VOTEU.ALL UP1, P2 ;  /* 0x0000000000ff7886 */ /* 0x000fe20001020000 */
[----:B------:R-:W-:Y:S01]  /*1df0*/  @!UP0 UIMAD.WIDE.U32 UR24, UR12, 0x8, UR18 ;  /* 0x000000080c1888a5 */ /* 0x000fe2000f8e0012 */
[----:B------:R-:W2:Y:S01]  /*1e00*/  @!P4 LDG.E.64 R18, desc[UR16][R18.64] ;  /* 0x000000101212c981 */ /* 0x000ea2000c1e1b00 */
[----:B------:R-:W-:Y:S02]  /*1e10*/  MOV R14, UR26 ;  /* 0x0000001a000e7c02 */ /* 0x000fe40008000f00 */
[----:B------:R-:W-:Y:S01]  /*1e20*/  MOV R15, UR27 ;  /* 0x0000001b000f7c02 */ /* 0x000fe20008000f00 */
[----:B------:R-:W-:Y:S01]  /*1e30*/  @!UP1 UIMAD.WIDE.U32 UR26, UR21, 0x8, UR18 ;  /* 0x00000008151a98a5 */ /* 0x000fe2000f8e0012 */
[----:B------:R-:W-:Y:S02]  /*1e40*/  MOV R12, UR24 ;  /* 0x00000018000c7c02 */ /* 0x000fe40008000f00 */
[----:B------:R-:W-:Y:S02]  /*1e50*/  MOV R13, UR25 ;  /* 0x00000019000d7c02 */ /* 0x000fe40008000f00 */
[----:B------:R-:W3:Y:S01]  /*1e60*/  @!P5 LDG.E.64 R14, desc[UR16][R14.64] ;  /* 0x000000100e0ed981 */ /* 0x000ee2000c1e1b00 */
[----:B------:R-:W-:Y:S01]  /*1e70*/  MOV R20, UR26 ;  /* 0x0000001a00147c02 */ /* 0x000fe20008000f00 */
[----:B------:R-:W-:-:S02]  /*1e80*/  IMAD.U32 R21, RZ, RZ, UR27 ;  /* 0x0000001bff157e24 */ /* 0x000fc4000f8e00ff */
[----:B------:R-:W4:Y:S04]  /*1e90*/  @!P6 LDG.E.64 R12, desc[UR16][R12.64] ;  /* 0x000000100c0ce981 */ /* 0x000f28000c1e1b00 */
[----:B------:R-:W5:Y:S01]  /*1ea0*/  @!P2 LDG.E.64 R20, desc[UR16][R20.64] ;  /* 0x000000101414a981 */ /* 0x000f62000c1e1b00 */
        /* <DEDUP_REMOVED lines=10> */
[----:B--2---:R-:W-:Y:S01]  /*1f50*/  @!P4 FADD.FTZ R16, R16, R18 ;  /* 0x000000121010c221 */ /* 0x004fe20000010000 */
[----:B------:R-:W-:Y:S01]  /*1f60*/  @!P4 FADD.FTZ R17, R17, R19 ;  /* 0x000000131111c221 */ /* 0x000fe20000010000 */
[----:B------:R-:W-:-:S02]  /*1f70*/  ISETP.NE.AND P4, PT, R22, UR5, PT ;  /* 0x0000000516007c0c */ /* 0x000fc4000bf85270 */
        /* <DEDUP_REMOVED lines=8> */
.L_x_1642:
        /* <DEDUP_REMOVED lines=35> */
[----:B------:R-:W-:Y:S01]  /*2230*/  MOV R13, UR13 ;  /* 0x0000000d000d7c02 */ /* 0x000fe20008000f00 */
[----:B------:R-:W2:Y:S02]  /*2240*/  @!P4 LDG.E.64 R14, desc[UR16][R14.64] ;  /* 0x000000100e0ec981 */ /* 0x000ea4000c1e1b00 */
[----:B------:R-:W-:-:S02]  /*2250*/  MOV R20, UR10 ;  /* 0x0000000a00147c02 */ /* 0x000fc40008000f00 */
        /* <DEDUP_REMOVED lines=14> */
.L_x_1644:
        /* <DEDUP_REMOVED lines=14> */
[----:B------:R-:W-:Y:S01]  /*2420*/  IMAD.U32 R14, RZ, RZ, UR12 ;  /* 0x0000000cff0e7e24 */ /* 0x000fe2000f8e00ff */
        /* <DEDUP_REMOVED lines=13> */
.L_x_1645:
        /* <DEDUP_REMOVED lines=13> */
.L_x_1646:
[----:B------:R-:W-:Y:S05]  /*25d0*/  BSYNC.RECONVERGENT B0 ;  /* 0x0000000000007941 */ /* 0x000fea0003800200 */
.L_x_1639:
        /* <DEDUP_REMOVED lines=18> */
[----:B0-----:R-:W2:Y:S04]  /*2700*/  LDG.E.U16 R16, desc[UR16][R12.64] ;  /* 0x000000100c107981 */ /* 0x001ea8000c1e1500 */
[----:B------:R0:W3:Y:S04]  /*2710*/  LDG.E.U16 R17, desc[UR16][R12.64+0x2] ;  /* 0x000002100c117981 */ /* 0x0000e8000c1e1500 */
[----:B------:R-:W4:Y:S04]  /*2720*/  LDG.E.U16 R18, desc[UR16][R14.64] ;  /* 0x000000100e127981 */ /* 0x000f28000c1e1500 */
[----:B------:R-:W5:Y:S01]  /*2730*/  LDG.E.U16 R19, desc[UR16][R14.64+0x2] ;  /* 0x000002100e137981 */ /* 0x000f62000c1e1500 */
[----:B------:R-:W-:Y:S03]  /*2740*/  BSSY.RECONVERGENT B0, `(.L_x_1647) ;  /* 0x00001de000007945 */ /* 0x000fe60003800200 */
[----:B0-----:R-:W0:Y:S02]  /*2750*/  LDS.64 R12, [UR5+0xc0] ;  /* 0x0000c005ff0c7984 */ /* 0x001e240008000a00 */
[----:B0-----:R-:W-:-:S05]  /*2760*/  FMUL.FTZ R12, R12, UR10 ;  /* 0x0000000a0c0c7c20 */ /* 0x001fca0008410000 */
[----:B------:R-:W-:-:S13]  /*2770*/  R2UR UR5, R12 ;  /* 0x000000000c0572ca */ /* 0x000fda00000e0000 */
[----:B------:R-:W-:-:S05]  /*2780*/  MOV R12, UR5 ;  /* 0x00000005000c7c02 */ /* 0x000fca0008000f00 */
[----:B------:R-:W-:-:S04]  /*2790*/  FMUL.FTZ R12, R12, UR5 ;  /* 0x000000050c0c7c20 */ /* 0x000fc80008410000 */
[----:B------:R-:W-:Y:S01]  /*27a0*/  FFMA.FTZ R20, R13, UR10, -R12 ;  /* 0x0000000a0d147c23 */ /* 0x000fe2000801080c */
[----:B------:R-:W0:Y:S04]  /*27b0*/  LDCU.U8 UR10, c[0x0][0x3fc] ;  /* 0x00007f80ff0a77ac */ /* 0x000e280008000000 */
[----:B------:R-:W-:-:S13]  /*27c0*/  FSETP.GTU.FTZ.AND P2, PT, R20, RZ, PT ;  /* 0x000000ff1400720b */ /* 0x000fda0003f5c000 */
[----:B------:R-:W-:Y:S01]  /*27d0*/  VOTEU.ANY UP0, P2 ;  /* 0x0000000000ff7886 */ /* 0x000fe20001000100 */
[----:B------:R-:W-:Y:S01]  /*27e0*/  PLOP3.LUT P2, PT, PT, PT, UP0, 0x80, 0x8 ;  /* 0x000000000008781c */ /* 0x000fe20003f4f008 */
[----:B0-----:R-:W-:-:S03]  /*27f0*/  UISETP.NE.AND UP1, UPT, UR10, URZ, UPT ;  /* 0x000000ff0a00728c */ /* 0x001fc6000bf25270 */
[----:B------:R-:W0:Y:S09]  /*2800*/  @UP0 LDCU UR8, c[0x0][0x3a8] ;  /* 0x00007500ff0807ac */ /* 0x000e320008000800 */
[----:B0-----:R-:W-:Y:S01]  /*2810*/  @P2 FADD.FTZ R20, R20, UR8 ;  /* 0x0000000814142e21 */ /* 0x001fe20008010000 */
[----:B------:R-:W-:-:S05]  /*2820*/  UMOV UR8, 0x3f800000 ;  /* 0x3f80000000087882 */ /* 0x000fca0000000000 */
[----:B------:R-:W0:Y:S02]  /*2830*/  @P2 MUFU.RSQ R20, R20 ;  /* 0x0000001400142308 */ /* 0x000e240000001400 */
[----:B0-----:R-:W-:-:S13]  /*2840*/  @P2 R2UR UR9, R20 ;  /* 0x00000000140922ca */ /* 0x001fda00000e0000 */
[----:B------:R-:W-:Y:S01]  /*2850*/  @UP0 UMOV UR8, UR9 ;  /* 0x0000000900080c82 */ /* 0x000fe20008000000 */
[----:B--2---:R-:W-:Y:S02]  /*2860*/  SHF.L.U32 R12, R16, 0x10, RZ ;  /* 0x00000010100c7819 */ /* 0x004fe400000006ff */
[----:B---3--:R-:W-:Y:S02]  /*2870*/  SHF.L.U32 R13, R17, 0x10, RZ ;  /* 0x00000010110d7819 */ /* 0x008fe400000006ff */
[----:B----4-:R-:W-:Y:S02]  /*2880*/  SHF.L.U32 R18, R18, 0x10, RZ ;  /* 0x0000001012127819 */ /* 0x010fe400000006ff */
[----:B-----5:R-:W-:Y:S01]  /*2890*/  SHF.L.U32 R19, R19, 0x10, RZ ;  /* 0x0000001013137819 */ /* 0x020fe200000006ff */
[----:B------:R-:W-:Y:S06]  /*28a0*/  BRA.U UP1, `(.L_x_1648) ;  /* 0x0000000901f07547 */ /* 0x000fec000b800000 */
[----:B------:R-:W0:Y:S01]  /*28b0*/  LDCU.64 UR12, c[0x0][0x3e8] ;  /* 0x00007d00ff0c77ac */ /* 0x000e220008000a00 */
[----:B------:R-:W-:Y:S01]  /*28c0*/  SHF.R.S32.HI R23, RZ, 0x1f, R0 ;  /* 0x0000001fff177819 */ /* 0x000fe20000011400 */
[----:B------:R-:W-:Y:S01]  /*28d0*/  BSSY.RECONVERGENT B1, `(.L_x_1649) ;  /* 0x000001b000017945 */ /* 0x000fe20003800200 */
[----:B------:R-:W-:Y:S02]  /*28e0*/  SHF.R.S32.HI R22, RZ, 0x1f, R42 ;  /* 0x0000001fff167819 */ /* 0x000fe4000001142a */
[----:B0-----:R-:W-:Y:S02]  /*28f0*/  ISETP.GE.U32.AND P2, PT, R0, UR12, PT ;  /* 0x0000000c00007c0c */ /* 0x001fe4000bf46070 */
        /* <DEDUP_REMOVED lines=14> */
[----:B------:R-:W-:-:S03]  /*29e0*/  FFMA.FTZ R20, R12, R20, R18 ;  /* 0x000000140c147223 */ /* 0x000fc60000010012 */
[----:B------:R-:W-:Y:S01]  /*29f0*/  FFMA.FTZ R21, R13, R21, R19 ;  /* 0x000000150d157223 */ /* 0x000fe20000010013 */
[----:B0-----:R-:W-:-:S04]  /*2a00*/  IMAD R16, R23, UR18, RZ ;  /* 0x0000001217107c24 */ /* 0x001fc8000f8e02ff */
[----:B------:R-:W-:Y:S01]  /*2a10*/  F2FP.BF16.F32.PACK_AB R21, R21, R20 ;  /* 0x000000141515723e */ /* 0x000fe200000010ff */
[----:B------:R-:W-:-:S04]  /*2a20*/  IMAD.WIDE.U32 R14, R0, UR18, R14 ;  /* 0x00000012000e7c25 */ /* 0x000fc8000f8e000e */
[----:B------:R-:W-:-:S04]  /*2a30*/  IMAD R16, R0, UR19, R16 ;  /* 0x0000001300107c24 */ /* 0x000fc8000f8e0210 */
[----:B------:R-:W-:Y:S01]  /*2a40*/  IMAD.IADD R15, R15, 0x1, R16 ;  /* 0x000000010f0f7824 */ /* 0x000fe200078e0210 */
[----:B-1----:R-:W-:-:S04]  /*2a50*/  LEA R16, P2, R14, UR10, 0x1 ;  /* 0x0000000a0e107c11 */ /* 0x002fc8000f8408ff */
[----:B------:R-:W-:-:S05]  /*2a60*/  LEA.HI.X R17, R14, UR11, R15, 0x1, P2 ;  /* 0x0000000b0e117c11 */ /* 0x000fca00090f0c0f */
[----:B------:R0:W-:Y:S04]  /*2a70*/  STG.E desc[UR16][R16.64], R21 ;  /* 0x0000001510007986 */ /* 0x0001e8000c101910 */
.L_x_1650:
[----:B------:R-:W-:Y:S05]  /*2a80*/  BSYNC.RECONVERGENT B1 ;  /* 0x0000000000017941 */ /* 0x000fea0003800200 */
.L_x_1649:
[----:B------:R-:W-:Y:S04]  /*2a90*/  BSSY.RECONVERGENT B1, `(.L_x_1651) ;  /* 0x0000014000017945 */ /* 0x000fe80003800200 */
[----:B------:R-:W-:Y:S05]  /*2aa0*/  @P3 BRA `(.L_x_1652) ;  /* 0x0000000000483947 */ /* 0x000fea0003800000 */
[----:B------:R-:W1:Y:S01]  /*2ab0*/  LDCU.64 UR10, c[0x0][0x3e0] ;  /* 0x00007c00ff0a77ac */ /* 0x000e620008000a00 */
[----:B------:R-:W-:Y:S01]  /*2ac0*/  MOV R14, R6 ;  /* 0x00000006000e7202 */ /* 0x000fe20000000f00 */
[----:B------:R-:W-:Y:S01]  /*2ad0*/  FADD.FTZ R20, R33, -UR5 ;  /* 0x8000000521147e21 */ /* 0x000fe20008010000 */
[----:B------:R-:W-:Y:S01]  /*2ae0*/  MOV R15, R9 ;  /* 0x00000009000f7202 */ /* 0x000fe20000000f00 */
[----:B------:R-:W2:Y:S01]  /*2af0*/  LDCU.64 UR18, c[0x0][0x380] ;  /* 0x00007000ff1277ac */ /* 0x000ea20008000a00 */
[----:B0-----:R-:W-:Y:S01]  /*2b00*/  FADD.FTZ R16, R25, -UR5 ;  /* 0x8000000519107e21 */ /* 0x001fe20008010000 */
[----:B------:R-:W-:-:S03]  /*2b10*/  FMUL.FTZ R20, R20, UR8 ;  /* 0x0000000814147c20 */ /* 0x000fc60008410000 */
[----:B------:R-:W-:Y:S01]  /*2b20*/  FMUL.FTZ R16, R16, UR8 ;  /* 0x0000000810107c20 */ /* 0x000fe20008410000 */
[----:B------:R-:W-:-:S03]  /*2b30*/  FFMA.FTZ R20, R12, R20, R18 ;  /* 0x000000140c147223 */ /* 0x000fc60000010012 */
[----:B------:R-:W-:Y:S01]  /*2b40*/  FFMA.FTZ R21, R13, R16, R19 ;  /* 0x000000100d157223 */ /* 0x000fe20000010013 */
[----:B-1----:R-:W-:-:S04]  /*2b50*/  IMAD R17, R22, UR10, RZ ;  /* 0x0000000a16117c24 */ /* 0x002fc8000f8e02ff */
[----:B------:R-:W-:Y:S01]  /*2b60*/  F2FP.BF16.F32.PACK_AB R21, R21, R20 ;  /* 0x000000141515723e */ /* 0x000fe200000010ff */
[----:B------:R-:W-:-:S04]  /*2b70*/  IMAD.WIDE.U32 R14, R42, UR10, R14 ;  /* 0x0000000a2a0e7c25 */ /* 0x000fc8000f8e000e */
[----:B------:R-:W-:Y:S01]  /*2b80*/  IMAD R17, R42, UR11, R17 ;  /* 0x0000000b2a117c24 */ /* 0x000fe2000f8e0211 */
[----:B--2---:R-:W-:-:S04]  /*2b90*/  LEA R16, P2, R14, UR18, 0x1 ;  /* 0x000000120e107c11 */ /* 0x004fc8000f8408ff */
[----:B------:R-:W-:-:S04]  /*2ba0*/  IADD3 R17, PT, PT, R15, R17, RZ ;  /* 0x000000110f117210 */ /* 0x000fc80007ffe0ff */
[----:B------:R-:W-:-:S05]  /*2bb0*/  LEA.HI.X R17, R14, UR19, R17, 0x1, P2 ;  /* 0x000000130e117c11 */ /* 0x000fca00090f0c11 */
[----:B------:R1:W-:Y:S02]  /*2bc0*/  STG.E desc[UR16][R16.64], R21 ;  /* 0x0000001510007986 */ /* 0x0003e4000c101910 */
.L_x_1652:
[----:B------:R-:W-:Y:S05]  /*2bd0*/  BSYNC.RECONVERGENT B1 ;  /* 0x0000000000017941 */ /* 0x000fea0003800200 */
.L_x_1651:
[----:B01----:R-:W-:Y:S01]  /*2be0*/  SHF.R.S32.HI R17, RZ, 0x1f, R38 ;  /* 0x0000001fff117819 */ /* 0x003fe20000011426 */
        /* <DEDUP_REMOVED lines=27> */
[----:B------:R-:W-:Y:S01]  /*2da0*/  IMAD R17, R38, UR11, R17 ;  /* 0x0000000b26117c24 */ /* 0x000fe2000f8e0211 */
[----:B-1----:R-:W-:-:S04]  /*2db0*/  LEA R16, P5, R14, UR18, 0x1 ;  /* 0x000000120e107c11 */ /* 0x002fc8000f8a08ff */
[----:B------:R-:W-:-:S04]  /*2dc0*/  IADD3 R17, PT, PT, R15, R17, RZ ;  /* 0x000000110f117210 */ /* 0x000fc80007ffe0ff */
[----:B------:R-:W-:-:S05]  /*2dd0*/  LEA.HI.X R17, R14, UR19, R17, 0x1, P5 ;  /* 0x000000130e117c11 */ /* 0x000fca000a8f0c11 */
[----:B------:R0:W-:Y:S02]  /*2de0*/  STG.E desc[UR16][R16.64], R21 ;  /* 0x0000001510007986 */ /* 0x0001e4000c101910 */
.L_x_1654:
[----:B------:R-:W-:Y:S05]  /*2df0*/  BSYNC.RECONVERGENT B1 ;  /* 0x0000000000017941 */ /* 0x000fea0003800200 */
.L_x_1653:
        /* <DEDUP_REMOVED lines=10> */
[----:B------:R-:W-:Y:S01]  /*2ea0*/  FFMA.FTZ R11, R12, R31, R18 ;  /* 0x0000001f0c0b7223 */ /* 0x000fe20000010012 */
[----:B-1----:R-:W-:Y:S02]  /*2eb0*/  IMAD R20, R23, UR10, RZ ;  /* 0x0000000a17147c24 */ /* 0x002fe4000f8e02ff */
[----:B------:R-:W-:-:S04]  /*2ec0*/  IMAD.WIDE.U32 R14, R37, UR10, R14 ;  /* 0x0000000a250e7c25 */ /* 0x000fc8000f8e000e */
[----:B------:R-:W-:Y:S02]  /*2ed0*/  IMAD R17, R37, UR11, R20 ;  /* 0x0000000b25117c24 */ /* 0x000fe4000f8e0214 */
[----:B------:R-:W-:Y:S01]  /*2ee0*/  FFMA.FTZ R20, R13, R16, R19 ;  /* 0x000000100d147223 */ /* 0x000fe20000010013 */
[----:B--2---:R-:W-:Y:S01]  /*2ef0*/  LEA R16, P1, R14, UR18, 0x1 ;  /* 0x000000120e107c11 */ /* 0x004fe2000f8208ff */
[----:B------:R-:W-:-:S03]  /*2f00*/  IMAD.IADD R17, R15, 0x1, R17 ;  /* 0x000000010f117824 */ /* 0x000fc600078e0211 */
[----:B------:R-:W-:Y:S02]  /*2f10*/  F2FP.BF16.F32.PACK_AB R11, R20, R11 ;  /* 0x0000000b140b723e */ /* 0x000fe400000010ff */
[----:B------:R-:W-:-:S05]  /*2f20*/  LEA.HI.X R17, R14, UR19, R17, 0x1, P1 ;  /* 0x000000130e117c11 */ /* 0x000fca00088f0c11 */
[----:B------:R1:W-:Y:S02]  /*2f30*/  STG.E desc[UR16][R16.64], R11 ;  /* 0x0000000b10007986 */ /* 0x0003e4000c101910 */
.L_x_1656:
[----:B------:R-:W-:Y:S05]  /*2f40*/  BSYNC.RECONVERGENT B1 ;  /* 0x0000000000017941 */ /* 0x000fea0003800200 */
.L_x_1655:
        /* <DEDUP_REMOVED lines=10> */
[----:B------:R-:W-:-:S03]  /*2ff0*/  FFMA.FTZ R3, R12, R3, R18 ;  /* 0x000000030c037223 */ /* 0x000fc60000010012 */
        /* <DEDUP_REMOVED lines=9> */
.L_x_1658:
[----:B------:R-:W-:Y:S05]  /*3090*/  BSYNC.RECONVERGENT B1 ;  /* 0x0000000000017941 */ /* 0x000fea0003800200 */
.L_x_1657:
        /* <DEDUP_REMOVED lines=10> */
[----:B--2---:R-:W-:-:S03]  /*3140*/  FFMA.FTZ R3, R12, R29, R18 ;  /* 0x0000001d0c037223 */ /* 0x004fc60000010012 */
[----:B------:R-:W-:Y:S01]  /*3150*/  FFMA.FTZ R4, R13, R4, R19 ;  /* 0x000000040d047223 */ /* 0x000fe20000010013 */
[----:B01----:R-:W-:-:S04]  /*3160*/  IMAD R16, R45, UR10, RZ ;  /* 0x0000000a2d107c24 */ /* 0x003fc8000f8e02ff */
[----:B------:R-:W-:Y:S01]  /*3170*/  F2FP.BF16.F32.PACK_AB R3, R4, R3 ;  /* 0x000000030403723e */ /* 0x000fe200000010ff */
[----:B------:R-:W-:-:S04]  /*3180*/  IMAD.WIDE.U32 R14, R35, UR10, R14 ;  /* 0x0000000a230e7c25 */ /* 0x000fc8000f8e000e */
[----:B------:R-:W-:Y:S01]  /*3190*/  IMAD R11, R35, UR11, R16 ;  /* 0x0000000b230b7c24 */ /* 0x000fe2000f8e0210 */
[----:B---3--:R-:W-:-:S04]  /*31a0*/  LEA R16, P1, R14, UR18, 0x1 ;  /* 0x000000120e107c11 */ /* 0x008fc8000f8208ff */
[----:B------:R-:W-:-:S04]  /*31b0*/  IADD3 R11, PT, PT, R15, R11, RZ ;  /* 0x0000000b0f0b7210 */ /* 0x000fc80007ffe0ff */
[----:B------:R-:W-:-:S05]  /*31c0*/  LEA.HI.X R17, R14, UR19, R11, 0x1, P1 ;  /* 0x000000130e117c11 */ /* 0x000fca00088f0c0b */
[----:B------:R3:W-:Y:S02]  /*31d0*/  STG.E desc[UR16][R16.64], R3 ;  /* 0x0000000310007986 */ /* 0x0007e4000c101910 */
.L_x_1660:
[----:B------:R-:W-:Y:S05]  /*31e0*/  BSYNC.RECONVERGENT B1 ;  /* 0x0000000000017941 */ /* 0x000fea0003800200 */
.L_x_1659:
        /* <DEDUP_REMOVED lines=10> */
[----:B0-----:R-:W-:Y:S01]  /*3290*/  FFMA.FTZ R16, R13, R14, R19 ;  /* 0x0000000e0d107223 */ /* 0x001fe20000010013 */
[----:B------:R-:W-:-:S05]  /*32a0*/  FFMA.FTZ R3, R12, R3, R18 ;  /* 0x000000030c037223 */ /* 0x000fca0000010012 */
[----:B------:R-:W-:Y:S01]  /*32b0*/  F2FP.BF16.F32.PACK_AB R3, R16, R3 ;  /* 0x000000031003723e */ /* 0x000fe200000010ff */
[----:B----4-:R-:W-:Y:S02]  /*32c0*/  IMAD R15, R44, UR10, RZ ;  /* 0x0000000a2c0f7c24 */ /* 0x010fe4000f8e02ff */
[----:B------:R-:W-:-:S04]  /*32d0*/  IMAD.WIDE.U32 R4, R40, UR10, R4 ;  /* 0x0000000a28047c25 */ /* 0x000fc8000f8e0004 */
[----:B------:R-:W-:Y:S01]  /*32e0*/  IMAD R15, R40, UR11, R15 ;  /* 0x0000000b280f7c24 */ /* 0x000fe2000f8e020f */
[----:B-1----:R-:W-:-:S03]  /*32f0*/  LEA R14, P1, R4, UR18, 0x1 ;  /* 0x00000012040e7c11 */ /* 0x002fc6000f8208ff */
[----:B------:R-:W-:-:S05]  /*3300*/  IMAD.IADD R15, R5, 0x1, R15 ;  /* 0x00000001050f7824 */ /* 0x000fca00078e020f */
[----:B------:R-:W-:-:S05]  /*3310*/  LEA.HI.X R15, R4, UR19, R15, 0x1, P1 ;  /* 0x00000013040f7c11 */ /* 0x000fca00088f0c0f */
[----:B------:R4:W-:Y:S02]  /*3320*/  STG.E desc[UR16][R14.64], R3 ;  /* 0x000000030e007986 */ /* 0x0009e4000c101910 */
.L_x_1662:
[----:B------:R-:W-:Y:S05]  /*3330*/  BSYNC.RECONVERGENT B1 ;  /* 0x0000000000017941 */ /* 0x000fea0003800200 */
.L_x_1661:
[----:B------:R-:W-:Y:S05]  /*3340*/  @P4 BRA `(.L_x_1663) ;  /* 0x0000001000744947 */ /* 0x000fea0003800000 */
[----:B------:R-:W5:Y:S01]  /*3350*/  LDCU.64 UR10, c[0x0][0x3e0] ;  /* 0x00007c00ff0a77ac */ /* 0x000f620008000a00 */
[----:B------:R-:W-:Y:S01]  /*3360*/  MOV R7, R9 ;  /* 0x0000000900077202 */ /* 0x000fe20000000f00 */
[----:B------:R-:W-:Y:S01]  /*3370*/  FADD.FTZ R27, R27, -UR5 ;  /* 0x800000051b1b7e21 */ /* 0x000fe20008010000 */
[----:B------:R-:W-:Y:S01]  /*3380*/  FADD.FTZ R10, R10, -UR5 ;  /* 0x800000050a0a7e21 */ /* 0x000fe20008010000 */
[----:B------:R-:W0:Y:S02]  /*3390*/  LDCU.64 UR12, c[0x0][0x380] ;  /* 0x00007000ff0c77ac */ /* 0x000e240008000a00 */
[----:B------:R-:W-:Y:S01]  /*33a0*/  FMUL.FTZ R27, R27, UR8 ;  /* 0x000000081b1b7c20 */ /* 0x000fe20008410000 */
[----:B------:R-:W-:-:S03]  /*33b0*/  FMUL.FTZ R10, R10, UR8 ;  /* 0x000000080a0a7c20 */ /* 0x000fc60008410000 */
[----:B--234-:R-:W-:Y:S01]  /*33c0*/  FFMA.FTZ R3, R12, R27, R18 ;  /* 0x0000001b0c037223 */ /* 0x01cfe20000010012 */
[----:B------:R-:W-:-:S05]  /*33d0*/  FFMA.FTZ R10, R13, R10, R19 ;  /* 0x0000000a0d0a7223 */ /* 0x000fca0000010013 */
[----:B------:R-:W-:Y:S01]  /*33e0*/  F2FP.BF16.F32.PACK_AB R3, R10, R3 ;  /* 0x000000030a03723e */ /* 0x000fe200000010ff */
[----:B-----5:R-:W-:Y:S02]  /*33f0*/  IMAD R4, R43, UR10, RZ ;  /* 0x0000000a2b047c24 */ /* 0x020fe4000f8e02ff */
[----:B------:R-:W-:-:S04]  /*3400*/  IMAD.WIDE.U32 R6, R39, UR10, R6 ;  /* 0x0000000a27067c25 */ /* 0x000fc8000f8e0006 */
[----:B------:R-:W-:Y:S01]  /*3410*/  IMAD R5, R39, UR11, R4 ;  /* 0x0000000b27057c24 */ /* 0x000fe2000f8e0204 */
[----:B0-----:R-:W-:-:S04]  /*3420*/  LEA R4, P1, R6, UR12, 0x1 ;  /* 0x0000000c06047c11 */ /* 0x001fc8000f8208ff */
[----:B------:R-:W-:-:S04]  /*3430*/  IADD3 R5, PT, PT, R7, R5, RZ ;  /* 0x0000000507057210 */ /* 0x000fc80007ffe0ff */
[----:B------:R-:W-:-:S05]  /*3440*/  LEA.HI.X R5, R6, UR13, R5, 0x1, P1 ;  /* 0x0000000d06057c11 */ /* 0x000fca00088f0c05 */
[----:B------:R0:W-:Y:S01]  /*3450*/  STG.E desc[UR16][R4.64], R3 ;  /* 0x0000000304007986 */ /* 0x0001e2000c101910 */
[----:B------:R-:W-:Y:S05]  /*3460*/  BRA `(.L_x_1663) ;  /* 0x00000010002c7947 */ /* 0x000fea0003800000 */
.L_x_1648:
[----:B------:R-:W0:Y:S01]  /*3470*/  LDCU.64 UR18, c[0x0][0x3e8] ;  /* 0x00007d00ff1277ac */ /* 0x000e220008000a00 */
[----:B------:R-:W-:Y:S01]  /*3480*/  SHF.R.S32.HI R14, RZ, 0x1f, R42 ;  /* 0x0000001fff0e7819 */ /* 0x000fe2000001142a */
[----:B------:R-:W-:Y:S01]  /*3490*/  BSSY.RECONVERGENT B1, `(.L_x_1664) ;  /* 0x0000023000017945 */ /* 0x000fe20003800200 */
[----:B0-----:R-:W-:Y:S02]  /*34a0*/  ISETP.GE.U32.AND P2, PT, R42, UR18, PT ;  /* 0x000000122a007c0c */ /* 0x001fe4000bf46070 */
[----:B------:R-:W-:Y:S02]  /*34b0*/  ISETP.GE.U32.AND P5, PT, R38, UR18, PT ;  /* 0x0000001226007c0c */ /* 0x000fe4000bfa6070 */
[----:B------:R-:W-:Y:S02]  /*34c0*/  ISETP.GE.U32.AND P6, PT, R37, UR18, PT ;  /* 0x0000001225007c0c */ /* 0x000fe4000bfc6070 */
[----:B------:R-:W-:Y:S01]  /*34d0*/  ISETP.GE.AND.EX P2, PT, R14, UR19, PT, P2 ;  /* 0x000000130e007c0c */ /* 0x000fe2000bf46320 */
[----:B------:R-:W-:-:S12]  /*34e0*/  @P1 BRA `(.L_x_1665) ;  /* 0x0000000000741947 */ /* 0x000fd80003800000 */
[----:B------:R-:W-:Y:S01]  /*34f0*/  FADD.FTZ R26, R26, -UR5 ;  /* 0x800000051a1a7e21 */ /* 0x000fe20008010000 */
[----:B------:R-:W-:Y:S01]  /*3500*/  FADD.FTZ R34, R34, -UR5 ;  /* 0x8000000522227e21 */ /* 0x000fe20008010000 */
[----:B------:R-:W0:Y:S01]  /*3510*/  LDCU.64 UR10, c[0x0][0x3e0] ;  /* 0x00007c00ff0a77ac */ /* 0x000e220008000a00 */
[----:B------:R-:W-:Y:S01]  /*3520*/  SHF.R.S32.HI R22, RZ, 0x1f, R0 ;  /* 0x0000001fff167819 */ /* 0x000fe20000011400 */
[----:B------:R-:W-:Y:S01]  /*3530*/  FMUL.FTZ R26, R26, UR8 ;  /* 0x000000081a1a7c20 */ /* 0x000fe20008410000 */
[----:B------:R-:W-:Y:S01]  /*3540*/  FMUL.FTZ R15, R34, UR8 ;  /* 0x00000008220f7c20 */ /* 0x000fe20008410000 */
[----:B------:R-:W1:Y:S02]  /*3550*/  LDCU.64 UR12, c[0x0][0x380] ;  /* 0x00007000ff0c77ac */ /* 0x000e640008000a00 */
[----:B------:R-:W-:Y:S01]  /*3560*/  FFMA.FTZ R17, R13, R26, R19 ;  /* 0x0000001a0d117223 */ /* 0x000fe20000010013 */
[----:B------:R-:W-:-:S03]  /*3570*/  FFMA.FTZ R16, R12, R15, R18 ;  /* 0x0000000f0c107223 */ /* 0x000fc60000010012 */
[----:B------:R-:W-:Y:S01]  /*3580*/  FMUL.FTZ R14, R17, -1.4426950216293334961 ;  /* 0xbfb8aa3b110e7820 */ /* 0x000fe20000410000 */
[----:B------:R-:W-:-:S04]  /*3590*/  FMUL.FTZ R23, R16, -1.4426950216293334961 ;  /* 0xbfb8aa3b10177820 */ /* 0x000fc80000410000 */
[----:B------:R-:W2:Y:S01]  /*35a0*/  MUFU.EX2 R15, R23 ;  /* 0x00000017000f7308 */ /* 0x000ea20000000800 */
[----:B0-----:R-:W-:-:S04]  /*35b0*/  IMAD R22, R22, UR10, RZ ;  /* 0x0000000a16167c24 */ /* 0x001fc8000f8e02ff */
[----:B------:R-:W-:-:S03]  /*35c0*/  IMAD R22, R0, UR11, R22 ;  /* 0x0000000b00167c24 */ /* 0x000fc6000f8e0216 */
[----:B------:R-:W0:Y:S01]  /*35d0*/  MUFU.EX2 R14, R14 ;  /* 0x0000000e000e7308 */ /* 0x000e220000000800 */
[----:B--2---:R-:W-:-:S07]  /*35e0*/  FADD.FTZ R15, R15, 1 ;  /* 0x3f8000000f0f7421 */ /* 0x004fce0000010000 */
[----:B------:R2:W3:Y:S01]  /*35f0*/  MUFU.RCP R20, R15 ;  /* 0x0000000f00147308 */ /* 0x0004e20000001000 */
[----:B0-----:R-:W-:-:S07]  /*3600*/  FADD.FTZ R14, R14, 1 ;  /* 0x3f8000000e0e7421 */ /* 0x001fce0000010000 */
[----:B------:R0:W4:Y:S01]  /*3610*/  MUFU.RCP R21, R14 ;  /* 0x0000000e00157308 */ /* 0x0001220000001000 */
[----:B--2---:R-:W-:Y:S02]  /*3620*/  MOV R15, R9 ;  /* 0x00000009000f7202 */ /* 0x004fe40000000f00 */
[----:B0-----:R-:W-:Y:S01]  /*3630*/  MOV R14, R6 ;  /* 0x00000006000e7202 */ /* 0x001fe20000000f00 */
[----:B---3--:R-:W-:-:S04]  /*3640*/  FMUL.FTZ R20, R16, R20 ;  /* 0x0000001410147220 */ /* 0x008fc80000410000 */
[----:B------:R-:W-:-:S04]  /*3650*/  IMAD.WIDE.U32 R14, R0, UR10, R14 ;  /* 0x0000000a000e7c25 */ /* 0x000fc8000f8e000e */
[----:B----4-:R-:W-:Y:S01]  /*3660*/  FMUL.FTZ R21, R17, R21 ;  /* 0x0000001511157220 */ /* 0x010fe20000410000 */
[----:B------:R-:W-:Y:S02]  /*3670*/  IADD3 R22, PT, PT, R15, R22, RZ ;  /* 0x000000160f167210 */ /* 0x000fe40007ffe0ff */
[C---:B-1----:R-:W-:Y:S02]  /*3680*/  LEA R16, P1, R14.reuse, UR12, 0x1 ;  /* 0x0000000c0e107c11 */ /* 0x042fe4000f8208ff */
[----:B------:R-:W-:Y:S02]  /*3690*/  F2FP.BF16.F32.PACK_AB R21, R21, R20 ;  /* 0x000000141515723e */ /* 0x000fe400000010ff */
[----:B------:R-:W-:-:S05]  /*36a0*/  LEA.HI.X R17, R14, UR13, R22, 0x1, P1 ;  /* 0x0000000d0e117c11 */ /* 0x000fca00088f0c16 */
[----:B------:R0:W-:Y:S04]  /*36b0*/  STG.E desc[UR16][R16.64], R21 ;  /* 0x0000001510007986 */ /* 0x0001e8000c101910 */
.L_x_1665:
[----:B------:R-:W-:Y:S05]  /*36c0*/  BSYNC.RECONVERGENT B1 ;  /* 0x0000000000017941 */ /* 0x000fea0003800200 */
.L_x_1664:
[----:B------:R-:W-:Y:S04]  /*36d0*/  BSSY.RECONVERGENT B1, `(.L_x_1666) ;  /* 0x000001f000017945 */ /* 0x000fe80003800200 */
[----:B------:R-:W-:Y:S05]  /*36e0*/  @P2 BRA `(.L_x_1667) ;  /* 0x0000000000742947 */ /* 0x000fea0003800000 */
[----:B------:R-:W-:Y:S01]  /*36f0*/  FADD.FTZ R33, R33, -UR5 ;  /* 0x8000000521217e21 */ /* 0x000fe20008010000 */
[----:B------:R-:W-:Y:S01]  /*3700*/  FADD.FTZ R25, R25, -UR5 ;  /* 0x8000000519197e21 */ /* 0x000fe20008010000 */
[----:B------:R-:W1:Y:S01]  /*3710*/  LDCU.64 UR10, c[0x0][0x3e0] ;  /* 0x00007c00ff0a77ac */ /* 0x000e620008000a00 */
[----:B------:R-:W-:Y:S01]  /*3720*/  SHF.R.S32.HI R22, RZ, 0x1f, R42 ;  /* 0x0000001fff167819 */ /* 0x000fe2000001142a */
[----:B------:R-:W-:Y:S01]  /*3730*/  FMUL.FTZ R33, R33, UR8 ;  /* 0x0000000821217c20 */ /* 0x000fe20008410000 */
[----:B------:R-:W-:Y:S01]  /*3740*/  FMUL.FTZ R14, R25, UR8 ;  /* 0x00000008190e7c20 */ /* 0x000fe20008410000 */
[----:B------:R-:W2:Y:S02]  /*3750*/  LDCU.64 UR12, c[0x0][0x380] ;  /* 0x00007000ff0c77ac */ /* 0x000ea40008000a00 */
[----:B------:R-:W-:Y:S01]  /*3760*/  FFMA.FTZ R20, R12, R33, R18 ;  /* 0x000000210c147223 */ /* 0x000fe20000010012 */
[----:B0-----:R-:W-:-:S03]  /*3770*/  FFMA.FTZ R17, R13, R14, R19 ;  /* 0x0000000e0d117223 */ /* 0x001fc60000010013 */
[----:B------:R-:W-:Y:S01]  /*3780*/  FMUL.FTZ R15, R20, -1.4426950216293334961 ;  /* 0xbfb8aa3b140f7820 */ /* 0x000fe20000410000 */
[----:B------:R-:W-:-:S04]  /*3790*/  FMUL.FTZ R25, R17, -1.4426950216293334961 ;  /* 0xbfb8aa3b11197820 */ /* 0x000fc80000410000 */
[----:B------:R-:W0:Y:S01]  /*37a0*/  MUFU.EX2 R14, R25 ;  /* 0x00000019000e7308 */ /* 0x000e220000000800 */
[----:B-1----:R-:W-:-:S04]  /*37b0*/  IMAD R22, R22, UR10, RZ ;  /* 0x0000000a16167c24 */ /* 0x002fc8000f8e02ff */
[----:B------:R-:W-:-:S03]  /*37c0*/  IMAD R22, R42, UR11, R22 ;  /* 0x0000000b2a167c24 */ /* 0x000fc6000f8e0216 */
[----:B------:R-:W1:Y:S01]  /*37d0*/  MUFU.EX2 R15, R15 ;  /* 0x0000000f000f7308 */ /* 0x000e620000000800 */
[----:B0-----:R-:W-:Y:S01]  /*37e0*/  FADD.FTZ R26, R14, 1 ;  /* 0x3f8000000e1a7421 */ /* 0x001fe20000010000 */
[----:B------:R-:W-:-:S06]  /*37f0*/  MOV R14, R6 ;  /* 0x00000006000e7202 */ /* 0x000fcc0000000f00 */
[----:B------:R-:W-:Y:S01]  /*3800*/  MUFU.RCP R16, R26 ;  /* 0x0000001a00107308 */ /* 0x000fe20000001000 */
[----:B-1----:R-:W-:Y:S01]  /*3810*/  FADD.FTZ R23, R15, 1 ;  /* 0x3f8000000f177421 */ /* 0x002fe20000010000 */
[----:B------:R-:W-:-:S06]  /*3820*/  MOV R15, R9 ;  /* 0x00000009000f7202 */ /* 0x000fcc0000000f00 */
[----:B------:R-:W0:Y:S01]  /*3830*/  MUFU.RCP R21, R23 ;  /* 0x0000001700157308 */ /* 0x000e220000001000 */
[----:B------:R-:W-:-:S05]  /*3840*/  IMAD.WIDE.U32 R14, R42, UR10, R14 ;  /* 0x0000000a2a0e7c25 */ /* 0x000fca000f8e000e */
[----:B------:R-:W-:Y:S01]  /*3850*/  IADD3 R22, PT, PT, R15, R22, RZ ;  /* 0x000000160f167210 */ /* 0x000fe20007ffe0ff */
[----:B0-----:R-:W-:Y:S01]  /*3860*/  FMUL.FTZ R21, R20, R21 ;  /* 0x0000001514157220 */ /* 0x001fe20000410000 */
[----:B------:R-:W-:Y:S01]  /*3870*/  FMUL.FTZ R20, R17, R16 ;  /* 0x0000001011147220 */ /* 0x000fe20000410000 */
[----:B--2---:R-:W-:-:S04]  /*3880*/  LEA R16, P1, R14, UR12, 0x1 ;  /* 0x0000000c0e107c11 */ /* 0x004fc8000f8208ff */
[----:B------:R-:W-:Y:S02]  /*3890*/  LEA.HI.X R17, R14, UR13, R22, 0x1, P1 ;  /* 0x0000000d0e117c11 */ /* 0x000fe400088f0c16 */
[----:B------:R-:W-:-:S05]  /*38a0*/  F2FP.BF16.F32.PACK_AB R21, R20, R21 ;  /* 0x000000151415723e */ /* 0x000fca00000010ff */
[----:B------:R1:W-:Y:S02]  /*38b0*/  STG.E desc[UR16][R16.64], R21 ;  /* 0x0000001510007986 */ /* 0x0003e4000c101910 */
.L_x_1667:
[----:B------:R-:W-:Y:S05]  /*38c0*/  BSYNC.RECONVERGENT B1 ;  /* 0x0000000000017941 */ /* 0x000fea0003800200 */
.L_x_1666:
        /* <DEDUP_REMOVED lines=17> */
[----:B------:R-:W2:Y:S02]  /*39e0*/  LDCU.64 UR10, c[0x0][0x3e0] ;  /* 0x00007c00ff0a77ac */ /* 0x000ea40008000a00 */
[----:B------:R-:W-:Y:S01]  /*39f0*/  FMUL.FTZ R15, R32, UR8 ;  /* 0x00000008200f7c20 */ /* 0x000fe20008410000 */
[----:B------:R-:W-:Y:S01]  /*3a00*/  FMUL.FTZ R24, R24, UR8 ;  /* 0x0000000818187c20 */ /* 0x000fe20008410000 */
[----:B------:R-:W3:Y:S02]  /*3a10*/  LDCU.64 UR12, c[0x0][0x380] ;  /* 0x00007000ff0c77ac */ /* 0x000ee40008000a00 */
[----:B------:R-:W-:Y:S01]  /*3a20*/  FFMA.FTZ R20, R12, R15, R18 ;  /* 0x0000000f0c147223 */ /* 0x000fe20000010012 */
[----:B01----:R-:W-:Y:S01]  /*3a30*/  FFMA.FTZ R17, R13, R24, R19 ;  /* 0x000000180d117223 */ /* 0x003fe20000010013 */
[----:B------:R-:W-:-:S02]  /*3a40*/  MOV R15, R9 ;  /* 0x00000009000f7202 */ /* 0x000fc40000000f00 */
[----:B------:R-:W-:Y:S01]  /*3a50*/  FMUL.FTZ R14, R20, -1.4426950216293334961 ;  /* 0xbfb8aa3b140e7820 */ /* 0x000fe20000410000 */
[----:B------:R-:W-:-:S05]  /*3a60*/  FMUL.FTZ R24, R17, -1.4426950216293334961 ;  /* 0xbfb8aa3b11187820 */ /* 0x000fca0000410000 */
[----:B------:R-:W0:Y:S01]  /*3a70*/  MUFU.EX2 R14, R14 ;  /* 0x0000000e000e7308 */ /* 0x000e220000000800 */
[----:B--2---:R-:W-:-:S04]  /*3a80*/  IMAD R22, R22, UR10, RZ ;  /* 0x0000000a16167c24 */ /* 0x004fc8000f8e02ff */
[----:B------:R-:W-:-:S03]  /*3a90*/  IMAD R22, R38, UR11, R22 ;  /* 0x0000000b26167c24 */ /* 0x000fc6000f8e0216 */
[----:B------:R-:W1:Y:S01]  /*3aa0*/  MUFU.EX2 R24, R24 ;  /* 0x0000001800187308 */ /* 0x000e620000000800 */
[----:B0-----:R-:W-:Y:S01]  /*3ab0*/  FADD.FTZ R23, R14, 1 ;  /* 0x3f8000000e177421 */ /* 0x001fe20000010000 */
[----:B------:R-:W-:-:S06]  /*3ac0*/  IMAD.MOV.U32 R14, RZ, RZ, R6 ;  /* 0x000000ffff0e7224 */ /* 0x000fcc00078e0006 */
[----:B------:R-:W0:Y:S01]  /*3ad0*/  MUFU.RCP R21, R23 ;  /* 0x0000001700157308 */ /* 0x000e220000001000 */
[----:B------:R-:W-:-:S04]  /*3ae0*/  IMAD.WIDE.U32 R14, R38, UR10, R14 ;  /* 0x0000000a260e7c25 */ /* 0x000fc8000f8e000e */
[----:B-1----:R-:W-:Y:S01]  /*3af0*/  FADD.FTZ R25, R24, 1 ;  /* 0x3f80000018197421 */ /* 0x002fe20000010000 */
[----:B------:R-:W-:-:S03]  /*3b00*/  IADD3 R15, PT, PT, R15, R22, RZ ;  /* 0x000000160f0f7210 */ /* 0x000fc60007ffe0ff */
[----:B------:R-:W1:Y:S01]  /*3b10*/  MUFU.RCP R16, R25 ;  /* 0x0000001900107308 */ /* 0x000e620000001000 */
[----:B0-----:R-:W-:Y:S01]  /*3b20*/  FMUL.FTZ R21, R20, R21 ;  /* 0x0000001514157220 */ /* 0x001fe20000410000 */
[----:B-1----:R-:W-:Y:S01]  /*3b30*/  FMUL.FTZ R20, R17, R16 ;  /* 0x0000001011147220 */ /* 0x002fe20000410000 */
[----:B---3--:R-:W-:-:S04]  /*3b40*/  LEA R16, P5, R14, UR12, 0x1 ;  /* 0x0000000c0e107c11 */ /* 0x008fc8000f8a08ff */
[----:B------:R-:W-:Y:S02]  /*3b50*/  LEA.HI.X R17, R14, UR13, R15, 0x1, P5 ;  /* 0x0000000d0e117c11 */ /* 0x000fe4000a8f0c0f */
[----:B------:R-:W-:-:S05]  /*3b60*/  F2FP.BF16.F32.PACK_AB R21, R20, R21 ;  /* 0x000000151415723e */ /* 0x000fca00000010ff */
[----:B------:R2:W-:Y:S02]  /*3b70*/  STG.E desc[UR16][R16.64], R21 ;  /* 0x0000001510007986 */ /* 0x0005e4000c101910 */
.L_x_1669:
[----:B------:R-:W-:Y:S05]  /*3b80*/  BSYNC.RECONVERGENT B1 ;  /* 0x0000000000017941 */ /* 0x000fea0003800200 */
.L_x_1668:
[----:B------:R-:W-:Y:S04]  /*3b90*/  BSSY.RECONVERGENT B1, `(.L_x_1670) ;  /* 0x000001e000017945 */ /* 0x000fe80003800200 */
[----:B------:R-:W-:Y:S05]  /*3ba0*/  @P6 BRA `(.L_x_1671) ;  /* 0x0000000000706947 */ /* 0x000fea0003800000 */
[----:B------:R-:W-:Y:S01]  /*3bb0*/  FADD.FTZ R31, R31, -UR5 ;  /* 0x800000051f1f7e21 */ /* 0x000fe20008010000 */
[----:B------:R-:W-:Y:S01]  /*3bc0*/  FADD.FTZ R11, R11, -UR5 ;  /* 0x800000050b0b7e21 */ /* 0x000fe20008010000 */
[----:B------:R-:W3:Y:S01]  /*3bd0*/  LDCU.64 UR10, c[0x0][0x3e0] ;  /* 0x00007c00ff0a77ac */ /* 0x000ee20008000a00 */
[----:B------:R-:W-:Y:S01]  /*3be0*/  MOV R14, R6 ;  /* 0x00000006000e7202 */ /* 0x000fe20000000f00 */
[----:B------:R-:W-:Y:S01]  /*3bf0*/  FMUL.FTZ R31, R31, UR8 ;  /* 0x000000081f1f7c20 */ /* 0x000fe20008410000 */
[----:B012---:R-:W-:Y:S01]  /*3c00*/  FMUL.FTZ R16, R11, UR8 ;  /* 0x000000080b107c20 */ /* 0x007fe20008410000 */
[----:B------:R-:W0:Y:S01]  /*3c10*/  LDCU.64 UR12, c[0x0][0x380] ;  /* 0x00007000ff0c77ac */ /* 0x000e220008000a00 */
[----:B------:R-:W-:Y:S01]  /*3c20*/  MOV R15, R9 ;  /* 0x00000009000f7202 */ /* 0x000fe20000000f00 */
[----:B------:R-:W-:Y:S01]  /*3c30*/  FFMA.FTZ R20, R12, R31, R18 ;  /* 0x0000001f0c147223 */ /* 0x000fe20000010012 */
[----:B------:R-:W-:-:S03]  /*3c40*/  FFMA.FTZ R16, R13, R16, R19 ;  /* 0x000000100d107223 */ /* 0x000fc60000010013 */
[----:B------:R-:W-:Y:S01]  /*3c50*/  FMUL.FTZ R11, R20, -1.4426950216293334961 ;  /* 0xbfb8aa3b140b7820 */ /* 0x000fe20000410000 */
[----:B------:R-:W-:-:S05]  /*3c60*/  FMUL.FTZ R23, R16, -1.4426950216293334961 ;  /* 0xbfb8aa3b10177820 */ /* 0x000fca0000410000 */
[----:B------:R-:W1:Y:S01]  /*3c70*/  MUFU.EX2 R11, R11 ;  /* 0x0000000b000b7308 */ /* 0x000e620000000800 */
[----:B---3--:R-:W-:Y:S02]  /*3c80*/  IMAD R26, R26, UR10, RZ ;  /* 0x0000000a1a1a7c24 */ /* 0x008fe4000f8e02ff */
        /* <DEDUP_REMOVED lines=14> */
.L_x_1671:
[----:B------:R-:W-:Y:S05]  /*3d70*/  BSYNC.RECONVERGENT B1 ;  /* 0x0000000000017941 */ /* 0x000fea0003800200 */
.L_x_1670:
        /* <DEDUP_REMOVED lines=8> */
[----:B------:R-:W0:Y:S02]  /*3e00*/  LDCU.64 UR12, c[0x0][0x380] ;  /* 0x00007000ff0c77ac */ /* 0x000e240008000a00 */
[----:B------:R-:W-:Y:S01]  /*3e10*/  FFMA.FTZ R11, R12, R11, R18 ;  /* 0x0000000b0c0b7223 */ /* 0x000fe20000010012 */
[----:B------:R-:W-:-:S03]  /*3e20*/  FFMA.FTZ R3, R13, R16, R19 ;  /* 0x000000100d037223 */ /* 0x000fc60000010013 */
[----:B------:R-:W-:Y:S01]  /*3e30*/  FMUL.FTZ R14, R11, -1.4426950216293334961 ;  /* 0xbfb8aa3b0b0e7820 */ /* 0x000fe20000410000 */
[----:B------:R-:W-:-:S05]  /*3e40*/  FMUL.FTZ R17, R3, -1.4426950216293334961 ;  /* 0xbfb8aa3b03117820 */ /* 0x000fca0000410000 */
[----:B------:R-:W1:Y:S01]  /*3e50*/  MUFU.EX2 R14, R14 ;  /* 0x0000000e000e7308 */ /* 0x000e620000000800 */
[----:B----4-:R-:W-:-:S04]  /*3e60*/  IMAD R23, R33, UR10, RZ ;  /* 0x0000000a21177c24 */ /* 0x010fc8000f8e02ff */
[----:B------:R-:W-:-:S03]  /*3e70*/  IMAD R23, R36, UR11, R23 ;  /* 0x0000000b24177c24 */ /* 0x000fc6000f8e0217 */
[----:B------:R-:W2:Y:S01]  /*3e80*/  MUFU.EX2 R17, R17 ;  /* 0x0000001100117308 */ /* 0x000ea20000000800 */
[----:B-1----:R-:W-:Y:S01]  /*3e90*/  FADD.FTZ R20, R14, 1 ;  /* 0x3f8000000e147421 */ /* 0x002fe20000010000 */
[----:B------:R-:W-:-:S06]  /*3ea0*/  MOV R14, R6 ;  /* 0x00000006000e7202 */ /* 0x000fcc0000000f00 */
[----:B------:R-:W1:Y:S01]  /*3eb0*/  MUFU.RCP R16, R20 ;  /* 0x0000001400107308 */ /* 0x000e620000001000 */
[----:B------:R-:W-:-:S04]  /*3ec0*/  IMAD.WIDE.U32 R14, R36, UR10, R14 ;  /* 0x0000000a240e7c25 */ /* 0x000fc8000f8e000e */
[----:B--2---:R-:W-:Y:S01]  /*3ed0*/  FADD.FTZ R21, R17, 1 ;  /* 0x3f80000011157421 */ /* 0x004fe20000010000 */
[----:B------:R-:W-:-:S03]  /*3ee0*/  IADD3 R23, PT, PT, R15, R23, RZ ;  /* 0x000000170f177210 */ /* 0x000fc60007ffe0ff */
[----:B------:R-:W2:Y:S01]  /*3ef0*/  MUFU.RCP R22, R21 ;  /* 0x0000001500167308 */ /* 0x000ea20000001000 */
[----:B-1----:R-:W-:Y:S01]  /*3f00*/  FMUL.FTZ R11, R11, R16 ;  /* 0x000000100b0b7220 */ /* 0x002fe20000410000 */
[----:B0-----:R-:W-:-:S04]  /*3f10*/  LEA R16, P1, R14, UR12, 0x1 ;  /* 0x0000000c0e107c11 */ /* 0x001fc8000f8208ff */
[----:B------:R-:W-:Y:S01]  /*3f20*/  LEA.HI.X R17, R14, UR13, R23, 0x1, P1 ;  /* 0x0000000d0e117c11 */ /* 0x000fe200088f0c17 */
[----:B--2---:R-:W-:-:S05]  /*3f30*/  FMUL.FTZ R22, R3, R22 ;  /* 0x0000001603167220 */ /* 0x004fca0000410000 */
[----:B------:R-:W-:-:S05]  /*3f40*/  F2FP.BF16.F32.PACK_AB R11, R22, R11 ;  /* 0x0000000b160b723e */ /* 0x000fca00000010ff */
[----:B------:R4:W-:Y:S02]  /*3f50*/  STG.E desc[UR16][R16.64], R11 ;  /* 0x0000000b10007986 */ /* 0x0009e4000c101910 */
.L_x_1673:
[----:B------:R-:W-:Y:S05]  /*3f60*/  BSYNC.RECONVERGENT B1 ;  /* 0x0000000000017941 */ /* 0x000fea0003800200 */
.L_x_1672:
[----:B------:R-:W-:Y:S04]  /*3f70*/  BSSY.RECONVERGENT B1, `(.L_x_1674) ;  /* 0x000001e000017945 */ /* 0x000fe80003800200 */
[----:B------:R-:W-:Y:S05]  /*3f80*/  @P2 BRA `(.L_x_1675) ;  /* 0x0000000000702947 */ /* 0x000fea0003800000 */
[----:B------:R-:W-:Y:S01]  /*3f90*/  FADD.FTZ R29, R29, -UR5 ;  /* 0x800000051d1d7e21 */ /* 0x000fe20008010000 */
[----:B------:R-:W-:Y:S01]  /*3fa0*/  FADD.FTZ R3, R4, -UR5 ;  /* 0x8000000504037e21 */ /* 0x000fe20008010000 */
[----:B------:R-:W5:Y:S01]  /*3fb0*/  LDCU.64 UR10, c[0x0][0x3e0] ;  /* 0x00007c00ff0a77ac */ /* 0x000f620008000a00 */
[----:B------:R-:W-:Y:S01]  /*3fc0*/  MOV R15, R9 ;  /* 0x00000009000f7202 */ /* 0x000fe20000000f00 */
[----:B------:R-:W-:Y:S01]  /*3fd0*/  FMUL.FTZ R29, R29, UR8 ;  /* 0x000000081d1d7c20 */ /* 0x000fe20008410000 */
[----:B------:R-:W-:Y:S01]  /*3fe0*/  FMUL.FTZ R14, R3, UR8 ;  /* 0x00000008030e7c20 */ /* 0x000fe20008410000 */
[----:B------:R-:W5:Y:S02]  /*3ff0*/  LDCU.64 UR12, c[0x0][0x380] ;  /* 0x00007000ff0c77ac */ /* 0x000f640008000a00 */
[----:B------:R-:W-:Y:S01]  /*4000*/  FFMA.FTZ R4, R12, R29, R18 ;  /* 0x0000001d0c047223 */ /* 0x000fe20000010012 */
[----:B------:R-:W-:Y:S01]  /*4010*/  FFMA.FTZ R3, R13, R14, R19 ;  /* 0x0000000e0d037223 */ /* 0x000fe20000010013 */
[----:B------:R-:W-:-:S02]  /*4020*/  IMAD.MOV.U32 R14, RZ, RZ, R6 ;  /* 0x000000ffff0e7224 */ /* 0x000fc400078e0006 */
[----:B----4-:R-:W-:Y:S01]  /*4030*/  FMUL.FTZ R11, R4, -1.4426950216293334961 ;  /* 0xbfb8aa3b040b7820 */ /* 0x010fe20000410000 */
[----:B0123--:R-:W-:-:S05]  /*4040*/  FMUL.FTZ R16, R3, -1.4426950216293334961 ;  /* 0xbfb8aa3b03107820 */ /* 0x00ffca0000410000 */
[----:B------:R-:W0:Y:S01]  /*4050*/  MUFU.EX2 R11, R11 ;  /* 0x0000000b000b7308 */ /* 0x000e220000000800 */
[----:B-----5:R-:W-:Y:S02]  /*4060*/  IMAD R24, R45, UR10, RZ ;  /* 0x0000000a2d187c24 */ /* 0x020fe4000f8e02ff */
        /* <DEDUP_REMOVED lines=14> */
.L_x_1675:
[----:B------:R-:W-:Y:S05]  /*4150*/  BSYNC.RECONVERGENT B1 ;  /* 0x0000000000017941 */ /* 0x000fea0003800200 */
.L_x_1674:
[----:B------:R-:W-:Y:S04]  /*4160*/  BSSY.RECONVERGENT B1, `(.L_x_1676) ;  /* 0x000001e000017945 */ /* 0x000fe80003800200 */
[----:B------:R-:W-:Y:S05]  /*4170*/  @P3 BRA `(.L_x_1677) ;  /* 0x0000000000703947 */ /* 0x000fea0003800000 */
[----:B------:R-:W-:Y:S01]  /*4180*/  FADD.FTZ R28, R28, -UR5 ;  /* 0x800000051c1c7e21 */ /* 0x000fe20008010000 */
[----:B------:R-:W-:Y:S01]  /*4190*/  FADD.FTZ R5, R5, -UR5 ;  /* 0x8000000505057e21 */ /* 0x000fe20008010000 */
[----:B------:R-:W5:Y:S02]  /*41a0*/  LDCU.64 UR10, c[0x0][0x3e0] ;  /* 0x00007c00ff0a77ac */ /* 0x000f640008000a00 */
[----:B0-----:R-:W-:Y:S01]  /*41b0*/  FMUL.FTZ R3, R28, UR8 ;  /* 0x000000081c037c20 */ /* 0x001fe20008410000 */
[----:B------:R-:W-:Y:S01]  /*41c0*/  FMUL.FTZ R14, R5, UR8 ;  /* 0x00000008050e7c20 */ /* 0x000fe20008410000 */
[----:B------:R-:W0:Y:S01]  /*41d0*/  LDCU.64 UR12, c[0x0][0x380] ;  /* 0x00007000ff0c77ac */ /* 0x000e220008000a00 */
[----:B------:R-:W-:Y:S01]  /*41e0*/  MOV R5, R9 ;  /* 0x0000000900057202 */ /* 0x000fe20000000f00 */
[----:B------:R-:W-:Y:S01]  /*41f0*/  FFMA.FTZ R3, R12, R3, R18 ;  /* 0x000000030c037223 */ /* 0x000fe20000010012 */
[----:B----4-:R-:W-:-:S03]  /*4200*/  FFMA.FTZ R11, R13, R14, R19 ;  /* 0x0000000e0d0b7223 */ /* 0x010fc60000010013 */
[----:B------:R-:W-:Y:S01]  /*4210*/  FMUL.FTZ R4, R3, -1.4426950216293334961 ;  /* 0xbfb8aa3b03047820 */ /* 0x000fe20000410000 */
[----:B------:R-:W-:-:S05]  /*4220*/  FMUL.FTZ R14, R11, -1.4426950216293334961 ;  /* 0xbfb8aa3b0b0e7820 */ /* 0x000fca0000410000 */
[----:B------:R-:W1:Y:S01]  /*4230*/  MUFU.EX2 R4, R4 ;  /* 0x0000000400047308 */ /* 0x000e620000000800 */
[----:B-----5:R-:W-:-:S04]  /*4240*/  IMAD R15, R44, UR10, RZ ;  /* 0x0000000a2c0f7c24 */ /* 0x020fc8000f8e02ff */
[----:B------:R-:W-:-:S03]  /*4250*/  IMAD R15, R40, UR11, R15 ;  /* 0x0000000b280f7c24 */ /* 0x000fc6000f8e020f */
[----:B------:R-:W4:Y:S01]  /*4260*/  MUFU.EX2 R14, R14 ;  /* 0x0000000e000e7308 */ /* 0x000f220000000800 */
[----:B-123--:R-:W-:Y:S01]  /*4270*/  FADD.FTZ R16, R4, 1 ;  /* 0x3f80000004107421 */ /* 0x00efe20000010000 */
[----:B------:R-:W-:-:S06]  /*4280*/  MOV R4, R6 ;  /* 0x0000000600047202 */ /* 0x000fcc0000000f00 */
[----:B------:R-:W1:Y:S01]  /*4290*/  MUFU.RCP R16, R16 ;  /* 0x0000001000107308 */ /* 0x000e620000001000 */
[----:B------:R-:W-:-:S04]  /*42a0*/  IMAD.WIDE.U32 R4, R40, UR10, R4 ;  /* 0x0000000a28047c25 */ /* 0x000fc8000f8e0004 */
[----:B----4-:R-:W-:Y:S01]  /*42b0*/  FADD.FTZ R17, R14, 1 ;  /* 0x3f8000000e117421 */ /* 0x010fe20000010000 */
[----:B0-----:R-:W-:-:S03]  /*42c0*/  LEA R14, P1, R4, UR12, 0x1 ;  /* 0x0000000c040e7c11 */ /* 0x001fc6000f8208ff */
[----:B------:R-:W0:Y:S01]  /*42d0*/  MUFU.RCP R20, R17 ;  /* 0x0000001100147308 */ /* 0x000e220000001000 */
[----:B------:R-:W-:-:S04]  /*42e0*/  IADD3 R15, PT, PT, R5, R15, RZ ;  /* 0x0000000f050f7210 */ /* 0x000fc80007ffe0ff */
[----:B------:R-:W-:Y:S01]  /*42f0*/  LEA.HI.X R15, R4, UR13, R15, 0x1, P1 ;  /* 0x0000000d040f7c11 */ /* 0x000fe200088f0c0f */
[----:B-1----:R-:W-:Y:S01]  /*4300*/  FMUL.FTZ R3, R3, R16 ;  /* 0x0000001003037220 */ /* 0x002fe20000410000 */
[----:B0-----:R-:W-:-:S05]  /*4310*/  FMUL.FTZ R20, R11, R20 ;  /* 0x000000140b147220 */ /* 0x001fca0000410000 */
[----:B------:R-:W-:-:S05]  /*4320*/  F2FP.BF16.F32.PACK_AB R3, R20, R3 ;  /* 0x000000031403723e */ /* 0x000fca00000010ff */
[----:B------:R0:W-:Y:S02]  /*4330*/  STG.E desc[UR16][R14.64], R3 ;  /* 0x000000030e007986 */ /* 0x0001e4000c101910 */
.L_x_1677:
[----:B------:R-:W-:Y:S05]  /*4340*/  BSYNC.RECONVERGENT B1 ;  /* 0x0000000000017941 */ /* 0x000fea0003800200 */
.L_x_1676:
[----:B------:R-:W-:Y:S05]  /*4350*/  @P4 BRA `(.L_x_1663) ;  /* 0x0000000000704947 */ /* 0x000fea0003800000 */
[----:B------:R-:W-:Y:S01]  /*4360*/  FADD.FTZ R27, R27, -UR5 ;  /* 0x800000051b1b7e21 */ /* 0x000fe20008010000 */
[----:B------:R-:W-:Y:S01]  /*4370*/  FADD.FTZ R10, R10, -UR5 ;  /* 0x800000050a0a7e21 */ /* 0x000fe20008010000 */
[----:B------:R-:W5:Y:S01]  /*4380*/  LDCU.64 UR10, c[0x0][0x3e0] ;  /* 0x00007c00ff0a77ac */ /* 0x000f620008000a00 */
[----:B------:R-:W-:Y:S01]  /*4390*/  MOV R4, R6 ;  /* 0x0000000600047202 */ /* 0x000fe20000000f00 */
[----:B------:R-:W-:Y:S01]  /*43a0*/  FMUL.FTZ R27, R27, UR8 ;  /* 0x000000081b1b7c20 */ /* 0x000fe20008410000 */
[----:B------:R-:W-:Y:S01]  /*43b0*/  FMUL.FTZ R10, R10, UR8 ;  /* 0x000000080a0a7c20 */ /* 0x000fe20008410000 */
[----:B------:R-:W1:Y:S01]  /*43c0*/  LDCU.64 UR12, c[0x0][0x380] ;  /* 0x00007000ff0c77ac */ /* 0x000e620008000a00 */
[----:B------:R-:W-:Y:S01]  /*43d0*/  MOV R5, R9 ;  /* 0x0000000900057202 */ /* 0x000fe20000000f00 */
[----:B------:R-:W-:Y:S01]  /*43e0*/  FFMA.FTZ R27, R12, R27, R18 ;  /* 0x0000001b0c1b7223 */ /* 0x000fe20000010012 */
[----:B------:R-:W-:-:S03]  /*43f0*/  FFMA.FTZ R13, R13, R10, R19 ;  /* 0x0000000a0d0d7223 */ /* 0x000fc60000010013 */
[----:B0-----:R-:W-:Y:S01]  /*4400*/  FMUL.FTZ R3, R27, -1.4426950216293334961 ;  /* 0xbfb8aa3b1b037820 */ /* 0x001fe20000410000 */
[----:B------:R-:W-:-:S05]  /*4410*/  FMUL.FTZ R7, R13, -1.4426950216293334961 ;  /* 0xbfb8aa3b0d077820 */ /* 0x000fca0000410000 */
[----:B------:R-:W0:Y:S01]  /*4420*/  MUFU.EX2 R3, R3 ;  /* 0x0000000300037308 */ /* 0x000e220000000800 */
[----:B-----5:R-:W-:Y:S02]  /*4430*/  IMAD R12, R43, UR10, RZ ;  /* 0x0000000a2b0c7c24 */ /* 0x020fe4000f8e02ff */
[----:B------:R-:W-:-:S05]  /*4440*/  IMAD.WIDE.U32 R4, R39, UR10, R4 ;  /* 0x0000000a27047c25 */ /* 0x000fca000f8e0004 */
[----:B------:R-:W5:Y:S01]  /*4450*/  MUFU.EX2 R7, R7 ;  /* 0x0000000700077308 */ /* 0x000f620000000800 */
[----:B------:R-:W-:Y:S01]  /*4460*/  IMAD R9, R39, UR11, R12 ;  /* 0x0000000b27097c24 */ /* 0x000fe2000f8e020c */
[----:B-1----:R-:W-:-:S04]  /*4470*/  LEA R6, P1, R4, UR12, 0x1 ;  /* 0x0000000c04067c11 */ /* 0x002fc8000f8208ff */
[----:B------:R-:W-:Y:S01]  /*4480*/  IADD3 R9, PT, PT, R5, R9, RZ ;  /* 0x0000000905097210 */ /* 0x000fe20007ffe0ff */
[----:B0-----:R-:W-:-:S06]  /*4490*/  FADD.FTZ R8, R3, 1 ;  /* 0x3f80000003087421 */ /* 0x001fcc0000010000 */
[----:B------:R-:W0:Y:S01]  /*44a0*/  MUFU.RCP R8, R8 ;  /* 0x0000000800087308 */ /* 0x000e220000001000 */
[----:B-----5:R-:W-:Y:S01]  /*44b0*/  FADD.FTZ R10, R7, 1 ;  /* 0x3f800000070a7421 */ /* 0x020fe20000010000 */
[----:B------:R-:W-:-:S06]  /*44c0*/  LEA.HI.X R7, R4, UR13, R9, 0x1, P1 ;  /* 0x0000000d04077c11 */ /* 0x000fcc00088f0c09 */
[----:B------:R-:W1:Y:S01]  /*44d0*/  MUFU.RCP R10, R10 ;  /* 0x0000000a000a7308 */ /* 0x000e620000001000 */
[----:B0-----:R-:W-:Y:S01]  /*44e0*/  FMUL.FTZ R3, R27, R8 ;  /* 0x000000081b037220 */ /* 0x001fe20000410000 */
[----:B-1----:R-:W-:-:S05]  /*44f0*/  FMUL.FTZ R12, R13, R10 ;  /* 0x0000000a0d0c7220 */ /* 0x002fca0000410000 */
[----:B------:R-:W-:-:S05]  /*4500*/  F2FP.BF16.F32.PACK_AB R3, R12, R3 ;  /* 0x000000030c03723e */ /* 0x000fca00000010ff */
[----:B------:R0:W-:Y:S02]  /*4510*/  STG.E desc[UR16][R6.64], R3 ;  /* 0x0000000306007986 */ /* 0x0001e4000c101910 */
.L_x_1663:
[----:B------:R-:W-:Y:S05]  /*4520*/  BSYNC.RECONVERGENT B0 ;  /* 0x0000000000007941 */ /* 0x000fea0003800200 */
.L_x_1647:
[----:B------:R-:W5:Y:S01]  /*4530*/  LDCU UR5, c[0x0][0x3f8] ;  /* 0x00007f00ff0577ac */ /* 0x000f620008000800 */
[----:B------:R-:W5:Y:S01]  /*4540*/  LDCU UR8, c[0x0][0x3c8] ;  /* 0x00007900ff0877ac */ /* 0x000f620008000800 */
[----:B------:R-:W-:Y:S02]  /*4550*/  UIADD3 UR7, UPT, UPT, UR20, UR7, URZ ;  /* 0x0000000714077290 */ /* 0x000fe4000fffe0ff */
[----:B------:R-:W-:Y:S02]  /*4560*/  UIADD3 UR4, UPT, UPT, UR4, 0x1, URZ ;  /* 0x0000000104047890 */ /* 0x000fe4000fffe0ff */
[----:B-----5:R-:W-:-:S04]  /*4570*/  UIMAD UR5, UR5, UR8, URZ ;  /* 0x00000008050572a4 */ /* 0x020fc8000f8e02ff */
[----:B------:R-:W-:-:S09]  /*4580*/  UISETP.GE.AND UP0, UPT, UR7, UR5, UPT ;  /* 0x000000050700728c */ /* 0x000fd2000bf06270 */
[----:B------:R-:W-:Y:S05]  /*4590*/  BRA.U !UP0, `(.L_x_1678) ;  /* 0xffffffbd08547547 */ /* 0x000fea000b83ffff */
[----:B------:R-:W-:Y:S05]  /*45a0*/  EXIT ;  /* 0x000000000000794d */ /* 0x000fea0003800000 */
.L_x_1679:
        /* <DEDUP_REMOVED lines=13> */
.L_x_2508:


//--------------------- .text._Z35group_norm_nhwc_fwd_one_pass_kernelI11Bf16IOFp16WLi64ELi20ELi640EEv26Group_norm_nhwc_fwd_params --------------------------
	.section	.text._Z35group_norm_nhwc_fwd_one_pass_kernelI11Bf16IOFp16WLi64ELi20ELi640EEv26Group_norm_nhwc_fwd_params,"ax",@progbits
	.align	128
        .global         _Z35group_norm_nhwc_fwd_one_pass_kernelI11Bf16IOFp16WLi64ELi20ELi640EEv26Group_norm_nhwc_fwd_params
        .type           _Z35group_norm_nhwc_fwd_one_pass_kernelI11Bf16IOFp16WLi64ELi20ELi640EEv26Group_norm_nhwc_fwd_params,@function
        .size           _Z35group_norm_nhwc_fwd_one_pass_kernelI11Bf16IOFp16WLi64ELi20ELi640EEv26Group_norm_nhwc_fwd_params,(.L_x_2509 - _Z35group_norm_nhwc_fwd_one_pass_kernelI11Bf16IOFp16WLi64ELi20ELi640EEv26Group_norm_nhwc_fwd_params)
        .other          _Z35group_norm_nhwc_fwd_one_pass_kernelI11Bf16IOFp16WLi64ELi20ELi640EEv26Group_norm_nhwc_fwd_params,@"STO_CUDA_ENTRY STV_DEFAULT"
_Z35group_norm_nhwc_fwd_one_pass_kernelI11Bf16IOFp16WLi64ELi20ELi640EEv26Group_norm_nhwc_fwd_params:
.text._Z35group_norm_nhwc_fwd_one_pass_kernelI11Bf16IOFp16WLi64ELi20ELi640EEv26Group_norm_nhwc_fwd_params:
        /* <DEDUP_REMOVED lines=35> */
.L_x_1695:
[----:B0-----:R-:W0:Y:S01]  /*0230*/  LDC R0, c[0x0][0x3f8] ;  /* 0x0000fe00ff007b82 */ /* 0x001e220000000800 */
[----:B------:R-:W1:Y:S01]  /*0240*/  LDCU.64 UR10, c[0x0][0x3e8] ;  /* 0x00007d00ff0a77ac */ /* 0x000e620008000a00 */
        /* <DEDUP_REMOVED lines=95> */
.L_x_1681:
[----:B------:R-:W-:Y:S05]  /*0840*/  BSYNC.RECONVERGENT B0 ;  /* 0x0000000000007941 */ /* 0x000fea0003800200 */
.L_x_1680:
        /* <DEDUP_REMOVED lines=56> */
.L_x_1683:
[----:B------:R-:W-:Y:S05]  /*0bd0*/  BSYNC.RECONVERGENT B0 ;  /* 0x0000000000007941 */ /* 0x000fea0003800200 */
.L_x_1682:
        /* <DEDUP_REMOVED lines=31> */
.L_x_1686:
[----:B---3--:R-:W3:Y:S04]  /*0dd0*/  LDG.E.STRONG.GPU R4, desc[UR16][R6.64] ;  /* 0x0000001006047981 */ /* 0x008ee8000c1ef900 */
[----:B---3--:R-:W-:Y:S01]  /*0de0*/  CCTL.IVALL ;  /* 0x00000000ff00798f */ /* 0x008fe20002000000 */
[----:B------:R-:W-:Y:S05]  /*0df0*/  YIELD ;  /* 0x0000000000007946 */ /* 0x000fea0003800000 */
[----:B------:R-:W-:-:S13]  /*0e00*/  ISETP.NE.AND P1, PT, R4, R9, PT ;  /* 0x000000090400720c */ /* 0x000fda0003f25270 */
[----:B------:R-:W-:Y:S05]  /*0e10*/  @P1 BRA `(.L_x_1686) ;  /* 0xfffffffc00ec1947 */ /* 0x000fea000383ffff */
.L_x_1685:
        /* <DEDUP_REMOVED lines=15> */
.L_x_1688:
        /* <DEDUP_REMOVED lines=48> */
[----:B------:R-:W-:Y:S02]  /*1210*/  MOV R4, UR24 ;  /* 0x0000001800047c02 */ /* 0x000fe40008000f00 */
[----:B------:R-:W-:Y:S01]  /*1220*/  MOV R5, UR25 ;  /* 0x0000001900057c02 */ /* 0x000fe20008000f00 */
[----:B------:R-:W-:Y:S01]  /*1230*/  VOTEU.ALL UP1, P6 ;  /* 0x0000000000ff7886 */ /* 0x000fe20003020000 */
[----:B------:R-:W-:Y:S01]  /*1240*/  @!UP0 UIMAD.WIDE.U32 UR24, UR21, 0x8, UR18 ;  /* 0x00000008151888a5 */ /* 0x000fe2000f8e0012 */
[----:B------:R-:W-:Y:S01]  /*1250*/  IMAD.U32 R6, RZ, RZ, UR26 ;  /* 0x0000001aff067e24 */ /* 0x000fe2000f8e00ff */
[----:B------:R-:W-:Y:S01]  /*1260*/  MOV R7, UR27 ;  /* 0x0000001b00077c02 */ /* 0x000fe20008000f00 */
[----:B------:R-:W-:Y:S01]  /*1270*/  VOTEU.ALL UP2, P1 ;  /* 0x0000000000ff7886 */ /* 0x000fe20000840000 */
[----:B------:R-:W3:Y:S01]  /*1280*/  @!P3 LDG.E.64 R4, desc[UR16][R4.64] ;  /* 0x000000100404b981 */ /* 0x000ee2000c1e1b00 */
[----:B------:R-:W-:Y:S01]  /*1290*/  @!UP1 UIMAD.WIDE.U32 UR26, UR13, 0x8, UR18 ;  /* 0x000000080d1a98a5 */ /* 0x000fe2000f8e0012 */
[----:B------:R-:W-:-:S02]  /*12a0*/  MOV R8, UR24 ;  /* 0x0000001800087c02 */ /* 0x000fc40008000f00 */
[----:B------:R-:W-:Y:S01]  /*12b0*/  MOV R9, UR25 ;  /* 0x0000001900097c02 */ /* 0x000fe20008000f00 */
[----:B------:R-:W4:Y:S01]  /*12c0*/  @!P4 LDG.E.64 R6, desc[UR16][R6.64] ;  /* 0x000000100606c981 */ /* 0x000f22000c1e1b00 */
[----:B------:R-:W-:Y:S01]  /*12d0*/  @!UP2 UIMAD.WIDE.U32 UR24, UR14, 0x8, UR18 ;  /* 0x000000080e18a8a5 */ /* 0x000fe2000f8e0012 */
[----:B------:R-:W-:Y:S01]  /*12e0*/  MOV R10, UR26 ;  /* 0x0000001a000a7c02 */ /* 0x000fe20008000f00 */
[----:B------:R-:W-:Y:S02]  /*12f0*/  IMAD.U32 R11, RZ, RZ, UR27 ;  /* 0x0000001bff0b7e24 */ /* 0x000fe4000f8e00ff */
        /* <DEDUP_REMOVED lines=28> */
.L_x_1687:
        /* <DEDUP_REMOVED lines=10> */
[----:B------:R-:W-:Y:S01]  /*1560*/  ISETP.EQ.OR P3, PT, R4, UR15, P2 ;  /* 0x0000000f04007c0c */ /* 0x000fe20009762670 */
[----:B------:R-:W-:Y:S02]  /*1570*/  IMAD.U32 R4, RZ, RZ, UR12 ;  /* 0x0000000cff047e24 */ /* 0x000fe4000f8e00ff */
[----:B------:R-:W-:-:S03]  /*1580*/  MOV R5, UR9 ;  /* 0x0000000900057c02 */ /* 0x000fc60008000f00 */
        /* <DEDUP_REMOVED lines=24> */
[----:B-1----:R-:W-:Y:S01]  /*1710*/  MOV R10, UR12 ;  /* 0x0000000c000a7c02 */ /* 0x002fe20008000f00 */
[----:B------:R-:W-:-:S03]  /*1720*/  IMAD.U32 R11, RZ, RZ, UR13 ;  /* 0x0000000dff0b7e24 */ /* 0x000fc6000f8e00ff */
        /* <DEDUP_REMOVED lines=13> */
.L_x_1689:
        /* <DEDUP_REMOVED lines=19> */
[----:B------:R-:W2:Y:S01]  /*1930*/  @!P1 LDG.E.64 R6, desc[UR16][R6.64] ;  /* 0x0000001006069981 */ /* 0x000ea2000c1e1b00 */
[----:B------:R-:W-:-:S05]  /*1940*/  MOV R8, UR5 ;  /* 0x0000000500087c02 */ /* 0x000fca0008000f00 */
[----:B------:R-:W-:-:S05]  /*1950*/  VIADD R8, R8, 0x2 ;  /* 0x0000000208087836 */ /* 0x000fca0000000000 */
[----:B------:R-:W-:Y:S01]  /*1960*/  R2UR UR5, R8 ;  /* 0x00000000080572ca */ /* 0x000fe200000e0000 */
[----:B0-----:R-:W-:Y:S01]  /*1970*/  @!P3 FADD.FTZ R20, R20, R4 ;  /* 0x000000041414b221 */ /* 0x001fe20000010000 */
[----:B------:R-:W-:-:S03]  /*1980*/  @!P3 FADD.FTZ R21, R21, R5 ;  /* 0x000000051515b221 */ /* 0x000fc60000010000 */
[----:B--2---:R-:W-:Y:S01]  /*1990*/  @!P1 FADD.FTZ R20, R20, R6 ;  /* 0x0000000614149221 */ /* 0x004fe20000010000 */
[----:B------:R-:W-:-:S09]  /*19a0*/  @!P1 FADD.FTZ R21, R21, R7 ;  /* 0x0000000715159221 */ /* 0x000fd20000010000 */
.L_x_1690:
        /* <DEDUP_REMOVED lines=13> */
.L_x_1691:
[----:B------:R-:W-:Y:S05]  /*1a80*/  BSYNC.RECONVERGENT B0 ;  /* 0x0000000000007941 */ /* 0x000fea0003800200 */
.L_x_1684:
[----:B------:R-:W4:Y:S01]  /*1a90*/  S2UR UR9, SR_CgaCtaId ;  /* 0x00000000000979c3 */ /* 0x000f220000008800 */
[----:B------:R-:W5:Y:S01]  /*1aa0*/  LDCU UR10, c[0x0][0x414] ;  /* 0x00008280ff0a77ac */ /* 0x000f620008000800 */
[----:B---3--:R-:W-:Y:S02]  /*1ab0*/  MOV R11, UR8 ;  /* 0x00000008000b7c02 */ /* 0x008fe40008000f00 */
[----:B------:R-:W-:Y:S01]  /*1ac0*/  LOP3.LUT R13, R22, 0xffff, RZ, 0xc0, !PT ;  /* 0x0000ffff160d7812 */ /* 0x000fe200078ec0ff */
[----:B------:R-:W-:-:S03]  /*1ad0*/  UMOV UR5, 0x400 ;  /* 0x0000040000057882 */ /* 0x000fc60000000000 */
[----:B------:R-:W1:Y:S01]  /*1ae0*/  @P0 LDC.64 R6, c[0x0][0x388] ;  /* 0x0000e200ff060b82 */ /* 0x000e620000000a00 */
[----:B------:R-:W-:-:S07]  /*1af0*/  IMAD.IADD R15, R0, 0x1, R13 ;  /* 0x00000001000f7824 */ /* 0x000fce00078e020d */
        /* <DEDUP_REMOVED lines=27> */
[----:B------:R-:W-:-:S06]  /*1cb0*/  MOV R6, 0x3f800000 ;  /* 0x3f80000000067802 */ /* 0x000fcc0000000f00 */
[----:B------:R-:W0:Y:S01]  /*1cc0*/  @P1 MUFU.RSQ R6, R15 ;  /* 0x0000000f00061308 */ /* 0x000e220000001400 */
[----:B------:R-:W-:-:S04]  /*1cd0*/  ISETP.GE.U32.AND P1, PT, R24, UR10, PT ;  /* 0x0000000a18007c0c */ /* 0x000fc8000bf26070 */
[----:B------:R-:W-:Y:S01]  /*1ce0*/  ISETP.GE.AND.EX P1, PT, R17, UR11, PT, P1 ;  /* 0x0000000b11007c0c */ /* 0x000fe2000bf26310 */
[-C--:B0-----:R-:W-:Y:S01]  /*1cf0*/  FMUL.FTZ R3, R3, R6.reuse ;  /* 0x0000000603037220 */ /* 0x081fe20000410000 */
[----:B------:R-:W-:Y:S01]  /*1d00*/  FMUL.FTZ R5, R5, R6 ;  /* 0x0000000605057220 */ /* 0x000fe20000410000 */
[----:B---3--:R-:W-:Y:S02]  /*1d10*/  HADD2.F32 R0, -RZ, R0.H0_H0 ;  /* 0x20000000ff007230 */ /* 0x008fe40000004100 */
[----:B--2---:R-:W-:Y:S02]  /*1d20*/  HADD2.F32 R7, -RZ, R12.H0_H0 ;  /* 0x2000000cff077230 */ /* 0x004fe40000004100 */
[----:B----4-:R-:W-:-:S03]  /*1d30*/  HADD2.F32 R2, -RZ, R25.H0_H0 ;  /* 0x20000019ff027230 */ /* 0x010fc60000004100 */
[----:B------:R-:W-:Y:S01]  /*1d40*/  FFMA.FTZ R0, R0, R3, R7 ;  /* 0x0000000300007223 */ /* 0x000fe20000010007 */
[----:B------:R-:W-:-:S05]  /*1d50*/  HADD2.F32 R9, -RZ, R4.H0_H0 ;  /* 0x20000004ff097230 */ /* 0x000fca0000004100 */
        /* <DEDUP_REMOVED lines=12> */
.L_x_1692:
        /* <DEDUP_REMOVED lines=14> */
.L_x_1694:
[----:B------:R-:W-:Y:S05]  /*1f00*/  BSYNC.RECONVERGENT B0 ;  /* 0x0000000000007941 */ /* 0x000fea0003800200 */
.L_x_1693:
[----:B------:R-:W-:Y:S02]  /*1f10*/  UIADD3 UR8, UPT, UPT, UR20, UR8, URZ ;  /* 0x0000000814087290 */ /* 0x000fe4000fffe0ff */
[----:B------:R-:W-:Y:S02]  /*1f20*/  UIADD3 UR4, UPT, UPT, UR4, 0x1, URZ ;  /* 0x0000000104047890 */ /* 0x000fe4000fffe0ff */
[----:B------:R-:W-:-:S09]  /*1f30*/  UISETP.GE.AND UP0, UPT, UR8, UR7, UPT ;  /* 0x000000070800728c */ /* 0x000fd2000bf06270 */
[----:B------:R-:W-:Y:S05]  /*1f40*/  BRA.U !UP0, `(.L_x_1695) ;  /* 0xffffffe108b87547 */ /* 0x000fea000b83ffff */
[----:B------:R-:W-:Y:S05]  /*1f50*/  EXIT ;  /* 0x000000000000794d */ /* 0x000fea0003800000 */
.L_x_1696:
        /* <DEDUP_REMOVED lines=10> */
.L_x_2509:


//--------------------- .text._Z35group_norm_nhwc_fwd_one_pass_kernelI11Bf16IOFp16WLi128ELi20ELi640EEv26Group_norm_nhwc_fwd_params --------------------------
	.section	.text._Z35group_norm_nhwc_fwd_one_pass_kernelI11Bf16IOFp16WLi128ELi20ELi640EEv26Group_norm_nhwc_fwd_params,"ax",@progbits
	.align	128
        .global         _Z35group_norm_nhwc_fwd_one_pass_kernelI11Bf16IOFp16WLi128ELi20ELi640EEv26Group_norm_nhwc_fwd_params
        .type           _Z35group_norm_nhwc_fwd_one_pass_kernelI11Bf16IOFp16WLi128ELi20ELi640EEv26Group_norm_nhwc_fwd_params,@function
        .size           _Z35group_norm_nhwc_fwd_one_pass_kernelI11Bf16IOFp16WLi128ELi20ELi640EEv26Group_norm_nhwc_fwd_params,(.L_x_2510 - _Z35group_norm_nhwc_fwd_one_pass_kernelI11Bf16IOFp16WLi128ELi20ELi640EEv26Group_norm_nhwc_fwd_params)
        .other          _Z35group_norm_nhwc_fwd_one_pass_kernelI11Bf16IOFp16WLi128ELi20ELi640EEv26Group_norm_nhwc_fwd_params,@"STO_CUDA_ENTRY STV_DEFAULT"
_Z35group_norm_nhwc_fwd_one_pass_kernelI11Bf16IOFp16WLi128ELi20ELi640EEv26Group_norm_nhwc_fwd_params:
.text._Z35group_norm_nhwc_fwd_one_pass_kernelI11Bf16IOFp16WLi128ELi20ELi640EEv26Group_norm_nhwc_fwd_params:
        /* <DEDUP_REMOVED lines=36> */
.L_x_1716:
        /* <DEDUP_REMOVED lines=8> */
[----:B0-----:R-:W-:Y:S02]  /*02c0*/  HFMA2 R2, -RZ, RZ, 0, 0 ;  /* 0x00000000ff027431 */ /* 0x001fe400000001ff */
[----:B--2---:R-:W-:-:S04]  /*02d0*/  IMAD.MOV R8, RZ, RZ, -R3 ;  /* 0x000000ffff087224 */ /* 0x004fc800078e0a03 */
        /* <DEDUP_REMOVED lines=9> */
[-C--:B------:R-:W-:Y:S02]  /*0370*/  @!P2 IADD3 R4, PT, PT, R4, -R5.reuse, RZ ;  /* 0x800000050404a210 */ /* 0x080fe40007ffe0ff */
[----:B------:R-:W-:Y:S02]  /*0380*/  @!P2 IADD3 R3, PT, PT, R3, 0x1, RZ ;  /* 0x000000010303a810 */ /* 0x000fe40007ffe0ff */
[----:B------:R-:W-:Y:S02]  /*0390*/  ISETP.GE.U32.AND P1, PT, R4, R5, PT ;  /* 0x000000050400720c */ /* 0x000fe40003f26070 */
[----:B-1----:R-:W-:-:S04]  /*03a0*/  ISETP.GE.U32.AND P2, PT, R22, UR8, PT ;  /* 0x0000000816007c0c */ /* 0x002fc8000bf46070 */
[----:B------:R-:W-:-:S07]  /*03b0*/  ISETP.GE.AND.EX P2, PT, R7, UR9, PT, P2 ;  /* 0x0000000907007c0c */ /* 0x000fce000bf46320 */
[----:B------:R-:W-:Y:S02]  /*03c0*/  @P1 IADD3 R3, PT, PT, R3, 0x1, RZ ;  /* 0x0000000103031810 */ /* 0x000fe40007ffe0ff */
[----:B------:R-:W-:-:S03]  /*03d0*/  ISETP.GE.U32.AND P1, PT, R23, UR8, PT ;  /* 0x0000000817007c0c */ /* 0x000fc6000bf26070 */
[----:B------:R-:W-:Y:S01]  /*03e0*/  IMAD.MOV.U32 R5, RZ, RZ, R3 ;  /* 0x000000ffff057224 */ /* 0x000fe200078e0003 */
[----:B------:R-:W-:Y:S01]  /*03f0*/  ISETP.GE.AND.EX P1, PT, R17, UR9, PT, P1 ;  /* 0x0000000911007c0c */ /* 0x000fe2000bf26310 */
[----:B------:R-:W0:Y:S03]  /*0400*/  LDCU.64 UR8, c[0x0][0x3f0] ;  /* 0x00007e00ff0877ac */ /* 0x000e260008000a00 */
[----:B------:R-:W-:Y:S02]  /*0410*/  @!P4 IADD3 R5, PT, PT, -R5, RZ, RZ ;  /* 0x000000ff0505c210 */ /* 0x000fe40007ffe1ff */
[----:B------:R-:W-:-:S04]  /*0420*/  @!P3 LOP3.LUT R5, RZ, R0, RZ, 0x33, !PT ;  /* 0x00000000ff05b212 */ /* 0x000fc800078e33ff */
[----:B------:R-:W-:-:S03]  /*0430*/  IADD3 R9, PT, PT, -R5, RZ, RZ ;  /* 0x000000ff05097210 */ /* 0x000fc60007ffe1ff */
[----:B------:R-:W1:Y:S02]  /*0440*/  @!P1 LDC.64 R2, c[0x0][0x3e0] ;  /* 0x0000f800ff029b82 */ /* 0x000e640000000a00 */
[----:B------:R-:W-:Y:S01]  /*0450*/  IMAD R4, R0, R9, UR7 ;  /* 0x0000000700047e24 */ /* 0x000fe2000f8e0209 */
[----:B------:R-:W-:-:S03]  /*0460*/  SHF.R.S32.HI R0, RZ, 0x1f, R5 ;  /* 0x0000001fff007819 */ /* 0x000fc60000011405 */
[----:B------:R-:W-:Y:S02]  /*0470*/  IMAD R4, R4, 0x14, RZ ;  /* 0x0000001404047824 */ /* 0x000fe400078e02ff */
[----:B------:R-:W2:Y:S01]  /*0480*/  @!P2 LDC.64 R8, c[0x0][0x3e0] ;  /* 0x0000f800ff08ab82 */ /* 0x000ea20000000a00 */
[----:B0-----:R-:W-:Y:S02]  /*0490*/  IMAD R0, R0, UR8, RZ ;  /* 0x0000000800007c24 */ /* 0x001fe4000f8e02ff */
[C---:B------:R-:W-:Y:S02]  /*04a0*/  IADD3 R24, P3, PT, R4.reuse, R13, RZ ;  /* 0x0000000d04187210 */ /* 0x040fe40007f7e0ff */
[C---:B------:R-:W-:Y:S02]  /*04b0*/  IMAD R27, R5.reuse, UR9, R0 ;  /* 0x00000009051b7c24 */ /* 0x040fe4000f8e0200 */
[----:B------:R-:W-:Y:S01]  /*04c0*/  LEA.HI.X.SX32 R25, R4, RZ, 0x1, P3 ;  /* 0x000000ff04197211 */ /* 0x000fe200018f0eff */
[----:B------:R-:W0:Y:S02]  /*04d0*/  @!P1 LDC.64 R10, c[0x0][0x390] ;  /* 0x0000e400ff0a9b82 */ /* 0x000e240000000a00 */
[----:B------:R-:W-:-:S06]  /*04e0*/  IMAD.WIDE.U32 R24, R5, UR8, R24 ;  /* 0x0000000805187c25 */ /* 0x000fcc000f8e0018 */
[----:B------:R-:W3:Y:S01]  /*04f0*/  @!P2 LDC.64 R12, c[0x0][0x390] ;  /* 0x0000e400ff0cab82 */ /* 0x000ee20000000a00 */
[----:B-1----:R-:W-:Y:S01]  /*0500*/  @!P1 IMAD R0, R17, R2, RZ ;  /* 0x0000000211009224 */ /* 0x002fe200078e02ff */
[----:B------:R-:W-:Y:S02]  /*0510*/  IADD3 R27, PT, PT, R25, R27, RZ ;  /* 0x0000001b191b7210 */ /* 0x000fe40007ffe0ff */
[----:B------:R-:W-:Y:S01]  /*0520*/  @!P1 MOV R26, R24 ;  /* 0x00000018001a9202 */ /* 0x000fe20000000f00 */
[----:B------:R-:W-:Y:S01]  /*0530*/  @!P1 IMAD R5, R23, R3, R0 ;  /* 0x0000000317059224 */ /* 0x000fe200078e0200 */
[----:B------:R-:W-:Y:S01]  /*0540*/  @!P2 MOV R15, R27 ;  /* 0x0000001b000fa202 */ /* 0x000fe20000000f00 */
[----:B--2---:R-:W-:Y:S02]  /*0550*/  @!P2 IMAD R14, R7, R8, RZ ;  /* 0x00000008070ea224 */ /* 0x004fe400078e02ff */
[----:B------:R-:W-:-:S04]  /*0560*/  @!P1 IMAD.WIDE.U32 R2, R23, R2, R26 ;  /* 0x0000000217029225 */ /* 0x000fc800078e001a */
[----:B------:R-:W-:Y:S01]  /*0570*/  @!P2 IMAD R19, R22, R9, R14 ;  /* 0x000000091613a224 */ /* 0x000fe200078e020e */
[----:B------:R-:W-:Y:S01]  /*0580*/  @!P2 MOV R14, R24 ;  /* 0x00000018000ea202 */ /* 0x000fe20000000f00 */
[----:B------:R-:W-:Y:S01]  /*0590*/  @!P1 IMAD.IADD R3, R3, 0x1, R5 ;  /* 0x0000000103039824 */ /* 0x000fe200078e0205 */
[----:B0-----:R-:W-:Y:S02]  /*05a0*/  @!P1 LEA R10, P3, R2, R10, 0x1 ;  /* 0x0000000a020a9211 */ /* 0x001fe400078608ff */
        /* <DEDUP_REMOVED lines=12> */
[----:B--2---:R-:W-:-:S02]  /*0670*/  PRMT R0, R3, 0x7632, R0 ;  /* 0x0000763203007816 */ /* 0x004fc40000000000 */
[----:B------:R-:W-:Y:S02]  /*0680*/  SHF.L.U32 R3, R3, 0x10, RZ ;  /* 0x0000001003037819 */ /* 0x000fe400000006ff */
[C---:B---3--:R-:W-:Y:S01]  /*0690*/  PRMT R2, R5.reuse, 0x7632, R2 ;  /* 0x0000763205027816 */ /* 0x048fe20000000002 */
[----:B------:R-:W-:Y:S01]  /*06a0*/  IMAD.U32 R5, R5, 0x10000, RZ ;  /* 0x0001000005057824 */ /* 0x000fe200078e00ff */
[----:B------:R-:W-:Y:S02]  /*06b0*/  SHF.L.U32 R0, R0, 0x10, RZ ;  /* 0x0000001000007819 */ /* 0x000fe400000006ff */
[----:B------:R-:W-:-:S03]  /*06c0*/  SHF.L.U32 R2, R2, 0x10, RZ ;  /* 0x0000001002027819 */ /* 0x000fc600000006ff */
[----:B------:R-:W-:Y:S01]  /*06d0*/  FMUL.FTZ R14, R0, R0 ;  /* 0x00000000000e7220 */ /* 0x000fe20000410000 */
[----:B------:R-:W-:Y:S01]  /*06e0*/  FADD.FTZ R8, R3, R0 ;  /* 0x0000000003087221 */ /* 0x000fe20000010000 */
[----:B------:R-:W-:Y:S01]  /*06f0*/  FMUL.FTZ R18, R2, R2 ;  /* 0x0000000202127220 */ /* 0x000fe20000410000 */
[----:B------:R-:W-:Y:S01]  /*0700*/  FADD.FTZ R9, R5, R2 ;  /* 0x0000000205097221 */ /* 0x000fe20000010000 */
[----:B------:R-:W-:Y:S01]  /*0710*/  FFMA.FTZ R14, R3, R3, R14 ;  /* 0x00000003030e7223 */ /* 0x000fe2000001000e */
[----:B------:R-:W-:Y:S01]  /*0720*/  FADD.FTZ R8, RZ, R8 ;  /* 0x00000008ff087221 */ /* 0x000fe20000010000 */
[----:B------:R-:W-:Y:S02]  /*0730*/  FFMA.FTZ R11, R5, R5, R18 ;  /* 0x00000005050b7223 */ /* 0x000fe40000010012 */
[----:B------:R-:W-:Y:S01]  /*0740*/  FADD.FTZ R14, RZ, R14 ;  /* 0x0000000eff0e7221 */ /* 0x000fe20000010000 */
[----:B------:R-:W-:-:S03]  /*0750*/  FADD.FTZ R8, R8, R9 ;  /* 0x0000000908087221 */ /* 0x000fc60000010000 */
[----:B------:R-:W-:Y:S02]  /*0760*/  FADD.FTZ R9, R14, R11 ;  /* 0x0000000b0e097221 */ /* 0x000fe40000010000 */
        /* <DEDUP_REMOVED lines=34> */
.L_x_1698:
[----:B------:R-:W-:Y:S05]  /*0990*/  BSYNC.RECONVERGENT B0 ;  /* 0x0000000000007941 */ /* 0x000fea0003800200 */
.L_x_1697:
        /* <DEDUP_REMOVED lines=56> */
.L_x_1700:
[----:B------:R-:W-:Y:S05]  /*0d20*/  BSYNC.RECONVERGENT B0 ;  /* 0x0000000000007941 */ /* 0x000fea0003800200 */
.L_x_1699:
        /* <DEDUP_REMOVED lines=31> */
.L_x_1703:
[----:B---3--:R-:W2:Y:S04]  /*0f20*/  LDG.E.STRONG.GPU R8, desc[UR14][R10.64] ;  /* 0x0000000e0a087981 */ /* 0x008ea8000c1ef900 */
[----:B--2---:R-:W-:Y:S01]  /*0f30*/  CCTL.IVALL ;  /* 0x00000000ff00798f */ /* 0x004fe20002000000 */
[----:B------:R-:W-:Y:S05]  /*0f40*/  YIELD ;  /* 0x0000000000007946 */ /* 0x000fea0003800000 */
[----:B------:R-:W-:-:S13]  /*0f50*/  ISETP.NE.AND P1, PT, R8, R13, PT ;  /* 0x0000000d0800720c */ /* 0x000fda0003f25270 */
[----:B------:R-:W-:Y:S05]  /*0f60*/  @P1 BRA `(.L_x_1703) ;  /* 0xfffffffc00ec1947 */ /* 0x000fea000383ffff */
.L_x_1702:
        /* <DEDUP_REMOVED lines=15> */
.L_x_1705:
[----:B------:R-:W-:Y:S01]  /*1060*/  UIADD3 UR23, UPT, UPT, UR5, 0x1, URZ ;  /* 0x0000000105177890 */ /* 0x000fe2000fffe0ff */
[----:B------:R-:W-:-:S05]  /*1070*/  ISETP.EQ.OR P1, PT, RZ, UR22, P2 ;  /* 0x00000016ff007c0c */ /* 0x000fca0009722670 */
[----:B---3--:R-:W-:-:S05]  /*1080*/  IMAD.U32 R8, RZ, RZ, UR23 ;  /* 0x00000017ff087e24 */ /* 0x008fca000f8e00ff */
[----:B------:R-:W-:-:S03]  /*1090*/  ISETP.EQ.OR P3, PT, R8, UR13, P2 ;  /* 0x0000000d08007c0c */ /* 0x000fc60009762670 */
[----:B------:R-:W-:Y:S01]  /*10a0*/  VOTEU.ALL UP0, P1 ;  /* 0x0000000000ff7886 */ /* 0x000fe20000800000 */
[----:B------:R-:W-:-:S04]  /*10b0*/  UIADD3 UR23, UPT, UPT, UR5, 0x2, URZ ;  /* 0x0000000205177890 */ /* 0x000fc8000fffe0ff */
[----:B------:R-:W-:-:S05]  /*10c0*/  @!UP0 UIMAD.WIDE.U32 UR24, UR8, 0x8, UR16 ;  /* 0x00000008081888a5 */ /* 0x000fca000f8e0010 */
[----:B------:R-:W-:Y:S01]  /*10d0*/  VOTEU.ALL UP0, P3 ;  /* 0x0000000000ff7886 */ /* 0x000fe20001800000 */
[----:B------:R-:W-:Y:S02]  /*10e0*/  MOV R8, UR24 ;  /* 0x0000001800087c02 */ /* 0x000fe40008000f00 */
[----:B------:R-:W-:Y:S02]  /*10f0*/  MOV R9, UR25 ;  /* 0x0000001900097c02 */ /* 0x000fe40008000f00 */
[----:B------:R-:W-:Y:S01]  /*1100*/  MOV R10, UR23 ;  /* 0x00000017000a7c02 */ /* 0x000fe20008000f00 */
[----:B------:R-:W-:-:S03]  /*1110*/  @!UP0 UIMAD.WIDE.U32 UR24, UR21, 0x8, UR16 ;  /* 0x00000008151888a5 */ /* 0x000fc6000f8e0010 */
[----:B------:R-:W-:Y:S01]  /*1120*/  ISETP.EQ.OR P6, PT, R10, UR13, P2 ;  /* 0x0000000d0a007c0c */ /* 0x000fe200097c2670 */
[----:B------:R-:W0:Y:S02]  /*1130*/  @!P1 LDG.E.64 R8, desc[UR14][R8.64] ;  /* 0x0000000e08089981 */ /* 0x000e24000c1e1b00 */
[----:B------:R-:W-:Y:S02]  /*1140*/  MOV R12, UR24 ;  /* 0x00000018000c7c02 */ /* 0x000fe40008000f00 */
[----:B--2---:R-:W-:Y:S01]  /*1150*/  MOV R13, UR25 ;  /* 0x00000019000d7c02 */ /* 0x004fe20008000f00 */
[----:B------:R-:W-:-:S05]  /*1160*/  UIADD3 UR23, UPT, UPT, UR5, 0x3, URZ ;  /* 0x0000000305177890 */ /* 0x000fca000fffe0ff */
[----:B------:R-:W2:Y:S01]  /*1170*/  @!P3 LDG.E.64 R12, desc[UR14][R12.64] ;  /* 0x0000000e0c0cb981 */ /* 0x000ea2000c1e1b00 */
[----:B------:R-:W-:Y:S01]  /*1180*/  MOV R10, UR23 ;  /* 0x00000017000a7c02 */ /* 0x000fe20008000f00 */
[----:B------:R-:W-:Y:S01]  /*1190*/  VOTEU.ALL UP0, P6 ;  /* 0x0000000000ff7886 */ /* 0x000fe20003000000 */
[----:B------:R-:W-:Y:S02]  /*11a0*/  UIADD3 UR26, UPT, UPT, UR5, 0x4, URZ ;  /* 0x00000004051a7890 */ /* 0x000fe4000fffe0ff */
[----:B------:R-:W-:Y:S02]  /*11b0*/  ISETP.EQ.OR P5, PT, R10, UR13, P2 ;  /* 0x0000000d0a007c0c */ /* 0x000fe400097a2670 */
[----:B------:R-:W-:Y:S02]  /*11c0*/  @!UP0 UIMAD.WIDE.U32 UR24, UR9, 0x8, UR16 ;  /* 0x00000008091888a5 */ /* 0x000fe4000f8e0010 */
[----:B------:R-:W-:-:S04]  /*11d0*/  IMAD.U32 R11, RZ, RZ, UR26 ;  /* 0x0000001aff0b7e24 */ /* 0x000fc8000f8e00ff */
[----:B-1----:R-:W-:Y:S02]  /*11e0*/  MOV R14, UR24 ;  /* 0x00000018000e7c02 */ /* 0x002fe40008000f00 */
[----:B------:R-:W-:Y:S02]  /*11f0*/  MOV R15, UR25 ;  /* 0x00000019000f7c02 */ /* 0x000fe40008000f00 */
[----:B------:R-:W-:Y:S01]  /*1200*/  ISETP.EQ.OR P4, PT, R11, UR13, P2 ;  /* 0x0000000d0b007c0c */ /* 0x000fe20009782670 */
[----:B------:R-:W-:-:S03]  /*1210*/  VOTEU.ALL UP0, P5 ;  /* 0x0000000000ff7886 */ /* 0x000fc60002800000 */
[----:B------:R-:W3:Y:S02]  /*1220*/  @!P6 LDG.E.64 R14, desc[UR14][R14.64] ;  /* 0x0000000e0e0ee981 */ /* 0x000ee4000c1e1b00 */
        /* <DEDUP_REMOVED lines=11> */
[----:B------:R-:W-:Y:S02]  /*12e0*/  IMAD.U32 R12, RZ, RZ, UR23 ;  /* 0x00000017ff0c7e24 */ /* 0x000fe4000f8e00ff */
        /* <DEDUP_REMOVED lines=50> */
.L_x_1704:
        /* <DEDUP_REMOVED lines=23> */
[----:B------:R-:W-:Y:S01]  /*1780*/  IMAD.U32 R8, RZ, RZ, UR8 ;  /* 0x00000008ff087e24 */ /* 0x000fe2000f8e00ff */
[----:B------:R-:W-:Y:S01]  /*1790*/  MOV R9, UR9 ;  /* 0x0000000900097c02 */ /* 0x000fe20008000f00 */
        /* <DEDUP_REMOVED lines=10> */
[----:B--2---:R-:W-:Y:S02]  /*1840*/  MOV R13, UR11 ;  /* 0x0000000b000d7c02 */ /* 0x004fe40008000f00 */
[----:B------:R-:W2:Y:S01]  /*1850*/  @!P3 LDG.E.64 R10, desc[UR14][R10.64] ;  /* 0x0000000e0a0ab981 */ /* 0x000ea2000c1e1b00 */
[----:B-1----:R-:W-:Y:S01]  /*1860*/  MOV R14, UR8 ;  /* 0x00000008000e7c02 */ /* 0x002fe20008000f00 */
[----:B------:R-:W-:Y:S02]  /*1870*/  IMAD.U32 R15, RZ, RZ, UR9 ;  /* 0x00000009ff0f7e24 */ /* 0x000fe4000f8e00ff */
[----:B------:R-:W3:Y:S04]  /*1880*/  @!P4 LDG.E.64 R12, desc[UR14][R12.64] ;  /* 0x0000000e0c0cc981 */ /* 0x000ee8000c1e1b00 */
        /* <DEDUP_REMOVED lines=12> */
.L_x_1706:
        /* <DEDUP_REMOVED lines=28> */
.L_x_1707:
        /* <DEDUP_REMOVED lines=13> */
.L_x_1708:
[----:B------:R-:W-:Y:S05]  /*1be0*/  BSYNC.RECONVERGENT B0 ;  /* 0x0000000000007941 */ /* 0x000fea0003800200 */
.L_x_1701:
        /* <DEDUP_REMOVED lines=34> */
[----:B--2---:R-:W-:Y:S02]  /*1e10*/  HADD2.F32 R14, -RZ, R8.H0_H0 ;  /* 0x20000008ff0e7230 */ /* 0x004fe40000004100 */
[----:B---3--:R-:W-:Y:S02]  /*1e20*/  HADD2.F32 R19, -RZ, R9.H0_H0 ;  /* 0x20000009ff137230 */ /* 0x008fe40000004100 */
[----:B----4-:R-:W-:Y:S02]  /*1e30*/  HADD2.F32 R18, -RZ, R28.H0_H0 ;  /* 0x2000001cff127230 */ /* 0x010fe40000004100 */
[----:B-----5:R-:W-:Y:S01]  /*1e40*/  HADD2.F32 R15, -RZ, R15.H0_H0 ;  /* 0x2000000fff0f7230 */ /* 0x020fe20000004100 */
        /* <DEDUP_REMOVED lines=26> */
.L_x_1712:
[----:B------:R-:W-:Y:S05]  /*1ff0*/  BSYNC.RECONVERGENT B1 ;  /* 0x0000000000017941 */ /* 0x000fea0003800200 */
.L_x_1711:
        /* <DEDUP_REMOVED lines=14> */
[----:B0-----:R-:W-:-:S03]  /*20e0*/  LEA R2, P1, R24, UR10, 0x1 ;  /* 0x0000000a18027c11 */ /* 0x001fc6000f8208ff */
[----:B------:R-:W-:-:S05]  /*20f0*/  IMAD.IADD R9, R25, 0x1, R9 ;  /* 0x0000000119097824 */ /* 0x000fca00078e0209 */
[----:B------:R-:W-:-:S05]  /*2100*/  LEA.HI.X R3, R24, UR11, R9, 0x1, P1 ;  /* 0x0000000b18037c11 */ /* 0x000fca00088f0c09 */
[----:B------:R1:W-:Y:S01]  /*2110*/  STG.E desc[UR14][R2.64], R5 ;  /* 0x0000000502007986 */ /* 0x0003e2000c10190e */
[----:B------:R-:W-:Y:S05]  /*2120*/  BRA `(.L_x_1713) ;  /* 0x0000000400047947 */ /* 0x000fea0003800000 */
.L_x_1710:
        /* <DEDUP_REMOVED lines=21> */
[----:B------:R-:W-:-:S06]  /*2280*/  MOV R10, R24 ;  /* 0x00000018000a7202 */ /* 0x000fcc0000000f00 */
        /* <DEDUP_REMOVED lines=13> */
.L_x_1715:
[----:B------:R-:W-:Y:S05]  /*2360*/  BSYNC.RECONVERGENT B1 ;  /* 0x0000000000017941 */ /* 0x000fea0003800200 */
.L_x_1714:
        /* <DEDUP_REMOVED lines=29> */
.L_x_1713:
[----:B------:R-:W-:Y:S05]  /*2540*/  BSYNC.RECONVERGENT B0 ;  /* 0x0000000000007941 */ /* 0x000fea0003800200 */
.L_x_1709:
        /* <DEDUP_REMOVED lines=8> */
.L_x_1717:
        /* <DEDUP_REMOVED lines=11> */
.L_x_2510:


//--------------------- .text._Z35group_norm_nhwc_fwd_one_pass_kernelI11Bf16IOFp16WLi256ELi20ELi640EEv26Group_norm_nhwc_fwd_params --------------------------
	.section	.text._Z35group_norm_nhwc_fwd_one_pass_kernelI11Bf16IOFp16WLi256ELi20ELi640EEv26Group_norm_nhwc_fwd_params,"ax",@progbits
	.align	128
        .global         _Z35group_norm_nhwc_fwd_one_pass_kernelI11Bf16IOFp16WLi256ELi20ELi640EEv26Group_norm_nhwc_fwd_params
        .type           _Z35group_norm_nhwc_fwd_one_pass_kernelI11Bf16IOFp16WLi256ELi20ELi640EEv26Group_norm_nhwc_fwd_params,@function
        .size           _Z35group_norm_nhwc_fwd_one_pass_kernelI11Bf16IOFp16WLi256ELi20ELi640EEv26Group_norm_nhwc_fwd_params,(.L_x_2511 - _Z35group_norm_nhwc_fwd_one_pass_kernelI11Bf16IOFp16WLi256ELi20ELi640EEv26Group_norm_nhwc_fwd_params)
        .other          _Z35group_norm_nhwc_fwd_one_pass_kernelI11Bf16IOFp16WLi256ELi20ELi640EEv26Group_norm_nhwc_fwd_params,@"STO_CUDA_ENTRY STV_DEFAULT"
_Z35group_norm_nhwc_fwd_one_pass_kernelI11Bf16IOFp16WLi256ELi20ELi640EEv26Group_norm_nhwc_fwd_params:
.text._Z35group_norm_nhwc_fwd_one_pass_kernelI11Bf16IOFp16WLi256ELi20ELi640EEv26Group_norm_nhwc_fwd_params:
        /* <DEDUP_REMOVED lines=40> */
.L_x_1745:
[----:B-1----:R-:W1:Y:S01]  /*0280*/  LDCU UR5, c[0x0][0x3f8] ;  /* 0x00007f00ff0577ac */ /* 0x002e620008000800 */
[----:B------:R-:W-:Y:S02]  /*0290*/  IABS R8, UR9 ;  /* 0x0000000900087c13 */ /* 0x000fe40008000000 */
[----:B0-----:R-:W-:Y:S01]  /*02a0*/  IADD3 R19, PT, PT, R2, 0x40, RZ ;  /* 0x0000004002137810 */ /* 0x001fe20007ffe0ff */
[----:B--2---:R-:W2:Y:S01]  /*02b0*/  LDCU.64 UR14, c[0x0][0x3e8] ;  /* 0x00007d00ff0e77ac */ /* 0x004ea20008000a00 */
[----:B------:R-:W-:Y:S02]  /*02c0*/  R2UR UR12, R8 ;  /* 0x00000000080c72ca */ /* 0x000fe400000e0000 */
[----:B------:R-:W-:Y:S02]  /*02d0*/  SHF.R.S32.HI R9, RZ, 0x1f, R2 ;  /* 0x0000001fff097819 */ /* 0x000fe40000011402 */
[----:B-1----:R-:W-:-:S04]  /*02e0*/  MOV R3, UR5 ;  /* 0x0000000500037c02 */ /* 0x002fc80008000f00 */
[----:B------:R-:W-:Y:S02]  /*02f0*/  IABS R6, R3 ;  /* 0x0000000300067213 */ /* 0x000fe40000000000 */
[----:B--2---:R-:W-:Y:S02]  /*0300*/  ISETP.GE.U32.AND P2, PT, R19, UR14, PT ;  /* 0x0000000e13007c0c */ /* 0x004fe4000bf46070 */
[----:B------:R-:W1:Y:S01]  /*0310*/  I2F.RP R3, R6 ;  /* 0x0000000600037306 */ /* 0x000e620000209400 */
[----:B------:R-:W-:-:S07]  /*0320*/  ISETP.GE.U32.AND P4, PT, R25, UR14, PT ;  /* 0x0000000e19007c0c */ /* 0x000fce000bf86070 */
[----:B-1----:R-:W1:Y:S02]  /*0330*/  MUFU.RCP R3, R3 ;  /* 0x0000000300037308 */ /* 0x002e640000001000 */
[----:B-1----:R-:W-:-:S06]  /*0340*/  VIADD R4, R3, 0xffffffe ;  /* 0x0ffffffe03047836 */ /* 0x002fcc0000000000 */
        /* <DEDUP_REMOVED lines=24> */
[----:B------:R-:W-:-:S04]  /*04d0*/  @!P1 IADD3 R3, PT, PT, R3, -R6, RZ ;  /* 0x8000000603039210 */ /* 0x000fc80007ffe0ff */
[----:B------:R-:W-:Y:S01]  /*04e0*/  ISETP.GE.U32.AND P1, PT, R3, R6, PT ;  /* 0x000000060300720c */ /* 0x000fe20003f26070 */
[----:B------:R-:W-:Y:S02]  /*04f0*/  VIADD R3, R2, 0x80 ;  /* 0x0000008002037836 */ /* 0x000fe40000000000 */
[----:B-1----:R-:W-:-:S03]  /*0500*/  @!P2 IMAD R6, R7, R22, RZ ;  /* 0x000000160706a224 */ /* 0x002fc600078e02ff */
[----:B------:R-:W-:Y:S01]  /*0510*/  SHF.R.S32.HI R8, RZ, 0x1f, R3 ;  /* 0x0000001fff087819 */ /* 0x000fe20000011403 */
[----:B------:R-:W-:-:S06]  /*0520*/  @!P2 IMAD R23, R19, R23, R6 ;  /* 0x000000171317a224 */ /* 0x000fcc00078e0206 */
        /* <DEDUP_REMOVED lines=21> */
[----:B------:R-:W-:Y:S02]  /*0680*/  IADD3 R7, PT, PT, R5, UR5, RZ ;  /* 0x0000000505077c10 */ /* 0x000fe4000fffe0ff */
[-C--:B------:R-:W-:Y:S02]  /*0690*/  @!P2 MOV R6, R4.reuse ;  /* 0x000000040006a202 */ /* 0x080fe40000000f00 */
[----:B------:R-:W-:Y:S02]  /*06a0*/  @!P1 MOV R20, R4 ;  /* 0x0000000400149202 */ /* 0x000fe40000000f00 */
[----:B------:R-:W-:Y:S01]  /*06b0*/  @!P1 MOV R21, R7 ;  /* 0x0000000700159202 */ /* 0x000fe20000000f00 */
[----:B------:R-:W-:-:S04]  /*06c0*/  @!P2 IMAD.WIDE.U32 R18, R19, R22, R6 ;  /* 0x000000161312a225 */ /* 0x000fc800078e0006 */
[----:B------:R-:W4:Y:S01]  /*06d0*/  @!P3 LDC.64 R12, c[0x0][0x3e0] ;  /* 0x0000f800ff0cbb82 */ /* 0x000f220000000a00 */
[-C--:B-1----:R-:W-:Y:S01]  /*06e0*/  @!P1 IMAD R22, R9, R14.reuse, RZ ;  /* 0x0000000e09169224 */ /* 0x082fe200078e02ff */
[----:B------:R-:W-:Y:S02]  /*06f0*/  SHF.R.S32.HI R9, RZ, 0x1f, R25 ;  /* 0x0000001fff097819 */ /* 0x000fe40000011419 */
[----:B------:R-:W-:Y:S01]  /*0700*/  @!P2 IADD3 R23, PT, PT, R19, R23, RZ ;  /* 0x000000171317a210 */ /* 0x000fe20007ffe0ff */
[C---:B------:R-:W-:Y:S01]  /*0710*/  @!P1 IMAD R22, R2.reuse, R15, R22 ;  /* 0x0000000f02169224 */ /* 0x040fe200078e0216 */
[----:B------:R-:W-:Y:S01]  /*0720*/  ISETP.GE.AND.EX P4, PT, R9, UR15, PT, P4 ;  /* 0x0000000f09007c0c */ /* 0x000fe2000bf86340 */
[----:B------:R-:W-:Y:S01]  /*0730*/  @!P1 IMAD.WIDE.U32 R14, R2, R14, R20 ;  /* 0x0000000e020e9225 */ /* 0x000fe200078e0014 */
[----:B---3--:R-:W-:-:S03]  /*0740*/  @!P2 LEA R16, P5, R18, R16, 0x1 ;  /* 0x000000101210a211 */ /* 0x008fc600078a08ff */
[----:B------:R-:W-:Y:S01]  /*0750*/  @!P1 IMAD.IADD R22, R15, 0x1, R22 ;  /* 0x000000010f169824 */ /* 0x000fe200078e0216 */
[----:B------:R-:W-:Y:S02]  /*0760*/  @!P2 LEA.HI.X R17, R18, R17, R23, 0x1, P5 ;  /* 0x000000111211a211 */ /* 0x000fe400028f0c17 */
[----:B------:R-:W1:Y:S01]  /*0770*/  @!P3 LDC.64 R18, c[0x0][0x390] ;  /* 0x0000e400ff12bb82 */ /* 0x000e620000000a00 */
[C---:B--2---:R-:W-:Y:S02]  /*0780*/  @!P1 LEA R10, P5, R14.reuse, R10, 0x1 ;  /* 0x0000000a0e0a9211 */ /* 0x044fe400078a08ff */
[----:B------:R-:W-:Y:S02]  /*0790*/  @!P3 MOV R15, R7 ;  /* 0x00000007000fb202 */ /* 0x000fe40000000f00 */
[----:B------:R-:W-:Y:S02]  /*07a0*/  @!P1 LEA.HI.X R11, R14, R11, R22, 0x1, P5 ;  /* 0x0000000b0e0b9211 */ /* 0x000fe400028f0c16 */
[----:B------:R-:W-:-:S02]  /*07b0*/  CS2R R22, SRZ ;  /* 0x0000000000167805 */ /* 0x000fc4000001ff00 */
[----:B------:R-:W-:Y:S01]  /*07c0*/  @!P3 MOV R14, R4 ;  /* 0x00000004000eb202 */ /* 0x000fe20000000f00 */
[----:B------:R-:W2:Y:S01]  /*07d0*/  @!P4 LDC.64 R20, c[0x0][0x3e0] ;  /* 0x0000f800ff14cb82 */ /* 0x000ea20000000a00 */
[----:B----4-:R-:W-:-:S03]  /*07e0*/  @!P3 IMAD R8, R8, R12, RZ ;  /* 0x0000000c0808b224 */ /* 0x010fc600078e02ff */
[C---:B------:R-:W-:Y:S01]  /*07f0*/  @!P3 IMAD.WIDE.U32 R14, R3.reuse, R12, R14 ;  /* 0x0000000c030eb225 */ /* 0x040fe200078e000e */
[----:B------:R-:W3:Y:S03]  /*0800*/  @!P2 LDG.E R22, desc[UR16][R16.64] ;  /* 0x000000101016a981 */ /* 0x000ee6000c1e1900 */
[----:B------:R-:W-:Y:S02]  /*0810*/  @!P3 IMAD R8, R3, R13, R8 ;  /* 0x0000000d0308b224 */ /* 0x000fe400078e0208 */
[----:B------:R-:W4:Y:S01]  /*0820*/  @!P4 LDC.64 R12, c[0x0][0x390] ;  /* 0x0000e400ff0ccb82 */ /* 0x000f220000000a00 */
[----:B------:R-:W-:Y:S02]  /*0830*/  HFMA2 R3, -RZ, RZ, 0, 0 ;  /* 0x00000000ff037431 */ /* 0x000fe400000001ff */
[----:B------:R-:W-:Y:S02]  /*0840*/  @!P3 IADD3 R8, PT, PT, R15, R8, RZ ;  /* 0x000000080f08b210 */ /* 0x000fe40007ffe0ff */
[----:B-1----:R-:W-:-:S04]  /*0850*/  @!P3 LEA R18, P2, R14, R18, 0x1 ;  /* 0x000000120e12b211 */ /* 0x002fc800078408ff */
[----:B------:R-:W-:Y:S01]  /*0860*/  @!P3 LEA.HI.X R19, R14, R19, R8, 0x1, P2 ;  /* 0x000000130e13b211 */ /* 0x000fe200010f0c08 */
[----:B------:R-:W5:Y:S01]  /*0870*/  @!P1 LDG.E R3, desc[UR16][R10.64] ;  /* 0x000000100a039981 */ /* 0x000f62000c1e1900 */
[----:B------:R-:W-:Y:S01]  /*0880*/  @!P4 MOV R8, R4 ;  /* 0x000000040008c202 */ /* 0x000fe20000000f00 */
[-C--:B--2---:R-:W-:Y:S02]  /*0890*/  @!P4 IMAD R24, R9, R20.reuse, RZ ;  /* 0x000000140918c224 */ /* 0x084fe400078e02ff */
[----:B------:R-:W-:Y:S02]  /*08a0*/  @!P4 IMAD.MOV.U32 R9, RZ, RZ, R7 ;  /* 0x000000ffff09c224 */ /* 0x000fe400078e0007 */
[C---:B------:R-:W-:Y:S02]  /*08b0*/  @!P4 IMAD R21, R25.reuse, R21, R24 ;  /* 0x000000151915c224 */ /* 0x040fe400078e0218 */
[----:B------:R-:W-:Y:S01]  /*08c0*/  @!P4 IMAD.WIDE.U32 R8, R25, R20, R8 ;  /* 0x000000141908c225 */ /* 0x000fe200078e0008 */
[----:B------:R-:W-:-:S04]  /*08d0*/  MOV R24, RZ ;  /* 0x000000ff00187202 */ /* 0x000fc80000000f00 */
[----:B------:R-:W-:Y:S02]  /*08e0*/  @!P4 IADD3 R9, PT, PT, R9, R21, RZ ;  /* 0x000000150909c210 */ /* 0x000fe40007ffe0ff */
[C---:B----4-:R-:W-:Y:S01]  /*08f0*/  @!P4 LEA R12, P2, R8.reuse, R12, 0x1 ;  /* 0x0000000c080cc211 */ /* 0x050fe200078408ff */
[----:B------:R1:W2:Y:S03]  /*0900*/  @!P3 LDG.E R24, desc[UR16][R18.64] ;  /* 0x000000101218b981 */ /* 0x0002a6000c1e1900 */
        /* <DEDUP_REMOVED lines=65> */
.L_x_1719:
[----:B------:R-:W-:Y:S05]  /*0d20*/  BSYNC.RECONVERGENT B0 ;  /* 0x0000000000007941 */ /* 0x000fea0003800200 */
.L_x_1718:
        /* <DEDUP_REMOVED lines=56> */
.L_x_1721:
[----:B------:R-:W-:Y:S05]  /*10b0*/  BSYNC.RECONVERGENT B0 ;  /* 0x0000000000007941 */ /* 0x000fea0003800200 */
.L_x_1720:
        /* <DEDUP_REMOVED lines=20> */
[----:B------:R-:W-:Y:S02]  /*1200*/  MOV R10, UR12 ;  /* 0x0000000c000a7c02 */ /* 0x000fe40008000f00 */
[----:B0-----:R-:W-:Y:S01]  /*1210*/  LEA R8, P4, R11, R8, 0x2 ;  /* 0x000000080b087211 */ /* 0x001fe200078810ff */
[----:B------:R-:W-:-:S03]  /*1220*/  IMAD.U32 R11, RZ, RZ, UR13 ;  /* 0x0000000dff0b7e24 */ /* 0x000fc6000f8e00ff */
        /* <DEDUP_REMOVED lines=10> */
.L_x_1724:
[----:B------:R-:W2:Y:S04]  /*12d0*/  LDG.E.STRONG.GPU R10, desc[UR16][R8.64] ;  /* 0x00000010080a7981 */ /* 0x000ea8000c1ef900 */
[----:B--2---:R-:W-:Y:S01]  /*12e0*/  CCTL.IVALL ;  /* 0x00000000ff00798f */ /* 0x004fe20002000000 */
[----:B------:R-:W-:Y:S05]  /*12f0*/  YIELD ;  /* 0x0000000000007946 */ /* 0x000fea0003800000 */
[----:B------:R-:W-:-:S13]  /*1300*/  ISETP.NE.AND P4, PT, R10, R15, PT ;  /* 0x0000000f0a00720c */ /* 0x000fda0003f85270 */
[----:B------:R-:W-:Y:S05]  /*1310*/  @P4 BRA `(.L_x_1724) ;  /* 0xfffffffc00ec4947 */ /* 0x000fea000383ffff */
.L_x_1723:
        /* <DEDUP_REMOVED lines=15> */
.L_x_1726:
        /* <DEDUP_REMOVED lines=11> */
[----:B------:R-:W-:Y:S02]  /*14c0*/  MOV R10, UR26 ;  /* 0x0000001a000a7c02 */ /* 0x000fe40008000f00 */
[----:B------:R-:W-:-:S06]  /*14d0*/  MOV R11, UR27 ;  /* 0x0000001b000b7c02 */ /* 0x000fcc0008000f00 */
[----:B------:R-:W5:Y:S01]  /*14e0*/  @!P4 LDG.E.64 R10, desc[UR16][R10.64] ;  /* 0x000000100a0ac981 */ /* 0x000f62000c1e1b00 */
[----:B------:R-:W-:-:S06]  /*14f0*/  UIADD3 UR26, UPT, UPT, UR5, 0x2, URZ ;  /* 0x00000002051a7890 */ /* 0x000fcc000fffe0ff */
[----:B--2---:R-:W-:Y:S01]  /*1500*/  IMAD.U32 R14, RZ, RZ, UR26 ;  /* 0x0000001aff0e7e24 */ /* 0x004fe2000f8e00ff */
[----:B------:R-:W-:-:S04]  /*1510*/  UIADD3 UR26, UPT, UPT, UR5, 0x3, URZ ;  /* 0x00000003051a7890 */ /* 0x000fc8000fffe0ff */
[----:B------:R-:W-:Y:S02]  /*1520*/  ISETP.EQ.OR P5, PT, R14, UR20, P3 ;  /* 0x000000140e007c0c */ /* 0x000fe40009fa2670 */
[----:B------:R-:W-:-:S04]  /*1530*/  MOV R14, UR26 ;  /* 0x0000001a000e7c02 */ /* 0x000fc80008000f00 */
[----:B------:R-:W-:-:S07]  /*1540*/  ISETP.EQ.OR P6, PT, R14, UR20, P3 ;  /* 0x000000140e007c0c */ /* 0x000fce0009fc2670 */
[----:B------:R-:W-:-:S05]  /*1550*/  VOTEU.ALL UP1, P5 ;  /* 0x0000000000ff7886 */ /* 0x000fca0002820000 */
[----:B------:R-:W-:Y:S01]  /*1560*/  @!UP1 UIMAD.WIDE.U32 UR26, UR14, 0x8, UR18 ;  /* 0x000000080e1a98a5 */ /* 0x000fe2000f8e0012 */
[----:B------:R-:W-:-:S05]  /*1570*/  VOTEU.ALL UP1, P6 ;  /* 0x0000000000ff7886 */ /* 0x000fca0003020000 */
[----:B------:R-:W-:Y:S02]  /*1580*/  MOV R14, UR26 ;  /* 0x0000001a000e7c02 */ /* 0x000fe40008000f00 */
[----:B---3--:R-:W-:Y:S01]  /*1590*/  MOV R15, UR27 ;  /* 0x0000001b000f7c02 */ /* 0x008fe20008000f00 */
[----:B------:R-:W-:-:S05]  /*15a0*/  @!UP1 UIMAD.WIDE.U32 UR26, UR23, 0x8, UR18 ;  /* 0x00000008171a98a5 */ /* 0x000fca000f8e0012 */
[----:B------:R-:W2:Y:S01]  /*15b0*/  @!P5 LDG.E.64 R14, desc[UR16][R14.64] ;  /* 0x000000100e0ed981 */ /* 0x000ea2000c1e1b00 */
[----:B-1--4-:R-:W-:Y:S01]  /*15c0*/  @!P2 FADD.FTZ R12, R12, R8 ;  /* 0x000000080c0ca221 */ /* 0x012fe20000010000 */
[----:B------:R-:W-:Y:S01]  /*15d0*/  @!P2 FADD.FTZ R13, R13, R9 ;  /* 0x000000090d0da221 */ /* 0x000fe20000010000 */
[----:B------:R-:W-:Y:S01]  /*15e0*/  MOV R8, UR26 ;  /* 0x0000001a00087c02 */ /* 0x000fe20008000f00 */
[----:B------:R-:W-:Y:S01]  /*15f0*/  UIADD3 UR26, UPT, UPT, UR5, 0x4, URZ ;  /* 0x00000004051a7890 */ /* 0x000fe2000fffe0ff */
[----:B------:R-:W-:Y:S01]  /*1600*/  MOV R9, UR27 ;  /* 0x0000001b00097c02 */ /* 0x000fe20008000f00 */
[----:B-----5:R-:W-:-:S05]  /*1610*/  @!P4 FADD.FTZ R12, R12, R10 ;  /* 0x0000000a0c0cc221 */ /* 0x020fca0000010000 */
[----:B------:R-:W3:Y:S01]  /*1620*/  @!P6 LDG.E.64 R8, desc[UR16][R8.64] ;  /* 0x000000100808e981 */ /* 0x000ee2000c1e1b00 */
[----:B------:R-:W-:Y:S01]  /*1630*/  MOV R10, UR26 ;  /* 0x0000001a000a7c02 */ /* 0x000fe20008000f00 */
[----:B------:R-:W-:-:S03]  /*1640*/  @!P4 FADD.FTZ R13, R13, R11 ;  /* 0x0000000b0d0dc221 */ /* 0x000fc60000010000 */
[----:B------:R-:W-:Y:S01]  /*1650*/  ISETP.EQ.OR P4, PT, R10, UR20, P3 ;  /* 0x000000140a007c0c */ /* 0x000fe20009f82670 */
[----:B------:R-:W-:-:S06]  /*1660*/  UIADD3 UR26, UPT, UPT, UR5, 0x5, URZ ;  /* 0x00000005051a7890 */ /* 0x000fcc000fffe0ff */
[----:B------:R-:W-:-:S06]  /*1670*/  IMAD.U32 R10, RZ, RZ, UR26 ;  /* 0x0000001aff0a7e24 */ /* 0x000fcc000f8e00ff */
        /* <DEDUP_REMOVED lines=9> */
[----:B------:R-:W-:Y:S01]  /*1710*/  MOV R14, UR26 ;  /* 0x0000001a000e7c02 */ /* 0x000fe20008000f00 */
        /* <DEDUP_REMOVED lines=14> */
[----:B------:R-:W-:Y:S01]  /*1800*/  IMAD.U32 R8, RZ, RZ, UR26 ;  /* 0x0000001aff087e24 */ /* 0x000fe2000f8e00ff */
[----:B------:R-:W-:Y:S01]  /*1810*/  MOV R9, UR27 ;  /* 0x0000001b00097c02 */ /* 0x000fe20008000f00 */
[----:B------:R-:W-:-:S05]  /*1820*/  @!UP1 UIMAD.WIDE.U32 UR26, UR12, 0x8, UR18 ;  /* 0x000000080c1a98a5 */ /* 0x000fca000f8e0012 */
[----:B------:R-:W3:Y:S01]  /*1830*/  @!P6 LDG.E.64 R8, desc[UR16][R8.64] ;  /* 0x000000100808e981 */ /* 0x000ee2000c1e1b00 */
[----:B----4-:R-:W-:Y:S01]  /*1840*/  @!P4 FADD.FTZ R12, R12, R10 ;  /* 0x0000000a0c0cc221 */ /* 0x010fe20000010000 */
[----:B------:R-:W-:Y:S01]  /*1850*/  @!P4 FADD.FTZ R13, R13, R11 ;  /* 0x0000000b0d0dc221 */ /* 0x000fe20000010000 */
[----:B------:R-:W-:Y:S02]  /*1860*/  MOV R10, UR26 ;  /* 0x0000001a000a7c02 */ /* 0x000fe40008000f00 */
[----:B------:R-:W-:-:S06]  /*1870*/  MOV R11, UR27 ;  /* 0x0000001b000b7c02 */ /* 0x000fcc0008000f00 */
        /* <DEDUP_REMOVED lines=20> */
.L_x_1725:
        /* <DEDUP_REMOVED lines=11> */
[----:B------:R-:W-:Y:S01]  /*1a70*/  MOV R10, UR12 ;  /* 0x0000000c000a7c02 */ /* 0x000fe20008000f00 */
[----:B------:R-:W-:-:S06]  /*1a80*/  IMAD.U32 R11, RZ, RZ, UR13 ;  /* 0x0000000dff0b7e24 */ /* 0x000fcc000f8e00ff */
[----:B------:R-:W1:Y:S01]  /*1a90*/  @!P2 LDG.E.64 R10, desc[UR16][R10.64] ;  /* 0x000000100a0aa981 */ /* 0x000e62000c1e1b00 */
[----:B------:R-:W-:Y:S02]  /*1aa0*/  UIADD3 UR12, UPT, UPT, UR5, 0x1, URZ ;  /* 0x00000001050c7890 */ /* 0x000fe4000fffe0ff */
[----:B------:R-:W-:Y:S02]  /*1ab0*/  UIADD3 UR11, UPT, UPT, UR5, 0x2, URZ ;  /* 0x00000002050b7890 */ /* 0x000fe4000fffe0ff */
[----:B------:R-:W-:Y:S02]  /*1ac0*/  UIADD3 UR14, UPT, UPT, UR5, 0x3, URZ ;  /* 0x00000003050e7890 */ /* 0x000fe4000fffe0ff */
[----:B------:R-:W-:-:S04]  /*1ad0*/  MOV R8, UR12 ;  /* 0x0000000c00087c02 */ /* 0x000fc80008000f00 */
        /* <DEDUP_REMOVED lines=34> */
.L_x_1727:
        /* <DEDUP_REMOVED lines=18> */
[----:B------:R-:W1:Y:S01]  /*1e20*/  @!P4 LDG.E.64 R10, desc[UR16][R10.64] ;  /* 0x000000100a0ac981 */ /* 0x000e62000c1e1b00 */
[----:B------:R-:W-:-:S06]  /*1e30*/  MOV R9, UR13 ;  /* 0x0000000d00097c02 */ /* 0x000fcc0008000f00 */
[----:B------:R-:W5:Y:S01]  /*1e40*/  @!P2 LDG.E.64 R8, desc[UR16][R8.64] ;  /* 0x000000100808a981 */ /* 0x000f62000c1e1b00 */
[----:B--2---:R-:W-:-:S04]  /*1e50*/  MOV R14, UR5 ;  /* 0x00000005000e7c02 */ /* 0x004fc80008000f00 */
[----:B------:R-:W-:-:S04]  /*1e60*/  IADD3 R14, PT, PT, R14, 0x2, RZ ;  /* 0x000000020e0e7810 */ /* 0x000fc80007ffe0ff */
[----:B------:R-:W-:Y:S01]  /*1e70*/  R2UR UR5, R14 ;  /* 0x000000000e0572ca */ /* 0x000fe200000e0000 */
[----:B-1--4-:R-:W-:Y:S01]  /*1e80*/  @!P4 FADD.FTZ R12, R12, R10 ;  /* 0x0000000a0c0cc221 */ /* 0x012fe20000010000 */
[----:B------:R-:W-:-:S03]  /*1e90*/  @!P4 FADD.FTZ R13, R13, R11 ;  /* 0x0000000b0d0dc221 */ /* 0x000fc60000010000 */
[----:B-----5:R-:W-:Y:S01]  /*1ea0*/  @!P2 FADD.FTZ R12, R12, R8 ;  /* 0x000000080c0ca221 */ /* 0x020fe20000010000 */
[----:B------:R-:W-:-:S09]  /*1eb0*/  @!P2 FADD.FTZ R13, R13, R9 ;  /* 0x000000090d0da221 */ /* 0x000fd20000010000 */
.L_x_1728:
        /* <DEDUP_REMOVED lines=10> */
[----:B------:R-:W1:Y:S02]  /*1f60*/  LDG.E.64 R8, desc[UR16][R8.64] ;  /* 0x0000001008087981 */ /* 0x000e64000c1e1b00 */
[----:B-1--4-:R-:W-:Y:S01]  /*1f70*/  FADD.FTZ R12, R12, R8 ;  /* 0x000000080c0c7221 */ /* 0x012fe20000010000 */
[----:B------:R-:W-:-:S07]  /*1f80*/  FADD.FTZ R13, R13, R9 ;  /* 0x000000090d0d7221 */ /* 0x000fce0000010000 */
.L_x_1729:
[----:B------:R-:W-:Y:S05]  /*1f90*/  BSYNC.RECONVERGENT B0 ;  /* 0x0000000000007941 */ /* 0x000fea0003800200 */
.L_x_1722:
        /* <DEDUP_REMOVED lines=27> */
[----:B------:R-:W-:-:S04]  /*2150*/  HFMA2 R9, -RZ, RZ, 1.875, 0 ;  /* 0x3f800000ff097431 */ /* 0x000fc800000001ff */
[----:B------:R-:W-:-:S13]  /*2160*/  FSETP.GTU.FTZ.AND P2, PT, R20, RZ, PT ;  /* 0x000000ff1400720b */ /* 0x000fda0003f5c000 */
[----:B------:R-:W0:Y:S02]  /*2170*/  @P2 LDC R19, c[0x0][0x3a8] ;  /* 0x0000ea00ff132b82 */ /* 0x000e240000000800 */
[----:B0-----:R-:W-:Y:S01]  /*2180*/  @P2 FADD.FTZ R19, R20, R19 ;  /* 0x0000001314132221 */ /* 0x001fe20000010000 */
[----:B------:R-:W-:-:S03]  /*2190*/  IADD3 R20, PT, PT, R2, 0x40, RZ ;  /* 0x0000004002147810 */ /* 0x000fc60007ffe0ff */
[----:B------:R0:W1:Y:S01]  /*21a0*/  @P2 MUFU.RSQ R9, R19 ;  /* 0x0000001300092308 */ /* 0x0000620000001400 */
[----:B---3--:R-:W-:Y:S02]  /*21b0*/  HADD2.F32 R10, -RZ, R13.H0_H0 ;  /* 0x2000000dff0a7230 */ /* 0x008fe40000004100 */
[----:B----4-:R-:W-:Y:S02]  /*21c0*/  HADD2.F32 R11, -RZ, R12.H0_H0 ;  /* 0x2000000cff0b7230 */ /* 0x010fe40000004100 */
[----:B--2---:R-:W-:Y:S02]  /*21d0*/  HADD2.F32 R12, -RZ, R14.H0_H0 ;  /* 0x2000000eff0c7230 */ /* 0x004fe40000004100 */
[----:B-----5:R-:W-:Y:S01]  /*21e0*/  HADD2.F32 R13, -RZ, R15.H0_H0 ;  /* 0x2000000fff0d7230 */ /* 0x020fe20000004100 */
        /* <DEDUP_REMOVED lines=15> */
[----:B------:R-:W-:Y:S01]  /*22e0*/  F2FP.BF16.F32.PACK_AB R17, R18, R15 ;  /* 0x0000000f1211723e */ /* 0x000fe200000010ff */
[----:B------:R-:W-:Y:S02]  /*22f0*/  IMAD.MOV.U32 R15, RZ, RZ, R7 ;  /* 0x000000ffff0f7224 */ /* 0x000fe400078e0007 */
        /* <DEDUP_REMOVED lines=8> */
.L_x_1733:
[----:B------:R-:W-:Y:S05]  /*2380*/  BSYNC.RECONVERGENT B1 ;  /* 0x0000000000017941 */ /* 0x000fea0003800200 */
.L_x_1732:
        /* <DEDUP_REMOVED lines=13> */
[----:B------:R-:W-:-:S05]  /*2460*/  IMAD.WIDE.U32 R14, R20, UR10, R14 ;  /* 0x0000000a140e7c25 */ /* 0x000fca000f8e000e */
[----:B------:R-:W-:Y:S02]  /*2470*/  IADD3 R15, PT, PT, R15, R18, RZ ;  /* 0x000000120f0f7210 */ /* 0x000fe40007ffe0ff */
        /* <DEDUP_REMOVED lines=9> */
.L_x_1735:
[----:B------:R-:W-:Y:S05]  /*2510*/  BSYNC.RECONVERGENT B1 ;  /* 0x0000000000017941 */ /* 0x000fea0003800200 */
.L_x_1734:
        /* <DEDUP_REMOVED lines=9> */
[----:B------:R-:W-:Y:S02]  /*25b0*/  IMAD.MOV.U32 R15, RZ, RZ, R7 ;  /* 0x000000ffff0f7224 */ /* 0x000fe400078e0007 */
        /* <DEDUP_REMOVED lines=16> */
.L_x_1737:
[----:B------:R-:W-:Y:S05]  /*26c0*/  BSYNC.RECONVERGENT B1 ;  /* 0x0000000000017941 */ /* 0x000fea0003800200 */
.L_x_1736:
        /* <DEDUP_REMOVED lines=19> */
.L_x_1731:
        /* <DEDUP_REMOVED lines=21> */
[----:B------:R-:W-:Y:S02]  /*2950*/  SHF.R.S32.HI R15, RZ, 0x1f, R2 ;  /* 0x0000001fff0f7819 */ /* 0x000fe40000011402 */
[----:B------:R-:W-:Y:S02]  /*2960*/  MOV R14, R4 ;  /* 0x00000004000e7202 */ /* 0x000fe40000000f00 */
        /* <DEDUP_REMOVED lines=9> */
.L_x_1740:
[----:B0-----:R-:W-:Y:S05]  /*2a00*/  BSYNC.RECONVERGENT B1 ;  /* 0x0000000000017941 */ /* 0x001fea0003800200 */
.L_x_1739:
        /* <DEDUP_REMOVED lines=20> */
[----:B0-----:R-:W-:Y:S02]  /*2b50*/  IMAD R18, R14, UR10, RZ ;  /* 0x0000000a0e127c24 */ /* 0x001fe4000f8e02ff */
[----:B------:R-:W-:Y:S02]  /*2b60*/  IMAD.MOV.U32 R14, RZ, RZ, R4 ;  /* 0x000000ffff0e7224 */ /* 0x000fe400078e0004 */
[----:B------:R-:W-:Y:S01]  /*2b70*/  IMAD R18, R20, UR11, R18 ;  /* 0x0000000b14127c24 */ /* 0x000fe2000f8e0212 */
[----:B------:R-:W0:Y:S02]  /*2b80*/  MUFU.EX2 R15, R15 ;  /* 0x0000000f000f7308 */ /* 0x000e240000000800 */
[----:B0-----:R-:W-:-:S06]  /*2b90*/  FADD.FTZ R15, R15, 1 ;  /* 0x3f8000000f0f7421 */ /* 0x001fcc0000010000 */
[----:B------:R0:W2:Y:S02]  /*2ba0*/  MUFU.RCP R19, R15 ;  /* 0x0000000f00137308 */ /* 0x0000a40000001000 */
[----:B0-----:R-:W-:-:S03]  /*2bb0*/  MOV R15, R7 ;  /* 0x00000007000f7202 */ /* 0x001fc60000000f00 */
[----:B------:R-:W-:-:S04]  /*2bc0*/  IMAD.WIDE.U32 R14, R20, UR10, R14 ;  /* 0x0000000a140e7c25 */ /* 0x000fc8000f8e000e */
[----:B--2---:R-:W-:Y:S01]  /*2bd0*/  FMUL.FTZ R22, R22, R19 ;  /* 0x0000001316167220 */ /* 0x004fe20000410000 */
[----:B------:R-:W-:Y:S02]  /*2be0*/  IADD3 R19, PT, PT, R15, R18, RZ ;  /* 0x000000120f137210 */ /* 0x000fe40007ffe0ff */
[----:B-1----:R-:W-:Y:S02]  /*2bf0*/  LEA R18, P1, R14, UR12, 0x1 ;  /* 0x0000000c0e127c11 */ /* 0x002fe4000f8208ff */
[----:B------:R-:W-:Y:S02]  /*2c00*/  F2FP.BF16.F32.PACK_AB R21, R22, R21 ;  /* 0x000000151615723e */ /* 0x000fe400000010ff */
[----:B------:R-:W-:-:S05]  /*2c10*/  LEA.HI.X R19, R14, UR13, R19, 0x1, P1 ;  /* 0x0000000d0e137c11 */ /* 0x000fca00088f0c13 */
[----:B------:R0:W-:Y:S04]  /*2c20*/  STG.E desc[UR16][R18.64], R21 ;  /* 0x0000001512007986 */ /* 0x0001e8000c101910 */
.L_x_1742:
[----:B------:R-:W-:Y:S05]  /*2c30*/  BSYNC.RECONVERGENT B1 ;  /* 0x0000000000017941 */ /* 0x000fea0003800200 */
.L_x_1741:
        /* <DEDUP_REMOVED lines=36> */
.L_x_1744:
[----:B------:R-:W-:Y:S05]  /*2e80*/  BSYNC.RECONVERGENT B1 ;  /* 0x0000000000017941 */ /* 0x000fea0003800200 */
.L_x_1743:
        /* <DEDUP_REMOVED lines=28> */
.L_x_1738:
[----:B------:R-:W-:Y:S05]  /*3050*/  BSYNC.RECONVERGENT B0 ;  /* 0x0000000000007941 */ /* 0x000fea0003800200 */
.L_x_1730:
[----:B------:R-:W-:Y:S02]  /*3060*/  UIADD3 UR9, UPT, UPT, UR21, UR9, URZ ;  /* 0x0000000915097290 */ /* 0x000fe4000fffe0ff */
[----:B------:R-:W-:Y:S02]  /*3070*/  UIADD3 UR4, UPT, UPT, UR4, 0x1, URZ ;  /* 0x0000000104047890 */ /* 0x000fe4000fffe0ff */
[----:B------:R-:W-:-:S09]  /*3080*/  UISETP.GE.AND UP1, UPT, UR9, UR7, UPT ;  /* 0x000000070900728c */ /* 0x000fd2000bf26270 */
[----:B------:R-:W-:Y:S05]  /*3090*/  BRA.U !UP1, `(.L_x_1745) ;  /* 0xffffffd109787547 */ /* 0x000fea000b83ffff */
[----:B------:R-:W-:Y:S05]  /*30a0*/  EXIT ;  /* 0x000000000000794d */ /* 0x000fea0003800000 */
.L_x_1746:
        /* <DEDUP_REMOVED lines=13> */
.L_x_2511:


//--------------------- .text._Z35group_norm_nhwc_fwd_one_pass_kernelI11Bf16IOFp16WLi512ELi20ELi640EEv26Group_norm_nhwc_fwd_params --------------------------
	.section	.text._Z35group_norm_nhwc_fwd_one_pass_kernelI11Bf16IOFp16WLi512ELi20ELi640EEv26Group_norm_nhwc_fwd_params,"ax",@progbits
	.align	128
        .global         _Z35group_norm_nhwc_fwd_one_pass_kernelI11Bf16IOFp16WLi512ELi20ELi640EEv26Group_norm_nhwc_fwd_params
        .type           _Z35group_norm_nhwc_fwd_one_pass_kernelI11Bf16IOFp16WLi512ELi20ELi640EEv26Group_norm_nhwc_fwd_params,@function
        .size           _Z35group_norm_nhwc_fwd_one_pass_kernelI11Bf16IOFp16WLi512ELi20ELi640EEv26Group_norm_nhwc_fwd_params,(.L_x_2512 - _Z35group_norm_nhwc_fwd_one_pass_kernelI11Bf16IOFp16WLi512ELi20ELi640EEv26Group_norm_nhwc_fwd_params)
        .other          _Z35group_norm_nhwc_fwd_one_pass_kernelI11Bf16IOFp16WLi512ELi20ELi640EEv26Group_norm_nhwc_fwd_params,@"STO_CUDA_ENTRY STV_DEFAULT"
_Z35group_norm_nhwc_fwd_one_pass_kernelI11Bf16IOFp16WLi512ELi20ELi640EEv26Group_norm_nhwc_fwd_params:
.text._Z35group_norm_nhwc_fwd_one_pass_kernelI11Bf16IOFp16WLi512ELi20ELi640EEv26Group_norm_nhwc_fwd_params:
        /* <DEDUP_REMOVED lines=25> */
[----:B------:R-:W-:Y:S02]  /*0190*/  MOV R3, R2 ;  /* 0x0000000200037202 */ /* 0x000fe40000000f00 */
        /* <DEDUP_REMOVED lines=9> */
[C---:B------:R-:W-:Y:S01]  /*0230*/  IADD3 R40, PT, PT, R0.reuse, 0x180, RZ ;  /* 0x0000018000287810 */ /* 0x040fe20007ffe0ff */
[----:B------:R-:W-:Y:S01]  /*0240*/  IMAD.IADD R41, R41, 0x1, R4 ;  /* 0x0000000129297824 */ /* 0x000fe200078e0204 */
[----:B------:R-:W-:Y:S02]  /*0250*/  IADD3 R39, PT, PT, R0, 0x1c0, RZ ;  /* 0x000001c000277810 */ /* 0x000fe40007ffe0ff */
        /* <DEDUP_REMOVED lines=9> */
.L_x_1790:
        /* <DEDUP_REMOVED lines=67> */
[-C--:B------:R-:W-:Y:S01]  /*0720*/  @!P3 MOV R8, R6.reuse ;  /* 0x000000060008b202 */ /* 0x080fe20000000f00 */
[----:B------:R-:W-:Y:S01]  /*0730*/  VIADD R9, R7, UR5 ;  /* 0x0000000507097c36 */ /* 0x000fe20008000000 */
[----:B------:R-:W-:Y:S01]  /*0740*/  @!P5 MOV R22, R6 ;  /* 0x000000060016d202 */ /* 0x000fe20000000f00 */
[C---:B------:R-:W-:Y:S02]  /*0750*/  @!P3 IMAD R21, R42.reuse, R13, R3 ;  /* 0x0000000d2a15b224 */ /* 0x040fe400078e0203 */
[----:B------:R-:W-:Y:S01]  /*0760*/  @!P3 IMAD.WIDE.U32 R12, R42, R12, R8 ;  /* 0x0000000c2a0cb225 */ /* 0x000fe200078e0008 */
[----:B------:R-:W-:-:S03]  /*0770*/  @!P5 MOV R23, R9 ;  /* 0x000000090017d202 */ /* 0x000fc60000000f00 */
[----:B---3--:R-:W-:Y:S01]  /*0780*/  @!P5 IMAD R3, R20, R18, RZ ;  /* 0x000000121403d224 */ /* 0x008fe200078e02ff */
[----:B------:R-:W-:Y:S02]  /*0790*/  @!P3 IADD3 R13, PT, PT, R13, R21, RZ ;  /* 0x000000150d0db210 */ /* 0x000fe40007ffe0ff */
[----:B------:R-:W1:Y:S01]  /*07a0*/  @!P2 LDC.64 R20, c[0x0][0x390] ;  /* 0x0000e400ff14ab82 */ /* 0x000e620000000a00 */
[----:B----4-:R-:W-:Y:S01]  /*07b0*/  @!P3 LEA R16, P4, R12, R16, 0x1 ;  /* 0x000000100c10b211 */ /* 0x010fe200078808ff */
[C---:B------:R-:W-:Y:S02]  /*07c0*/  @!P5 IMAD R3, R38.reuse, R19, R3 ;  /* 0x000000132603d224 */ /* 0x040fe400078e0203 */
[----:B------:R-:W-:Y:S01]  /*07d0*/  @!P5 IMAD.WIDE.U32 R18, R38, R18, R22 ;  /* 0x000000122612d225 */ /* 0x000fe200078e0016 */
[----:B------:R-:W-:Y:S02]  /*07e0*/  @!P3 LEA.HI.X R17, R12, R17, R13, 0x1, P4 ;  /* 0x000000110c11b211 */ /* 0x000fe400020f0c0d */
[----:B------:R-:W-:Y:S01]  /*07f0*/  ISETP.GE.U32.AND P4, PT, R36, UR10, PT ;  /* 0x0000000a24007c0c */ /* 0x000fe2000bf86070 */
[----:B------:R-:W2:Y:S01]  /*0800*/  @!P1 LDC.64 R12, c[0x0][0x390] ;  /* 0x0000e400ff0c9b82 */ /* 0x000ea20000000a00 */
[----:B-----5:R-:W-:Y:S01]  /*0810*/  @!P2 IMAD R22, R28, R14, RZ ;  /* 0x0000000e1c16a224 */ /* 0x020fe200078e02ff */
[----:B------:R3:W4:Y:S01]  /*0820*/  @!P3 LDG.E R33, desc[UR16][R16.64] ;  /* 0x000000101021b981 */ /* 0x000722000c1e1900 */
[----:B------:R-:W-:-:S02]  /*0830*/  ISETP.GE.AND.EX P3, PT, R24, UR11, PT, P4 ;  /* 0x0000000b18007c0c */ /* 0x000fc4000bf66340 */
[----:B------:R-:W-:Y:S02]  /*0840*/  @!P5 IADD3 R3, PT, PT, R19, R3, RZ ;  /* 0x000000031303d210 */ /* 0x000fe40007ffe0ff */
[C---:B0-----:R-:W-:Y:S02]  /*0850*/  @!P5 LEA R4, P6, R18.reuse, R4, 0x1 ;  /* 0x000000041204d211 */ /* 0x041fe400078c08ff */
[----:B------:R-:W-:Y:S02]  /*0860*/  ISETP.GE.U32.AND P4, PT, R35, UR10, PT ;  /* 0x0000000a23007c0c */ /* 0x000fe4000bf86070 */
[----:B---3--:R-:W-:Y:S02]  /*0870*/  @!P2 MOV R16, R6 ;  /* 0x000000060010a202 */ /* 0x008fe40000000f00 */
[----:B------:R-:W-:Y:S01]  /*0880*/  @!P2 MOV R17, R9 ;  /* 0x000000090011a202 */ /* 0x000fe20000000f00 */
[----:B------:R-:W-:Y:S01]  /*0890*/  @!P2 IMAD R19, R37, R15, R22 ;  /* 0x0000000f2513a224 */ /* 0x000fe200078e0216 */
[----:B------:R-:W-:Y:S01]  /*08a0*/  @!P5 LEA.HI.X R5, R18, R5, R3, 0x1, P6 ;  /* 0x000000051205d211 */ /* 0x000fe200030f0c03 */
[----:B------:R-:W-:Y:S01]  /*08b0*/  @!P1 IMAD R3, R27, R10, RZ ;  /* 0x0000000a1b039224 */ /* 0x000fe200078e02ff */
[----:B------:R-:W-:Y:S01]  /*08c0*/  ISETP.GE.AND.EX P4, PT, R45, UR11, PT, P4 ;  /* 0x0000000b2d007c0c */ /* 0x000fe2000bf86340 */
[----:B------:R-:W-:Y:S01]  /*08d0*/  @!P2 IMAD.WIDE.U32 R14, R37, R14, R16 ;  /* 0x0000000e250ea225 */ /* 0x000fe200078e0010 */
[----:B------:R-:W-:Y:S01]  /*08e0*/  @!P1 MOV R16, R6 ;  /* 0x0000000600109202 */ /* 0x000fe20000000f00 */
[----:B------:R0:W3:Y:S01]  /*08f0*/  @!P5 LDG.E R32, desc[UR16][R4.64] ;  /* 0x000000100420d981 */ /* 0x0000e2000c1e1900 */
[----:B------:R-:W-:Y:S01]  /*0900*/  @!P1 MOV R17, R9 ;  /* 0x0000000900119202 */ /* 0x000fe20000000f00 */
[----:B------:R-:W-:Y:S01]  /*0910*/  @!P2 IMAD.IADD R15, R15, 0x1, R19 ;  /* 0x000000010f0fa824 */ /* 0x000fe200078e0213 */
[----:B-1----:R-:W-:Y:S01]  /*0920*/  @!P2 LEA R20, P6, R14, R20, 0x1 ;  /* 0x000000140e14a211 */ /* 0x002fe200078c08ff */
[C---:B------:R-:W-:Y:S01]  /*0930*/  @!P1 IMAD R3, R0.reuse, R11, R3 ;  /* 0x0000000b00039224 */ /* 0x040fe200078e0203 */
[----:B------:R-:W1:Y:S01]  /*0940*/  @!P3 LDC.64 R18, c[0x0][0x3e0] ;  /* 0x0000f800ff12bb82 */ /* 0x000e620000000a00 */
[----:B------:R-:W-:Y:S01]  /*0950*/  @!P1 IMAD.WIDE.U32 R10, R0, R10, R16 ;  /* 0x0000000a000a9225 */ /* 0x000fe200078e0010 */
[----:B------:R-:W-:-:S02]  /*0960*/  @!P2 LEA.HI.X R21, R14, R21, R15, 0x1, P6 ;  /* 0x000000150e15a211 */ /* 0x000fc400030f0c0f */
[----:B------:R-:W-:Y:S02]  /*0970*/  ISETP.GE.U32.AND P6, PT, R40, UR10, PT ;  /* 0x0000000a28007c0c */ /* 0x000fe4000bfc6070 */
[----:B------:R-:W-:Y:S02]  /*0980*/  @!P1 IADD3 R3, PT, PT, R11, R3, RZ ;  /* 0x000000030b039210 */ /* 0x000fe40007ffe0ff */
[----:B--2---:R-:W-:Y:S01]  /*0990*/  @!P1 LEA R12, P5, R10, R12, 0x1 ;  /* 0x0000000c0a0c9211 */ /* 0x004fe200078a08ff */
[----:B0-----:R-:W0:Y:S01]  /*09a0*/  @!P4 LDC.64 R4, c[0x0][0x3e0] ;  /* 0x0000f800ff04cb82 */ /* 0x001e220000000a00 */
[----:B------:R-:W-:Y:S01]  /*09b0*/  ISETP.GE.AND.EX P6, PT, R44, UR11, PT, P6 ;  /* 0x0000000b2c007c0c */ /* 0x000fe2000bfc6360 */
[----:B------:R-:W-:Y:S01]  /*09c0*/  HFMA2 R34, -RZ, RZ, 0, 0 ;  /* 0x00000000ff227431 */ /* 0x000fe200000001ff */
[----:B------:R-:W-:Y:S02]  /*09d0*/  @!P1 LEA.HI.X R13, R10, R13, R3, 0x1, P5 ;  /* 0x0000000d0a0d9211 */ /* 0x000fe400028f0c03 */
        /* <DEDUP_REMOVED lines=57> */
[----:B------:R-:W-:Y:S01]  /*0d70*/  SHF.L.U32 R32, R32, 0x10, RZ ;  /* 0x0000001020207819 */ /* 0x000fe200000006ff */
[----:B------:R-:W-:Y:S02]  /*0d80*/  FFMA.FTZ R5, R33, R33, R4 ;  /* 0x0000002121057223 */ /* 0x000fe40000010004 */
[----:B------:R-:W-:Y:S01]  /*0d90*/  IMAD.U32 R24, R24, 0x10000, RZ ;  /* 0x0001000018187824 */ /* 0x000fe200078e00ff */
[C---:B------:R-:W-:Y:S02]  /*0da0*/  PRMT R26, R34.reuse, 0x7632, R26 ;  /* 0x00007632221a7816 */ /* 0x040fe4000000001a */
[----:B------:R-:W-:-:S02]  /*0db0*/  SHF.L.U32 R34, R34, 0x10, RZ ;  /* 0x0000001022227819 */ /* 0x000fc400000006ff */
[----:B------:R-:W-:-:S05]  /*0dc0*/  SHF.L.U32 R26, R26, 0x10, RZ ;  /* 0x000000101a1a7819 */ /* 0x000fca00000006ff */
[----:B------:R-:W-:Y:S01]  /*0dd0*/  FADD.FTZ R3, R34, R26 ;  /* 0x0000001a22037221 */ /* 0x000fe20000010000 */
[----:B------:R-:W-:-:S03]  /*0de0*/  FMUL.FTZ R11, R26, R26 ;  /* 0x0000001a1a0b7220 */ /* 0x000fc60000410000 */
[----:B------:R-:W-:Y:S01]  /*0df0*/  FADD.FTZ R3, RZ, R3 ;  /* 0x00000003ff037221 */ /* 0x000fe20000010000 */
[----:B------:R-:W-:Y:S01]  /*0e00*/  FFMA.FTZ R11, R34, R34, R11 ;  /* 0x00000022220b7223 */ /* 0x000fe2000001000b */
[----:B------:R-:W-:Y:S02]  /*0e10*/  FMUL.FTZ R13, R24, R24 ;  /* 0x00000018180d7220 */ /* 0x000fe40000410000 */
        /* <DEDUP_REMOVED lines=9> */
[----:B------:R-:W-:-:S02]  /*0eb0*/  FADD.FTZ R13, R5, R12 ;  /* 0x0000000c050d7221 */ /* 0x000fc40000010000 */
[----:B------:R-:W-:Y:S02]  /*0ec0*/  FMUL.FTZ R10, R11, R11 ;  /* 0x0000000b0b0a7220 */ /* 0x000fe40000410000 */
        /* <DEDUP_REMOVED lines=13> */
[----:B------:R-:W-:Y:S02]  /*0fa0*/  SHF.L.U32 R29, R29, 0x10, RZ ;  /* 0x000000101d1d7819 */ /* 0x000fe400000006ff */
[----:B------:R-:W-:Y:S02]  /*0fb0*/  SHF.L.U32 R4, R4, 0x10, RZ ;  /* 0x0000001004047819 */ /* 0x000fe400000006ff */
        /* <DEDUP_REMOVED lines=9> */
[----:B------:R-:W-:Y:S02]  /*1050*/  IMAD.U32 R10, R10, 0x10000, RZ ;  /* 0x000100000a0a7824 */ /* 0x000fe400078e00ff */
        /* <DEDUP_REMOVED lines=48> */
.L_x_1748:
[----:B------:R-:W-:Y:S05]  /*1360*/  BSYNC.RECONVERGENT B0 ;  /* 0x0000000000007941 */ /* 0x000fea0003800200 */
.L_x_1747:
        /* <DEDUP_REMOVED lines=56> */
.L_x_1750:
[----:B------:R-:W-:Y:S05]  /*16f0*/  BSYNC.RECONVERGENT B0 ;  /* 0x0000000000007941 */ /* 0x000fea0003800200 */
.L_x_1749:
        /* <DEDUP_REMOVED lines=33> */
.L_x_1753:
[----:B------:R-:W2:Y:S04]  /*1910*/  LDG.E.STRONG.GPU R15, desc[UR16][R12.64] ;  /* 0x000000100c0f7981 */ /* 0x000ea8000c1ef900 */
[----:B--2---:R-:W-:Y:S01]  /*1920*/  CCTL.IVALL ;  /* 0x00000000ff00798f */ /* 0x004fe20002000000 */
[----:B------:R-:W-:Y:S05]  /*1930*/  YIELD ;  /* 0x0000000000007946 */ /* 0x000fea0003800000 */
[----:B------:R-:W-:-:S13]  /*1940*/  ISETP.NE.AND P4, PT, R15, R14, PT ;  /* 0x0000000e0f00720c */ /* 0x000fda0003f85270 */
[----:B------:R-:W-:Y:S05]  /*1950*/  @P4 BRA `(.L_x_1753) ;  /* 0xfffffffc00ec4947 */ /* 0x000fea000383ffff */
.L_x_1752:
        /* <DEDUP_REMOVED lines=15> */
.L_x_1755:
[----:B------:R-:W-:Y:S01]  /*1a50*/  UIADD3 UR24, UPT, UPT, UR5, 0x1, URZ ;  /* 0x0000000105187890 */ /* 0x000fe2000fffe0ff */
[----:B------:R-:W-:Y:S01]  /*1a60*/  ISETP.EQ.OR P4, PT, RZ, UR23, P3 ;  /* 0x00000017ff007c0c */ /* 0x000fe20009f82670 */
[----:B------:R-:W-:-:S04]  /*1a70*/  UIADD3 UR26, UPT, UPT, UR5, 0x3, URZ ;  /* 0x00000003051a7890 */ /* 0x000fc8000fffe0ff */
[----:B------:R-:W-:Y:S01]  /*1a80*/  MOV R12, UR24 ;  /* 0x00000018000c7c02 */ /* 0x000fe20008000f00 */
[----:B------:R-:W-:-:S03]  /*1a90*/  UIADD3 UR24, UPT, UPT, UR5, 0x2, URZ ;  /* 0x0000000205187890 */ /* 0x000fc6000fffe0ff */
[----:B------:R-:W-:-:S03]  /*1aa0*/  ISETP.EQ.OR P5, PT, R12, UR15, P3 ;  /* 0x0000000f0c007c0c */ /* 0x000fc60009fa2670 */
[----:B------:R-:W-:Y:S01]  /*1ab0*/  IMAD.U32 R12, RZ, RZ, UR24 ;  /* 0x00000018ff0c7e24 */ /* 0x000fe2000f8e00ff */
[----:B------:R-:W-:-:S04]  /*1ac0*/  VOTEU.ALL UP0, P4 ;  /* 0x0000000000ff7886 */ /* 0x000fc80002000000 */
[----:B------:R-:W-:Y:S01]  /*1ad0*/  ISETP.EQ.OR P6, PT, R12, UR15, P3 ;  /* 0x0000000f0c007c0c */ /* 0x000fe20009fc2670 */
[----:B------:R-:W-:Y:S01]  /*1ae0*/  @!UP0 UIMAD.WIDE.U32 UR24, UR9, 0x8, UR18 ;  /* 0x00000008091888a5 */ /* 0x000fe2000f8e0012 */
[----:B------:R-:W-:-:S03]  /*1af0*/  MOV R12, UR26 ;  /* 0x0000001a000c7c02 */ /* 0x000fc60008000f00 */
        /* <DEDUP_REMOVED lines=52> */
[----:B------:R-:W-:-:S02]  /*1e40*/  MOV R12, UR24 ;  /* 0x00000018000c7c02 */ /* 0x000fc40008000f00 */
[----:B------:R-:W-:Y:S02]  /*1e50*/  MOV R13, UR25 ;  /* 0x00000019000d7c02 */ /* 0x000fe40008000f00 */
[----:B------:R-:W3:Y:S01]  /*1e60*/  @!P5 LDG.E.64 R14, desc[UR16][R14.64] ;  /* 0x000000100e0ed981 */ /* 0x000ee2000c1e1b00 */
[----:B------:R-:W-:Y:S01]  /*1e70*/  MOV R20, UR26 ;  /* 0x0000001a00147c02 */ /* 0x000fe20008000f00 */
[----:B------:R-:W-:Y:S02]  /*1e80*/  IMAD.U32 R21, RZ, RZ, UR27 ;  /* 0x0000001bff157e24 */ /* 0x000fe4000f8e00ff */
[----:B------:R-:W4:Y:S04]  /*1e90*/  @!P6 LDG.E.64 R12, desc[UR16][R12.64] ;  /* 0x000000100c0ce981 */ /* 0x000f28000c1e1b00 */
        /* <DEDUP_REMOVED lines=22> */
.L_x_1754:
        /* <DEDUP_REMOVED lines=31> */
[----:B------:R-:W-:Y:S02]  /*21f0*/  MOV R14, UR10 ;  /* 0x0000000a000e7c02 */ /* 0x000fe40008000f00 */
[----:B------:R-:W-:Y:S01]  /*2200*/  MOV R15, UR11 ;  /* 0x0000000b000f7c02 */ /* 0x000fe20008000f00 */
[----:B------:R-:W-:Y:S01]  /*2210*/  @!UP2 UIMAD.WIDE.U32 UR10, UR9, 0x8, UR18 ;  /* 0x00000008090aa8a5 */ /* 0x000fe2000f8e0012 */
[----:B------:R-:W-:Y:S01]  /*2220*/  MOV R12, UR12 ;  /* 0x0000000c000c7c02 */ /* 0x000fe20008000f00 */
[----:B------:R-:W-:-:S03]  /*2230*/  IMAD.U32 R13, RZ, RZ, UR13 ;  /* 0x0000000dff0d7e24 */ /* 0x000fc6000f8e00ff */
        /* <DEDUP_REMOVED lines=16> */
.L_x_1756:
        /* <DEDUP_REMOVED lines=21> */
[----:B--2---:R-:W-:-:S05]  /*2490*/  IMAD.U32 R18, RZ, RZ, UR5 ;  /* 0x00000005ff127e24 */ /* 0x004fca000f8e00ff */
[----:B------:R-:W-:-:S04]  /*24a0*/  IADD3 R18, PT, PT, R18, 0x2, RZ ;  /* 0x0000000212127810 */ /* 0x000fc80007ffe0ff */
[----:B------:R-:W-:Y:S01]  /*24b0*/  R2UR UR5, R18 ;  /* 0x00000000120572ca */ /* 0x000fe200000e0000 */
[----:B0-----:R-:W-:Y:S01]  /*24c0*/  @!P4 FADD.FTZ R16, R16, R14 ;  /* 0x0000000e1010c221 */ /* 0x001fe20000010000 */
[----:B------:R-:W-:-:S03]  /*24d0*/  @!P4 FADD.FTZ R17, R17, R15 ;  /* 0x0000000f1111c221 */ /* 0x000fc60000010000 */
[----:B---3--:R-:W-:Y:S01]  /*24e0*/  @!P2 FADD.FTZ R16, R16, R12 ;  /* 0x0000000c1010a221 */ /* 0x008fe20000010000 */
[----:B------:R-:W-:-:S09]  /*24f0*/  @!P2 FADD.FTZ R17, R17, R13 ;  /* 0x0000000d1111a221 */ /* 0x000fd20000010000 */
.L_x_1757:
        /* <DEDUP_REMOVED lines=13> */
.L_x_1758:
[----:B------:R-:W-:Y:S05]  /*25d0*/  BSYNC.RECONVERGENT B0 ;  /* 0x0000000000007941 */ /* 0x000fea0003800200 */
.L_x_1751:
[----:B------:R-:W4:Y:S01]  /*25e0*/  S2UR UR9, SR_CgaCtaId ;  /* 0x00000000000979c3 */ /* 0x000f220000008800 */
[----:B------:R-:W3:Y:S01]  /*25f0*/  LDCU UR10, c[0x0][0x414] ;  /* 0x00008280ff0a77ac */ /* 0x000ee20008000800 */
[----:B-1----:R-:W-:Y:S01]  /*2600*/  MOV R14, UR7 ;  /* 0x00000007000e7c02 */ /* 0x002fe20008000f00 */
        /* <DEDUP_REMOVED lines=37> */
[----:B--2---:R-:W-:Y:S02]  /*2860*/  HADD2.F32 R12, -RZ, R16.H0_H0 ;  /* 0x20000010ff0c7230 */ /* 0x004fe40000004100 */
[----:B---3--:R-:W-:Y:S02]  /*2870*/  HADD2.F32 R13, -RZ, R17.H0_H0 ;  /* 0x20000011ff0d7230 */ /* 0x008fe40000004100 */
[----:B----4-:R-:W-:Y:S02]  /*2880*/  HADD2.F32 R18, -RZ, R18.H0_H0 ;  /* 0x20000012ff127230 */ /* 0x010fe40000004100 */
[----:B-----5:R-:W-:Y:S01]  /*2890*/  HADD2.F32 R19, -RZ, R19.H0_H0 ;  /* 0x20000013ff137230 */ /* 0x020fe20000004100 */
        /* <DEDUP_REMOVED lines=30> */
.L_x_1762:
[----:B------:R-:W-:Y:S05]  /*2a80*/  BSYNC.RECONVERGENT B1 ;  /* 0x0000000000017941 */ /* 0x000fea0003800200 */
.L_x_1761:
[----:B------:R-:W-:Y:S04]  /*2a90*/  BSSY.RECONVERGENT B1, `(.L_x_1763) ;  /* 0x0000014000017945 */ /* 0x000fe80003800200 */
[----:B------:R-:W-:Y:S05]  /*2aa0*/  @P3 BRA `(.L_x_1764) ;  /* 0x0000000000483947 */ /* 0x000fea0003800000 */
[----:B------:R-:W1:Y:S01]  /*2ab0*/  LDCU.64 UR10, c[0x0][0x3e0] ;  /* 0x00007c00ff0a77ac */ /* 0x000e620008000a00 */
[----:B------:R-:W-:Y:S01]  /*2ac0*/  MOV R15, R9 ;  /* 0x00000009000f7202 */ /* 0x000fe20000000f00 */
[----:B------:R-:W-:Y:S01]  /*2ad0*/  FADD.FTZ R20, R33, -UR5 ;  /* 0x8000000521147e21 */ /* 0x000fe20008010000 */
[----:B0-----:R-:W-:Y:S01]  /*2ae0*/  FADD.FTZ R16, R25, -UR5 ;  /* 0x8000000519107e21 */ /* 0x001fe20008010000 */
[----:B------:R-:W0:Y:S01]  /*2af0*/  LDCU.64 UR18, c[0x0][0x380] ;  /* 0x00007000ff1277ac */ /* 0x000e220008000a00 */
[----:B------:R-:W-:Y:S02]  /*2b00*/  IMAD.MOV.U32 R14, RZ, RZ, R6 ;  /* 0x000000ffff0e7224 */ /* 0x000fe400078e0006 */
[----:B------:R-:W-:Y:S01]  /*2b10*/  FMUL.FTZ R20, R20, UR8 ;  /* 0x0000000814147c20 */ /* 0x000fe20008410000 */
[----:B------:R-:W-:-:S03]  /*2b20*/  FMUL.FTZ R16, R16, UR8 ;  /* 0x0000000810107c20 */ /* 0x000fc60008410000 */
        /* <DEDUP_REMOVED lines=10> */
.L_x_1764:
[----:B------:R-:W-:Y:S05]  /*2bd0*/  BSYNC.RECONVERGENT B1 ;  /* 0x0000000000017941 */ /* 0x000fea0003800200 */
.L_x_1763:
        /* <DEDUP_REMOVED lines=33> */
.L_x_1766:
[----:B------:R-:W-:Y:S05]  /*2df0*/  BSYNC.RECONVERGENT B1 ;  /* 0x0000000000017941 */ /* 0x000fea0003800200 */
.L_x_1765:
        /* <DEDUP_REMOVED lines=20> */
.L_x_1768:
[----:B------:R-:W-:Y:S05]  /*2f40*/  BSYNC.RECONVERGENT B1 ;  /* 0x0000000000017941 */ /* 0x000fea0003800200 */
.L_x_1767:
        /* <DEDUP_REMOVED lines=16> */
[----:B---3--:R-:W-:-:S03]  /*3050*/  LEA R16, P1, R14, UR18, 0x1 ;  /* 0x000000120e107c11 */ /* 0x008fc6000f8208ff */
[----:B------:R-:W-:-:S05]  /*3060*/  IMAD.IADD R17, R15, 0x1, R17 ;  /* 0x000000010f117824 */ /* 0x000fca00078e0211 */
[----:B------:R-:W-:-:S05]  /*3070*/  LEA.HI.X R17, R14, UR19, R17, 0x1, P1 ;  /* 0x000000130e117c11 */ /* 0x000fca00088f0c11 */
[----:B------:R2:W-:Y:S02]  /*3080*/  STG.E desc[UR16][R16.64], R3 ;  /* 0x0000000310007986 */ /* 0x0005e4000c101910 */
.L_x_1770:
[----:B------:R-:W-:Y:S05]  /*3090*/  BSYNC.RECONVERGENT B1 ;  /* 0x0000000000017941 */ /* 0x000fea0003800200 */
.L_x_1769:
        /* <DEDUP_REMOVED lines=20> */
.L_x_1772:
[----:B------:R-:W-:Y:S05]  /*31e0*/  BSYNC.RECONVERGENT B1 ;  /* 0x0000000000017941 */ /* 0x000fea0003800200 */
.L_x_1771:
        /* <DEDUP_REMOVED lines=20> */
.L_x_1774:
[----:B------:R-:W-:Y:S05]  /*3330*/  BSYNC.RECONVERGENT B1 ;  /* 0x0000000000017941 */ /* 0x000fea0003800200 */
.L_x_1773:
        /* <DEDUP_REMOVED lines=19> */
.L_x_1760:
        /* <DEDUP_REMOVED lines=32> */
[----:B------:R-:W-:Y:S01]  /*3670*/  IMAD.IADD R22, R15, 0x1, R22 ;  /* 0x000000010f167824 */ /* 0x000fe200078e0216 */
[----:B-1----:R-:W-:-:S03]  /*3680*/  LEA R16, P1, R14, UR12, 0x1 ;  /* 0x0000000c0e107c11 */ /* 0x002fc6000f8208ff */
[----:B------:R-:W-:Y:S02]  /*3690*/  F2FP.BF16.F32.PACK_AB R21, R21, R20 ;  /* 0x000000141515723e */ /* 0x000fe400000010ff */
[----:B------:R-:W-:-:S05]  /*36a0*/  LEA.HI.X R17, R14, UR13, R22, 0x1, P1 ;  /* 0x0000000d0e117c11 */ /* 0x000fca00088f0c16 */
[----:B------:R0:W-:Y:S03]  /*36b0*/  STG.E desc[UR16][R16.64], R21 ;  /* 0x0000001510007986 */ /* 0x0001e6000c101910 */
.L_x_1777:
[----:B------:R-:W-:Y:S05]  /*36c0*/  BSYNC.RECONVERGENT B1 ;  /* 0x0000000000017941 */ /* 0x000fea0003800200 */
.L_x_1776:
        /* <DEDUP_REMOVED lines=31> */
.L_x_1779:
[----:B------:R-:W-:Y:S05]  /*38c0*/  BSYNC.RECONVERGENT B1 ;  /* 0x0000000000017941 */ /* 0x000fea0003800200 */
.L_x_1778:
        /* <DEDUP_REMOVED lines=43> */
.L_x_1781:
[----:B------:R-:W-:Y:S05]  /*3b80*/  BSYNC.RECONVERGENT B1 ;  /* 0x0000000000017941 */ /* 0x000fea0003800200 */
.L_x_1780:
        /* <DEDUP_REMOVED lines=30> */
.L_x_1783:
[----:B------:R-:W-:Y:S05]  /*3d70*/  BSYNC.RECONVERGENT B1 ;  /* 0x0000000000017941 */ /* 0x000fea0003800200 */
.L_x_1782:
[----:B------:R-:W-:Y:S04]  /*3d80*/  BSSY.RECONVERGENT B1, `(.L_x_1784) ;  /* 0x000001e000017945 */ /* 0x000fe80003800200 */
[----:B------:R-:W-:Y:S05]  /*3d90*/  @P1 BRA `(.L_x_1785) ;  /* 0x0000000000701947 */ /* 0x000fea0003800000 */
[----:B------:R-:W-:Y:S01]  /*3da0*/  FADD.FTZ R30, R30, -UR5 ;  /* 0x800000051e1e7e21 */ /* 0x000fe20008010000 */
[----:B------:R-:W-:Y:S01]  /*3db0*/  FADD.FTZ R3, R3, -UR5 ;  /* 0x8000000503037e21 */ /* 0x000fe20008010000 */
[----:B------:R-:W4:Y:S01]  /*3dc0*/  LDCU.64 UR10, c[0x0][0x3e0] ;  /* 0x00007c00ff0a77ac */ /* 0x000f220008000a00 */
[----:B------:R-:W-:Y:S02]  /*3dd0*/  IMAD.MOV.U32 R15, RZ, RZ, R9 ;  /* 0x000000ffff0f7224 */ /* 0x000fe400078e0009 */
        /* <DEDUP_REMOVED lines=24> */
.L_x_1785:
[----:B------:R-:W-:Y:S05]  /*3f60*/  BSYNC.RECONVERGENT B1 ;  /* 0x0000000000017941 */ /* 0x000fea0003800200 */
.L_x_1784:
        /* <DEDUP_REMOVED lines=11> */
[----:B------:R-:W-:-:S02]  /*4020*/  MOV R14, R6 ;  /* 0x00000006000e7202 */ /* 0x000fc40000000f00 */
        /* <DEDUP_REMOVED lines=18> */
.L_x_1787:
[----:B------:R-:W-:Y:S05]  /*4150*/  BSYNC.RECONVERGENT B1 ;  /* 0x0000000000017941 */ /* 0x000fea0003800200 */
.L_x_1786:
        /* <DEDUP_REMOVED lines=30> */
.L_x_1789:
[----:B------:R-:W-:Y:S05]  /*4340*/  BSYNC.RECONVERGENT B1 ;  /* 0x0000000000017941 */ /* 0x000fea0003800200 */
.L_x_1788:
        /* <DEDUP_REMOVED lines=29> */
.L_x_1775:
[----:B------:R-:W-:Y:S05]  /*4520*/  BSYNC.RECONVERGENT B0 ;  /* 0x0000000000007941 */ /* 0x000fea0003800200 */
.L_x_1759:
        /* <DEDUP_REMOVED lines=8> */
.L_x_1791:
        /* <DEDUP_REMOVED lines=13> */
.L_x_2512:


//--------------------- .text._Z35group_norm_nhwc_fwd_one_pass_kernelI11Fp16IOFp32WLi64ELi20ELi640EEv26Group_norm_nhwc_fwd_params --------------------------
	.section	.text._Z35group_norm_nhwc_fwd_one_pass_kernelI11Fp16IOFp32WLi64ELi20ELi640EEv26Group_norm_nhwc_fwd_params,"ax",@progbits
	.align	128
        .global         _Z35group_norm_nhwc_fwd_one_pass_kernelI11Fp16IOFp32WLi64ELi20ELi640EEv26Group_norm_nhwc_fwd_params
        .type           _Z35group_norm_nhwc_fwd_one_pass_kernelI11Fp16IOFp32WLi64ELi20ELi640EEv26Group_norm_nhwc_fwd_params,@function
        .size           _Z35group_norm_nhwc_fwd_one_pass_kernelI11Fp16IOFp32WLi64ELi20ELi640EEv26Group_norm_nhwc_fwd_params,(.L_x_2513 - _Z35group_norm_nhwc_fwd_one_pass_kernelI11Fp16IOFp32WLi64ELi20ELi640EEv26Group_norm_nhwc_fwd_params)
        .other          _Z35group_norm_nhwc_fwd_one_pass_kernelI11Fp16IOFp32WLi64ELi20ELi640EEv26Group_norm_nhwc_fwd_params,@"STO_CUDA_ENTRY STV_DEFAULT"
_Z35group_norm_nhwc_fwd_one_pass_kernelI11Fp16IOFp32WLi64ELi20ELi640EEv26Group_norm_nhwc_fwd_params:
.text._Z35group_norm_nhwc_fwd_one_pass_kernelI11Fp16IOFp32WLi64ELi20ELi640EEv26Group_norm_nhwc_fwd_params:
        /* <DEDUP_REMOVED lines=35> */
.L_x_1807:
        /* <DEDUP_REMOVED lines=55> */
[----:B------:R-:W-:Y:S01]  /*05a0*/  ISETP.GT.AND P1, PT, R18, 0x1e, PT ;  /* 0x0000001e1200780c */ /* 0x000fe20003f24270 */
[----:B------:R-:W-:-:S02]  /*05b0*/  HADD2.F32 R2, -RZ, R2.H0_H0 ;  /* 0x20000002ff027230 */ /* 0x000fc40000004100 */
[----:B------:R-:W-:-:S03]  /*05c0*/  HADD2.F32 R3, -RZ, R3.H0_H0 ;  /* 0x20000003ff037230 */ /* 0x000fc60000004100 */
        /* <DEDUP_REMOVED lines=39> */
.L_x_1793:
[----:B------:R-:W-:Y:S05]  /*0840*/  BSYNC.RECONVERGENT B0 ;  /* 0x0000000000007941 */ /* 0x000fea0003800200 */
.L_x_1792:
        /* <DEDUP_REMOVED lines=56> */
.L_x_1795:
[----:B------:R-:W-:Y:S05]  /*0bd0*/  BSYNC.RECONVERGENT B0 ;  /* 0x0000000000007941 */ /* 0x000fea0003800200 */
.L_x_1794:
        /* <DEDUP_REMOVED lines=19> */
[----:B------:R-:W-:-:S03]  /*0d10*/  SEL R9, R16, RZ, !P1 ;  /* 0x000000ff10097207 */ /* 0x000fc60004800000 */
        /* <DEDUP_REMOVED lines=11> */
.L_x_1798:
[----:B---3--:R-:W3:Y:S04]  /*0dd0*/  LDG.E.STRONG.GPU R4, desc[UR16][R6.64] ;  /* 0x0000001006047981 */ /* 0x008ee8000c1ef900 */
[----:B---3--:R-:W-:Y:S01]  /*0de0*/  CCTL.IVALL ;  /* 0x00000000ff00798f */ /* 0x008fe20002000000 */
[----:B------:R-:W-:Y:S05]  /*0df0*/  YIELD ;  /* 0x0000000000007946 */ /* 0x000fea0003800000 */
[----:B------:R-:W-:-:S13]  /*0e00*/  ISETP.NE.AND P1, PT, R4, R9, PT ;  /* 0x000000090400720c */ /* 0x000fda0003f25270 */
[----:B------:R-:W-:Y:S05]  /*0e10*/  @P1 BRA `(.L_x_1798) ;  /* 0xfffffffc00ec1947 */ /* 0x000fea000383ffff */
.L_x_1797:
        /* <DEDUP_REMOVED lines=15> */
.L_x_1800:
[----:B------:R-:W-:Y:S01]  /*0f10*/  UIADD3 UR24, UPT, UPT, UR5, 0x1, URZ ;  /* 0x0000000105187890 */ /* 0x000fe2000fffe0ff */
[----:B------:R-:W-:Y:S01]  /*0f20*/  ISETP.EQ.OR P5, PT, RZ, UR23, P2 ;  /* 0x00000017ff007c0c */ /* 0x000fe200097a2670 */
[----:B------:R-:W-:-:S04]  /*0f30*/  UIADD3 UR25, UPT, UPT, UR5, 0x2, URZ ;  /* 0x0000000205197890 */ /* 0x000fc8000fffe0ff */
[----:B---3--:R-:W-:Y:S02]  /*0f40*/  IMAD.U32 R4, RZ, RZ, UR24 ;  /* 0x00000018ff047e24 */ /* 0x008fe4000f8e00ff */
[----:B------:R-:W-:-:S03]  /*0f50*/  MOV R5, UR25 ;  /* 0x0000001900057c02 */ /* 0x000fc60008000f00 */
[----:B------:R-:W-:Y:S02]  /*0f60*/  ISETP.EQ.OR P6, PT, R4, UR15, P2 ;  /* 0x0000000f04007c0c */ /* 0x000fe400097c2670 */
[----:B------:R-:W-:Y:S01]  /*0f70*/  ISETP.EQ.OR P1, PT, R5, UR15, P2 ;  /* 0x0000000f05007c0c */ /* 0x000fe20009722670 */
[----:B------:R-:W-:-:S05]  /*0f80*/  VOTEU.ALL UP0, P5 ;  /* 0x0000000000ff7886 */ /* 0x000fca0002800000 */
[----:B------:R-:W-:-:S05]  /*0f90*/  @!UP0 UIMAD.WIDE.U32 UR24, UR9, 0x8, UR18 ;  /* 0x00000008091888a5 */ /* 0x000fca000f8e0012 */
[----:B------:R-:W-:Y:S01]  /*0fa0*/  VOTEU.ALL UP0, P6 ;  /* 0x0000000000ff7886 */ /* 0x000fe20003000000 */
[----:B------:R-:W-:Y:S01]  /*0fb0*/  MOV R4, UR24 ;  /* 0x0000001800047c02 */ /* 0x000fe20008000f00 */
[----:B------:R-:W-:Y:S01]  /*0fc0*/  VOTEU.ALL UP1, P1 ;  /* 0x0000000000ff7886 */ /* 0x000fe20000820000 */
[----:B------:R-:W-:Y:S02]  /*0fd0*/  MOV R5, UR25 ;  /* 0x0000001900057c02 */ /* 0x000fe40008000f00 */
[----:B------:R-:W-:Y:S02]  /*0fe0*/  @!UP0 UIMAD.WIDE.U32 UR24, UR22, 0x8, UR18 ;  /* 0x00000008161888a5 */ /* 0x000fe4000f8e0012 */
[----:B------:R-:W-:Y:S02]  /*0ff0*/  @!UP1 UIMAD.WIDE.U32 UR26, UR10, 0x8, UR18 ;  /* 0x000000080a1a98a5 */ /* 0x000fe4000f8e0012 */
[----:B------:R-:W0:Y:S02]  /*1000*/  @!P5 LDG.E.64 R4, desc[UR16][R4.64] ;  /* 0x000000100404d981 */ /* 0x000e24000c1e1b00 */
[----:B------:R-:W-:Y:S01]  /*1010*/  IMAD.U32 R6, RZ, RZ, UR24 ;  /* 0x00000018ff067e24 */ /* 0x000fe2000f8e00ff */
[----:B------:R-:W-:-:S02]  /*1020*/  MOV R7, UR25 ;  /* 0x0000001900077c02 */ /* 0x000fc40008000f00 */
[----:B------:R-:W-:Y:S02]  /*1030*/  MOV R8, UR26 ;  /* 0x0000001a00087c02 */ /* 0x000fe40008000f00 */
[----:B------:R-:W-:Y:S02]  /*1040*/  MOV R9, UR27 ;  /* 0x0000001b00097c02 */ /* 0x000fe40008000f00 */
[----:B------:R-:W3:Y:S04]  /*1050*/  @!P6 LDG.E.64 R6, desc[UR16][R6.64] ;  /* 0x000000100606e981 */ /* 0x000ee8000c1e1b00 */
[----:B------:R-:W4:Y:S01]  /*1060*/  @!P1 LDG.E.64 R8, desc[UR16][R8.64] ;  /* 0x0000001008089981 */ /* 0x000f22000c1e1b00 */
[----:B------:R-:W-:Y:S02]  /*1070*/  UIADD3 UR24, UPT, UPT, UR5, 0x3, URZ ;  /* 0x0000000305187890 */ /* 0x000fe4000fffe0ff */
[----:B------:R-:W-:-:S04]  /*1080*/  UIADD3 UR25, UPT, UPT, UR5, 0x4, URZ ;  /* 0x0000000405197890 */ /* 0x000fc8000fffe0ff */
[----:B-1----:R-:W-:Y:S01]  /*1090*/  IMAD.U32 R10, RZ, RZ, UR24 ;  /* 0x00000018ff0a7e24 */ /* 0x002fe2000f8e00ff */
[----:B------:R-:W-:Y:S01]  /*10a0*/  UIADD3 UR24, UPT, UPT, UR5, 0x5, URZ ;  /* 0x0000000505187890 */ /* 0x000fe2000fffe0ff */
[----:B------:R-:W-:Y:S01]  /*10b0*/  MOV R11, UR25 ;  /* 0x00000019000b7c02 */ /* 0x000fe20008000f00 */
[----:B------:R-:W-:Y:S02]  /*10c0*/  UIADD3 UR25, UPT, UPT, UR5, 0x6, URZ ;  /* 0x0000000605197890 */ /* 0x000fe4000fffe0ff */
[----:B------:R-:W-:Y:S02]  /*10d0*/  ISETP.EQ.OR P3, PT, R10, UR15, P2 ;  /* 0x0000000f0a007c0c */ /* 0x000fe40009762670 */
[----:B------:R-:W-:-:S11]  /*10e0*/  ISETP.EQ.OR P4, PT, R11, UR15, P2 ;  /* 0x0000000f0b007c0c */ /* 0x000fd60009782670 */
[----:B------:R-:W-:Y:S02]  /*10f0*/  VOTEU.ALL UP0, P3 ;  /* 0x0000000000ff7886 */ /* 0x000fe40001800000 */
[----:B------:R-:W-:-:S05]  /*1100*/  VOTEU.ALL UP1, P4 ;  /* 0x0000000000ff7886 */ /* 0x000fca0002020000 */
[----:B------:R-:W-:Y:S01]  /*1110*/  @!UP1 UIMAD.WIDE.U32 UR26, UR11, 0x8, UR18 ;  /* 0x000000080b1a98a5 */ /* 0x000fe2000f8e0012 */
[----:B0-----:R-:W-:Y:S01]  /*1120*/  @!P5 FADD.FTZ R20, R20, R4 ;  /* 0x000000041414d221 */ /* 0x001fe20000010000 */
[----:B------:R-:W-:Y:S01]  /*1130*/  MOV R4, UR24 ;  /* 0x0000001800047c02 */ /* 0x000fe20008000f00 */
[----:B------:R-:W-:Y:S01]  /*1140*/  UIADD3 UR24, UPT, UPT, UR5, 0x7, URZ ;  /* 0x0000000705187890 */ /* 0x000fe2000fffe0ff */
[----:B------:R-:W-:Y:S01]  /*1150*/  @!P5 FADD.FTZ R21, R21, R5 ;  /* 0x000000051515d221 */ /* 0x000fe20000010000 */
[----:B------:R-:W-:Y:S02]  /*1160*/  MOV R5, UR25 ;  /* 0x0000001900057c02 */ /* 0x000fe40008000f00 */
[----:B------:R-:W-:Y:S02]  /*1170*/  ISETP.EQ.OR P5, PT, R4, UR15, P2 ;  /* 0x0000000f04007c0c */ /* 0x000fe400097a2670 */
[----:B------:R-:W-:Y:S02]  /*1180*/  IMAD.U32 R4, RZ, RZ, UR24 ;  /* 0x00000018ff047e24 */ /* 0x000fe4000f8e00ff */
[----:B---3--:R-:W-:Y:S01]  /*1190*/  @!P6 FADD.FTZ R20, R20, R6 ;  /* 0x000000061414e221 */ /* 0x008fe20000010000 */
[----:B------:R-:W-:Y:S01]  /*11a0*/  @!P6 FADD.FTZ R21, R21, R7 ;  /* 0x000000071515e221 */ /* 0x000fe20000010000 */
[----:B------:R-:W-:Y:S01]  /*11b0*/  ISETP.EQ.OR P6, PT, R5, UR15, P2 ;  /* 0x0000000f05007c0c */ /* 0x000fe200097c2670 */
[----:B------:R-:W-:Y:S01]  /*11c0*/  @!UP0 UIMAD.WIDE.U32 UR24, UR12, 0x8, UR18 ;  /* 0x000000080c1888a5 */ /* 0x000fe2000f8e0012 */
[----:B----4-:R-:W-:Y:S01]  /*11d0*/  @!P1 FADD.FTZ R20, R20, R8 ;  /* 0x0000000814149221 */ /* 0x010fe20000010000 */
[----:B------:R-:W-:Y:S01]  /*11e0*/  @!P1 FADD.FTZ R21, R21, R9 ;  /* 0x0000000915159221 */ /* 0x000fe20000010000 */
[----:B------:R-:W-:-:S03]  /*11f0*/  ISETP.EQ.OR P1, PT, R4, UR15, P2 ;  /* 0x0000000f04007c0c */ /* 0x000fc60009722670 */
[----:B------:R-:W-:Y:S01]  /*1200*/  MOV R4, UR24 ;  /* 0x0000001800047c02 */ /* 0x000fe20008000f00 */
[----:B------:R-:W-:Y:S01]  /*1210*/  VOTEU.ALL UP0, P5 ;  /* 0x0000000000ff7886 */ /* 0x000fe20002800000 */
[----:B------:R-:W-:Y:S01]  /*1220*/  MOV R5, UR25 ;  /* 0x0000001900057c02 */ /* 0x000fe20008000f00 */
[----:B------:R-:W-:-:S03]  /*1230*/  IMAD.U32 R7, RZ, RZ, UR27 ;  /* 0x0000001bff077e24 */ /* 0x000fc6000f8e00ff */
[----:B------:R-:W-:Y:S01]  /*1240*/  VOTEU.ALL UP1, P6 ;  /* 0x0000000000ff7886 */ /* 0x000fe20003020000 */
[----:B------:R-:W-:Y:S01]  /*1250*/  @!UP0 UIMAD.WIDE.U32 UR24, UR21, 0x8, UR18 ;  /* 0x00000008151888a5 */ /* 0x000fe2000f8e0012 */
[----:B------:R-:W-:Y:S01]  /*1260*/  MOV R6, UR26 ;  /* 0x0000001a00067c02 */ /* 0x000fe20008000f00 */
[----:B------:R-:W3:Y:S01]  /*1270*/  @!P3 LDG.E.64 R4, desc[UR16][R4.64] ;  /* 0x000000100404b981 */ /* 0x000ee2000c1e1b00 */
[----:B------:R-:W-:Y:S01]  /*1280*/  VOTEU.ALL UP2, P1 ;  /* 0x0000000000ff7886 */ /* 0x000fe20000840000 */
[----:B------:R-:W-:Y:S02]  /*1290*/  @!UP1 UIMAD.WIDE.U32 UR26, UR13, 0x8, UR18 ;  /* 0x000000080d1a98a5 */ /* 0x000fe4000f8e0012 */
[----:B------:R-:W-:Y:S01]  /*12a0*/  MOV R8, UR24 ;  /* 0x0000001800087c02 */ /* 0x000fe20008000f00 */
[----:B------:R-:W4:Y:S01]  /*12b0*/  @!P4 LDG.E.64 R6, desc[UR16][R6.64] ;  /* 0x000000100606c981 */ /* 0x000f22000c1e1b00 */
[----:B------:R-:W-:Y:S01]  /*12c0*/  MOV R9, UR25 ;  /* 0x0000001900097c02 */ /* 0x000fe20008000f00 */
[----:B------:R-:W-:Y:S01]  /*12d0*/  @!UP2 UIMAD.WIDE.U32 UR24, UR14, 0x8, UR18 ;  /* 0x000000080e18a8a5 */ /* 0x000fe2000f8e0012 */
[----:B------:R-:W-:Y:S01]  /*12e0*/  MOV R10, UR26 ;  /* 0x0000001a000a7c02 */ /* 0x000fe20008000f00 */
[----:B------:R-:W-:-:S03]  /*12f0*/  IMAD.U32 R11, RZ, RZ, UR27 ;  /* 0x0000001bff0b7e24 */ /* 0x000fc6000f8e00ff */
[----:B------:R-:W5:Y:S01]  /*1300*/  @!P5 LDG.E.64 R8, desc[UR16][R8.64] ;  /* 0x000000100808d981 */ /* 0x000f62000c1e1b00 */
        /* <DEDUP_REMOVED lines=27> */
.L_x_1799:
        /* <DEDUP_REMOVED lines=52> */
.L_x_1801:
        /* <DEDUP_REMOVED lines=27> */
.L_x_1802:
        /* <DEDUP_REMOVED lines=13> */
.L_x_1803:
[----:B------:R-:W-:Y:S05]  /*1a80*/  BSYNC.RECONVERGENT B0 ;  /* 0x0000000000007941 */ /* 0x000fea0003800200 */
.L_x_1796:
        /* <DEDUP_REMOVED lines=51> */
.L_x_1804:
[----:B------:R-:W-:Y:S04]  /*1dc0*/  BSSY.RECONVERGENT B0, `(.L_x_1805) ;  /* 0x000000e000007945 */ /* 0x000fe80003800200 */
[----:B------:R-:W-:Y:S05]  /*1dd0*/  @P1 BRA `(.L_x_1806) ;  /* 0x0000000000301947 */ /* 0x000fea0003800000 */
[----:B------:R-:W1:Y:S01]  /*1de0*/  LDCU.64 UR12, c[0x0][0x3e0] ;  /* 0x00007c00ff0c77ac */ /* 0x000e620008000a00 */
[----:B------:R-:W-:Y:S02]  /*1df0*/  MOV R6, R26 ;  /* 0x0000001a00067202 */ /* 0x000fe40000000f00 */
[----:B------:R-:W-:Y:S01]  /*1e00*/  MOV R7, R29 ;  /* 0x0000001d00077202 */ /* 0x000fe20000000f00 */
[----:B------:R-:W2:Y:S01]  /*1e10*/  LDCU.64 UR10, c[0x0][0x380] ;  /* 0x00007000ff0a77ac */ /* 0x000ea20008000a00 */
[----:B------:R-:W-:Y:S01]  /*1e20*/  F2FP.F16.F32.PACK_AB R5, R5, R4 ;  /* 0x000000040505723e */ /* 0x000fe200000000ff */
[----:B-1----:R-:W-:Y:S02]  /*1e30*/  IMAD R3, R17, UR12, RZ ;  /* 0x0000000c11037c24 */ /* 0x002fe4000f8e02ff */
[----:B------:R-:W-:-:S04]  /*1e40*/  IMAD.WIDE.U32 R6, R24, UR12, R6 ;  /* 0x0000000c18067c25 */ /* 0x000fc8000f8e0006 */
[----:B------:R-:W-:Y:S01]  /*1e50*/  IMAD R3, R24, UR13, R3 ;  /* 0x0000000d18037c24 */ /* 0x000fe2000f8e0203 */
[----:B--2---:R-:W-:-:S04]  /*1e60*/  LEA R2, P1, R6, UR10, 0x1 ;  /* 0x0000000a06027c11 */ /* 0x004fc8000f8208ff */
[----:B------:R-:W-:-:S04]  /*1e70*/  IADD3 R3, PT, PT, R7, R3, RZ ;  /* 0x0000000307037210 */ /* 0x000fc80007ffe0ff */
[----:B------:R-:W-:-:S05]  /*1e80*/  LEA.HI.X R3, R6, UR11, R3, 0x1, P1 ;  /* 0x0000000b06037c11 */ /* 0x000fca00088f0c03 */
[----:B------:R1:W-:Y:S02]  /*1e90*/  STG.E desc[UR16][R2.64], R5 ;  /* 0x0000000502007986 */ /* 0x0003e4000c101910 */
.L_x_1806:
[----:B------:R-:W-:Y:S05]  /*1ea0*/  BSYNC.RECONVERGENT B0 ;  /* 0x0000000000007941 */ /* 0x000fea0003800200 */
.L_x_1805:
[----:B------:R-:W-:Y:S02]  /*1eb0*/  UIADD3 UR8, UPT, UPT, UR20, UR8, URZ ;  /* 0x0000000814087290 */ /* 0x000fe4000fffe0ff */
[----:B------:R-:W-:Y:S02]  /*1ec0*/  UIADD3 UR4, UPT, UPT, UR4, 0x1, URZ ;  /* 0x0000000104047890 */ /* 0x000fe4000fffe0ff */
[----:B------:R-:W-:-:S09]  /*1ed0*/  UISETP.GE.AND UP0, UPT, UR8, UR7, UPT ;  /* 0x000000070800728c */ /* 0x000fd2000bf06270 */
[----:B------:R-:W-:Y:S05]  /*1ee0*/  BRA.U !UP0, `(.L_x_1807) ;  /* 0xffffffe108d07547 */ /* 0x000fea000b83ffff */
[----:B------:R-:W-:Y:S05]  /*1ef0*/  EXIT ;  /* 0x000000000000794d */ /* 0x000fea0003800000 */
.L_x_1808:
        /* <DEDUP_REMOVED lines=16> */
.L_x_2513:


//--------------------- .text._Z35group_norm_nhwc_fwd_one_pass_kernelI11Fp16IOFp32WLi128ELi20ELi640EEv26Group_norm_nhwc_fwd_params --------------------------
	.section	.text._Z35group_norm_nhwc_fwd_one_pass_kernelI11Fp16IOFp32WLi128ELi20ELi640EEv26Group_norm_nhwc_fwd_params,"ax",@progbits
	.align	128
        .global         _Z35group_norm_nhwc_fwd_one_pass_kernelI11Fp16IOFp32WLi128ELi20ELi640EEv26Group_norm_nhwc_fwd_params
        .type           _Z35group_norm_nhwc_fwd_one_pass_kernelI11Fp16IOFp32WLi128ELi20ELi640EEv26Group_norm_nhwc_fwd_params,@function
        .size           _Z35group_norm_nhwc_fwd_one_pass_kernelI11Fp16IOFp32WLi128ELi20ELi640EEv26Group_norm_nhwc_fwd_params,(.L_x_2514 - _Z35group_norm_nhwc_fwd_one_pass_kernelI11Fp16IOFp32WLi128ELi20ELi640EEv26Group_norm_nhwc_fwd_params)
        .other          _Z35group_norm_nhwc_fwd_one_pass_kernelI11Fp16IOFp32WLi128ELi20ELi640EEv26Group_norm_nhwc_fwd_params,@"STO_CUDA_ENTRY STV_DEFAULT"
_Z35group_norm_nhwc_fwd_one_pass_kernelI11Fp16IOFp32WLi128ELi20ELi640EEv26Group_norm_nhwc_fwd_params:
.text._Z35group_norm_nhwc_fwd_one_pass_kernelI11Fp16IOFp32WLi128ELi20ELi640EEv26Group_norm_nhwc_fwd_params:
        /* <DEDUP_REMOVED lines=36> */
.L_x_1828:
[----:B------:R-:W0:Y:S01]  /*0240*/  LDC R0, c[0x0][0x3f8] ;  /* 0x0000fe00ff007b82 */ /* 0x000e220000000800 */
[----:B-----5:R-:W-:Y:S01]  /*0250*/  IABS R10, UR7 ;  /* 0x00000007000a7c13 */ /* 0x020fe20008000000 */
[----:B-1----:R-:W1:Y:S01]  /*0260*/  LDCU.64 UR8, c[0x0][0x3e8] ;  /* 0x00007d00ff0877ac */ /* 0x002e620008000a00 */
[----:B0---4-:R-:W-:Y:S02]  /*0270*/  IABS R8, R0 ;  /* 0x0000000000087213 */ /* 0x011fe40000000000 */
[----:B------:R-:W-:Y:S02]  /*0280*/  ISETP.NE.AND P3, PT, R0, RZ, PT ;  /* 0x000000ff0000720c */ /* 0x000fe40003f65270 */
[----:B---3--:R-:W0:Y:S08]  /*0290*/  I2F.RP R5, R8 ;  /* 0x0000000800057306 */ /* 0x008e300000209400 */
[----:B0-----:R-:W0:Y:S02]  /*02a0*/  MUFU.RCP R5, R5 ;  /* 0x0000000500057308 */ /* 0x001e240000001000 */
[----:B0-----:R-:W-:-:S06]  /*02b0*/  IADD3 R2, PT, PT, R5, 0xffffffe, RZ ;  /* 0x0ffffffe05027810 */ /* 0x001fcc0007ffe0ff */
[----:B--2---:R0:W2:Y:S02]  /*02c0*/  F2I.FTZ.U32.TRUNC.NTZ R3, R2 ;  /* 0x0000000200037305 */ /* 0x0040a4000021f000 */
[----:B0-----:R-:W-:Y:S01]  /*02d0*/  IMAD.MOV.U32 R2, RZ, RZ, RZ ;  /* 0x000000ffff027224 */ /* 0x001fe200078e00ff */
        /* <DEDUP_REMOVED lines=16> */
[----:B------:R-:W-:Y:S02]  /*03e0*/  ISETP.GE.U32.AND P1, PT, R22, UR8, PT ;  /* 0x0000000816007c0c */ /* 0x000fe4000bf26070 */
[----:B------:R-:W-:Y:S02]  /*03f0*/  MOV R5, R3 ;  /* 0x0000000300057202 */ /* 0x000fe40000000f00 */
[----:B------:R-:W-:Y:S01]  /*0400*/  ISETP.GE.AND.EX P1, PT, R17, UR9, PT, P1 ;  /* 0x0000000911007c0c */ /* 0x000fe2000bf26310 */
[----:B------:R-:W0:Y:S01]  /*0410*/  LDCU.64 UR8, c[0x0][0x3f0] ;  /* 0x00007e00ff0877ac */ /* 0x000e220008000a00 */
[----:B------:R-:W1:Y:S01]  /*0420*/  @!P2 LDC.64 R8, c[0x0][0x3e0] ;  /* 0x0000f800ff08ab82 */ /* 0x000e620000000a00 */
[----:B------:R-:W-:Y:S01]  /*0430*/  @!P4 IMAD.MOV R5, RZ, RZ, -R5 ;  /* 0x000000ffff05c224 */ /* 0x000fe200078e0a05 */
[----:B------:R-:W-:-:S04]  /*0440*/  @!P3 LOP3.LUT R5, RZ, R0, RZ, 0x33, !PT ;  /* 0x00000000ff05b212 */ /* 0x000fc800078e33ff */
[----:B------:R-:W-:Y:S02]  /*0450*/  IADD3 R23, PT, PT, -R5, RZ, RZ ;  /* 0x000000ff05177210 */ /* 0x000fe40007ffe1ff */
[----:B------:R-:W2:Y:S03]  /*0460*/  @!P2 LDC.64 R12, c[0x0][0x390] ;  /* 0x0000e400ff0cab82 */ /* 0x000ea60000000a00 */
[----:B------:R-:W-:Y:S01]  /*0470*/  IMAD R23, R0, R23, UR7 ;  /* 0x0000000700177e24 */ /* 0x000fe2000f8e0217 */
[----:B------:R-:W-:-:S03]  /*0480*/  SHF.R.S32.HI R0, RZ, 0x1f, R5 ;  /* 0x0000001fff007819 */ /* 0x000fc60000011405 */
[----:B------:R-:W-:Y:S01]  /*0490*/  IMAD R23, R23, 0x14, RZ ;  /* 0x0000001417177824 */ /* 0x000fe200078e02ff */
[----:B------:R-:W3:Y:S01]  /*04a0*/  @!P1 LDC.64 R2, c[0x0][0x3e0] ;  /* 0x0000f800ff029b82 */ /* 0x000ee20000000a00 */
[----:B0-----:R-:W-:-:S03]  /*04b0*/  IMAD R0, R0, UR8, RZ ;  /* 0x0000000800007c24 */ /* 0x001fc6000f8e02ff */
[----:B------:R-:W-:Y:S01]  /*04c0*/  IADD3 R24, P3, PT, R23, R28, RZ ;  /* 0x0000001c17187210 */ /* 0x000fe20007f7e0ff */
[----:B------:R-:W-:-:S03]  /*04d0*/  IMAD R27, R5, UR9, R0 ;  /* 0x00000009051b7c24 */ /* 0x000fc6000f8e0200 */
[----:B------:R-:W0:Y:S01]  /*04e0*/  @!P1 LDC.64 R10, c[0x0][0x390] ;  /* 0x0000e400ff0a9b82 */ /* 0x000e220000000a00 */
[----:B------:R-:W-:Y:S01]  /*04f0*/  LEA.HI.X.SX32 R25, R23, RZ, 0x1, P3 ;  /* 0x000000ff17197211 */ /* 0x000fe200018f0eff */
[----:B-1----:R-:W-:Y:S02]  /*0500*/  @!P2 IMAD R14, R7, R8, RZ ;  /* 0x00000008070ea224 */ /* 0x002fe400078e02ff */
[----:B------:R-:W-:-:S04]  /*0510*/  IMAD.WIDE.U32 R24, R5, UR8, R24 ;  /* 0x0000000805187c25 */ /* 0x000fc8000f8e0018 */
[----:B------:R-:W-:Y:S01]  /*0520*/  @!P2 IMAD R19, R21, R9, R14 ;  /* 0x000000091513a224 */ /* 0x000fe200078e020e */
[----:B------:R-:W-:Y:S02]  /*0530*/  IADD3 R27, PT, PT, R25, R27, RZ ;  /* 0x0000001b191b7210 */ /* 0x000fe40007ffe0ff */
[-C--:B------:R-:W-:Y:S02]  /*0540*/  @!P1 MOV R26, R24.reuse ;  /* 0x00000018001a9202 */ /* 0x080fe40000000f00 */
[----:B------:R-:W-:Y:S01]  /*0550*/  @!P2 MOV R14, R24 ;  /* 0x00000018000ea202 */ /* 0x000fe20000000f00 */
[----:B---3--:R-:W-:Y:S01]  /*0560*/  @!P1 IMAD R0, R17, R2, RZ ;  /* 0x0000000211009224 */ /* 0x008fe200078e02ff */
[----:B------:R-:W-:-:S03]  /*0570*/  @!P2 MOV R15, R27 ;  /* 0x0000001b000fa202 */ /* 0x000fc60000000f00 */
[C---:B------:R-:W-:Y:S02]  /*0580*/  @!P1 IMAD R5, R22.reuse, R3, R0 ;  /* 0x0000000316059224 */ /* 0x040fe400078e0200 */
[----:B------:R-:W-:-:S04]  /*0590*/  @!P1 IMAD.WIDE.U32 R2, R22, R2, R26 ;  /* 0x0000000216029225 */ /* 0x000fc800078e001a */
[----:B------:R-:W-:Y:S01]  /*05a0*/  @!P2 IMAD.WIDE.U32 R8, R21, R8, R14 ;  /* 0x000000081508a225 */ /* 0x000fe200078e000e */
[----:B------:R-:W-:Y:S02]  /*05b0*/  @!P1 IADD3 R3, PT, PT, R3, R5, RZ ;  /* 0x0000000503039210 */ /* 0x000fe40007ffe0ff */
[----:B0-----:R-:W-:Y:S01]  /*05c0*/  @!P1 LEA R10, P3, R2, R10, 0x1 ;  /* 0x0000000a020a9211 */ /* 0x001fe200078608ff */
[----:B------:R-:W-:Y:S01]  /*05d0*/  @!P2 IMAD.IADD R0, R9, 0x1, R19 ;  /* 0x000000010900a824 */ /* 0x000fe200078e0213 */
[----:B--2---:R-:W-:Y:S02]  /*05e0*/  @!P2 LEA R12, P4, R8, R12, 0x1 ;  /* 0x0000000c080ca211 */ /* 0x004fe400078808ff */
[----:B------:R-:W-:Y:S01]  /*05f0*/  @!P1 LEA.HI.X R11, R2, R11, R3, 0x1, P3 ;  /* 0x0000000b020b9211 */ /* 0x000fe200018f0c03 */
[----:B------:R-:W-:Y:S01]  /*0600*/  HFMA2 R3, -RZ, RZ, 0, 0 ;  /* 0x00000000ff037431 */ /* 0x000fe200000001ff */
[----:B------:R-:W-:Y:S02]  /*0610*/  MOV R5, RZ ;  /* 0x000000ff00057202 */ /* 0x000fe40000000f00 */
[----:B------:R-:W-:-:S05]  /*0620*/  @!P2 LEA.HI.X R13, R8, R13, R0, 0x1, P4 ;  /* 0x0000000d080da211 */ /* 0x000fca00020f0c00 */
[----:B------:R-:W2:Y:S04]  /*0630*/  @!P2 LDG.E R5, desc[UR14][R12.64] ;  /* 0x0000000e0c05a981 */ /* 0x000ea8000c1e1900 */
[----:B------:R-:W3:Y:S01]  /*0640*/  @!P1 LDG.E R3, desc[UR14][R10.64] ;  /* 0x0000000e0a039981 */ /* 0x000ee2000c1e1900 */
[C---:B------:R-:W-:Y:S02]  /*0650*/  ISETP.GT.AND P1, PT, R6.reuse, 0x1e, PT ;  /* 0x0000001e0600780c */ /* 0x040fe40003f24270 */
[----:B------:R-:W-:Y:S01]  /*0660*/  ISETP.GT.AND P2, PT, R6, 0xf, PT ;  /* 0x0000000f0600780c */ /* 0x000fe20003f44270 */
[----:B------:R-:W-:Y:S01]  /*0670*/  BSSY.RECONVERGENT B0, `(.L_x_1809) ;  /* 0x0000031000007945 */ /* 0x000fe20003800200 */
[----:B--2---:R-:W-:Y:S02]  /*0680*/  HADD2.F32 R2, -RZ, R5.H1_H1 ;  /* 0x30000005ff027230 */ /* 0x004fe40000004100 */
[----:B---3--:R-:W-:-:S02]  /*0690*/  HADD2.F32 R0, -RZ, R3.H1_H1 ;  /* 0x30000003ff007230 */ /* 0x008fc40000004100 */
[----:B------:R-:W-:-:S03]  /*06a0*/  HADD2.F32 R3, -RZ, R3.H0_H0 ;  /* 0x20000003ff037230 */ /* 0x000fc60000004100 */
[----:B------:R-:W-:Y:S01]  /*06b0*/  FMUL.FTZ R14, R0, R0 ;  /* 0x00000000000e7220 */ /* 0x000fe20000410000 */
[----:B------:R-:W-:Y:S02]  /*06c0*/  HADD2.F32 R5, -RZ, R5.H0_H0 ;  /* 0x20000005ff057230 */ /* 0x000fe40000004100 */
[C---:B------:R-:W-:Y:S01]  /*06d0*/  FADD.FTZ R8, R3.reuse, R0 ;  /* 0x0000000003087221 */ /* 0x040fe20000010000 */
[----:B------:R-:W-:Y:S01]  /*06e0*/  FMUL.FTZ R18, R2, R2 ;  /* 0x0000000202127220 */ /* 0x000fe20000410000 */
[----:B------:R-:W-:Y:S01]  /*06f0*/  FFMA.FTZ R14, R3, R3, R14 ;  /* 0x00000003030e7223 */ /* 0x000fe2000001000e */
[C---:B------:R-:W-:Y:S01]  /*0700*/  FADD.FTZ R9, R5.reuse, R2 ;  /* 0x0000000205097221 */ /* 0x040fe20000010000 */
[----:B------:R-:W-:Y:S01]  /*0710*/  FADD.FTZ R8, RZ, R8 ;  /* 0x00000008ff087221 */ /* 0x000fe20000010000 */
[----:B------:R-:W-:Y:S01]  /*0720*/  FFMA.FTZ R11, R5, R5, R18 ;  /* 0x00000005050b7223 */ /* 0x000fe20000010012 */
[----:B------:R-:W-:Y:S02]  /*0730*/  FADD.FTZ R14, RZ, R14 ;  /* 0x0000000eff0e7221 */ /* 0x000fe40000010000 */
[----:B------:R-:W-:-:S02]  /*0740*/  FADD.FTZ R8, R8, R9 ;  /* 0x0000000908087221 */ /* 0x000fc40000010000 */
[----:B------:R-:W-:-:S03]  /*0750*/  FADD.FTZ R9, R14, R11 ;  /* 0x0000000b0e097221 */ /* 0x000fc60000010000 */
        /* <DEDUP_REMOVED lines=16> */
[----:B------:R-:W-:Y:S01]  /*0860*/  ISETP.GT.AND P1, PT, R6, 0x17, PT ;  /* 0x000000170600780c */ /* 0x000fe20003f24270 */
        /* <DEDUP_REMOVED lines=17> */
.L_x_1810:
[----:B------:R-:W-:Y:S05]  /*0980*/  BSYNC.RECONVERGENT B0 ;  /* 0x0000000000007941 */ /* 0x000fea0003800200 */
.L_x_1809:
        /* <DEDUP_REMOVED lines=56> */
.L_x_1812:
[----:B------:R-:W-:Y:S05]  /*0d10*/  BSYNC.RECONVERGENT B0 ;  /* 0x0000000000007941 */ /* 0x000fea0003800200 */
.L_x_1811:
        /* <DEDUP_REMOVED lines=31> */
.L_x_1815:
[----:B---3--:R-:W2:Y:S04]  /*0f10*/  LDG.E.STRONG.GPU R8, desc[UR14][R10.64] ;  /* 0x0000000e0a087981 */ /* 0x008ea8000c1ef900 */
[----:B--2---:R-:W-:Y:S01]  /*0f20*/  CCTL.IVALL ;  /* 0x00000000ff00798f */ /* 0x004fe20002000000 */
[----:B------:R-:W-:Y:S05]  /*0f30*/  YIELD ;  /* 0x0000000000007946 */ /* 0x000fea0003800000 */
[----:B------:R-:W-:-:S13]  /*0f40*/  ISETP.NE.AND P1, PT, R8, R13, PT ;  /* 0x0000000d0800720c */ /* 0x000fda0003f25270 */
[----:B------:R-:W-:Y:S05]  /*0f50*/  @P1 BRA `(.L_x_1815) ;  /* 0xfffffffc00ec1947 */ /* 0x000fea000383ffff */
.L_x_1814:
        /* <DEDUP_REMOVED lines=15> */
.L_x_1817:
        /* <DEDUP_REMOVED lines=15> */
[----:B------:R-:W-:Y:S02]  /*1140*/  MOV R12, UR24 ;  /* 0x00000018000c7c02 */ /* 0x000fe40008000f00 */
        /* <DEDUP_REMOVED lines=75> */
.L_x_1816:
[----:B------:R-:W-:-:S13]  /*1600*/  LOP3.LUT P1, RZ, R4, 0x7, RZ, 0xc0, !PT ;  /* 0x0000000704ff7812 */ /* 0x000fda000782c0ff */
[----:B------:R-:W-:Y:S05]  /*1610*/  @!P1 BRA `(.L_x_1813) ;  /* 0x0000000400709947 */ /* 0x000fea0003800000 */
[----:B---3--:R-:W-:-:S05]  /*1620*/  LOP3.LUT R8, R4, 0x7, RZ, 0xc0, !PT ;  /* 0x0000000704087812 */ /* 0x008fca00078ec0ff */
[----:B------:R-:W-:-:S05]  /*1630*/  VIADD R8, R8, 0xffffffff ;  /* 0xffffffff08087836 */ /* 0x000fca0000000000 */
        /* <DEDUP_REMOVED lines=48> */
.L_x_1818:
        /* <DEDUP_REMOVED lines=28> */
.L_x_1819:
        /* <DEDUP_REMOVED lines=13> */
.L_x_1820:
[----:B------:R-:W-:Y:S05]  /*1bd0*/  BSYNC.RECONVERGENT B0 ;  /* 0x0000000000007941 */ /* 0x000fea0003800200 */
.L_x_1813:
        /* <DEDUP_REMOVED lines=30> */
[----:B------:R-:W-:-:S06]  /*1dc0*/  HFMA2 R29, -RZ, RZ, 1.875, 0 ;  /* 0x3f800000ff1d7431 */ /* 0x000fcc00000001ff */
        /* <DEDUP_REMOVED lines=25> */
[----:B------:R-:W-:-:S05]  /*1f60*/  F2FP.F16.F32.PACK_AB R3, R19, R0 ;  /* 0x000000001303723e */ /* 0x000fca00000000ff */
[----:B------:R2:W-:Y:S02]  /*1f70*/  STG.E desc[UR14][R14.64], R3 ;  /* 0x000000030e007986 */ /* 0x0005e4000c10190e */
.L_x_1824:
[----:B------:R-:W-:Y:S05]  /*1f80*/  BSYNC.RECONVERGENT B1 ;  /* 0x0000000000017941 */ /* 0x000fea0003800200 */
.L_x_1823:
[----:B------:R-:W-:Y:S05]  /*1f90*/  @P2 BRA `(.L_x_1825) ;  /* 0x00000004004c2947 */ /* 0x000fea0003800000 */
[----:B------:R-:W0:Y:S01]  /*1fa0*/  LDCU.64 UR8, c[0x0][0x3e0] ;  /* 0x00007c00ff0877ac */ /* 0x000e220008000a00 */
[--C-:B------:R-:W-:Y:S01]  /*1fb0*/  FADD.FTZ R0, R5, -R23.reuse ;  /* 0x8000001705007221 */ /* 0x100fe20000010000 */
[----:B------:R-:W-:Y:S01]  /*1fc0*/  FADD.FTZ R2, R2, -R23 ;  /* 0x8000001702027221 */ /* 0x000fe20000010000 */
[----:B------:R-:W-:Y:S01]  /*1fd0*/  IMAD.MOV.U32 R25, RZ, RZ, R27 ;  /* 0x000000ffff197224 */ /* 0x000fe200078e001b */
[----:B------:R-:W3:Y:S01]  /*1fe0*/  LDCU.64 UR10, c[0x0][0x380] ;  /* 0x00007000ff0a77ac */ /* 0x000ee20008000a00 */
[-C--:B-12---:R-:W-:Y:S01]  /*1ff0*/  FMUL.FTZ R3, R0, R29.reuse ;  /* 0x0000001d00037220 */ /* 0x086fe20000410000 */
[----:B------:R-:W-:-:S03]  /*2000*/  FMUL.FTZ R2, R2, R29 ;  /* 0x0000001d02027220 */ /* 0x000fc60000410000 */
[----:B-----5:R-:W-:Y:S01]  /*2010*/  FFMA.FTZ R5, R8, R3, R10 ;  /* 0x0000000308057223 */ /* 0x020fe2000001000a */
[----:B------:R-:W-:-:S05]  /*2020*/  FFMA.FTZ R0, R9, R2, R11 ;  /* 0x0000000209007223 */ /* 0x000fca000001000b */
[----:B------:R-:W-:Y:S01]  /*2030*/  F2FP.F16.F32.PACK_AB R5, R0, R5 ;  /* 0x000000050005723e */ /* 0x000fe200000000ff */
        /* <DEDUP_REMOVED lines=8> */
.L_x_1822:
        /* <DEDUP_REMOVED lines=32> */
[----:B------:R-:W-:Y:S02]  /*22c0*/  F2FP.F16.F32.PACK_AB R3, R3, R0 ;  /* 0x000000000303723e */ /* 0x000fe400000000ff */
[----:B------:R-:W-:-:S05]  /*22d0*/  LEA.HI.X R13, R14, UR17, R13, 0x1, P1 ;  /* 0x000000110e0d7c11 */ /* 0x000fca00088f0c0d */
[----:B------:R2:W-:Y:S02]  /*22e0*/  STG.E desc[UR14][R12.64], R3 ;  /* 0x000000030c007986 */ /* 0x0005e4000c10190e */
.L_x_1827:
[----:B------:R-:W-:Y:S05]  /*22f0*/  BSYNC.RECONVERGENT B1 ;  /* 0x0000000000017941 */ /* 0x000fea0003800200 */
.L_x_1826:
        /* <DEDUP_REMOVED lines=27> */
[----:B------:R-:W-:-:S05]  /*24b0*/  F2FP.F16.F32.PACK_AB R13, R13, R0 ;  /* 0x000000000d0d723e */ /* 0x000fca00000000ff */
[----:B------:R4:W-:Y:S02]  /*24c0*/  STG.E desc[UR14][R8.64], R13 ;  /* 0x0000000d08007986 */ /* 0x0009e4000c10190e */
.L_x_1825:
[----:B------:R-:W-:Y:S05]  /*24d0*/  BSYNC.RECONVERGENT B0 ;  /* 0x0000000000007941 */ /* 0x000fea0003800200 */
.L_x_1821:
        /* <DEDUP_REMOVED lines=8> */
.L_x_1829:
        /* <DEDUP_REMOVED lines=10> */
.L_x_2514:


//--------------------- .text._Z35group_norm_nhwc_fwd_one_pass_kernelI11Fp16IOFp32WLi256ELi20ELi640EEv26Group_norm_nhwc_fwd_params --------------------------
	.section	.text._Z35group_norm_nhwc_fwd_one_pass_kernelI11Fp16IOFp32WLi256ELi20ELi640EEv26Group_norm_nhwc_fwd_params,"ax",@progbits
	.align	128
        .global         _Z35group_norm_nhwc_fwd_one_pass_kernelI11Fp16IOFp32WLi256ELi20ELi640EEv26Group_norm_nhwc_fwd_params
        .type           _Z35group_norm_nhwc_fwd_one_pass_kernelI11Fp16IOFp32WLi256ELi20ELi640EEv26Group_norm_nhwc_fwd_params,@function
        .size           _Z35group_norm_nhwc_fwd_one_pass_kernelI11Fp16IOFp32WLi256ELi20ELi640EEv26Group_norm_nhwc_fwd_params,(.L_x_2515 - _Z35group_norm_nhwc_fwd_one_pass_kernelI11Fp16IOFp32WLi256ELi20ELi640EEv26Group_norm_nhwc_fwd_params)
        .other          _Z35group_norm_nhwc_fwd_one_pass_kernelI11Fp16IOFp32WLi256ELi20ELi640EEv26Group_norm_nhwc_fwd_params,@"STO_CUDA_ENTRY STV_DEFAULT"
_Z35group_norm_nhwc_fwd_one_pass_kernelI11Fp16IOFp32WLi256ELi20ELi640EEv26Group_norm_nhwc_fwd_params:
.text._Z35group_norm_nhwc_fwd_one_pass_kernelI11Fp16IOFp32WLi256ELi20ELi640EEv26Group_norm_nhwc_fwd_params:
        /* <DEDUP_REMOVED lines=40> */
.L_x_1857:
[----:B0-----:R-:W0:Y:S01]  /*0280*/  LDCU UR5, c[0x0][0x3f8] ;  /* 0x00007f00ff0577ac */ /* 0x001e220008000800 */
[----:B------:R-:W-:Y:S02]  /*0290*/  IABS R6, UR9 ;  /* 0x0000000900067c13 */ /* 0x000fe40008000000 */
[C---:B------:R-:W-:Y:S01]  /*02a0*/  IADD3 R29, PT, PT, R23.reuse, 0x40, RZ ;  /* 0x00000040171d7810 */ /* 0x040fe20007ffe0ff */
[----:B-1----:R-:W1:Y:S01]  /*02b0*/  LDCU.64 UR14, c[0x0][0x3e8] ;  /* 0x00007d00ff0e77ac */ /* 0x002e620008000a00 */
[----:B------:R-:W-:Y:S02]  /*02c0*/  SHF.R.S32.HI R13, RZ, 0x1f, R23 ;  /* 0x0000001fff0d7819 */ /* 0x000fe40000011417 */
[----:B------:R-:W-:Y:S02]  /*02d0*/  LOP3.LUT R26, R22, 0xffff, RZ, 0xc0, !PT ;  /* 0x0000ffff161a7812 */ /* 0x000fe400078ec0ff */
[----:B------:R-:W-:Y:S02]  /*02e0*/  IADD3 R12, PT, PT, R23, 0x80, RZ ;  /* 0x00000080170c7810 */ /* 0x000fe40007ffe0ff */
[----:B0-----:R-:W-:-:S04]  /*02f0*/  MOV R0, UR5 ;  /* 0x0000000500007c02 */ /* 0x001fc80008000f00 */
[----:B--23--:R-:W-:Y:S02]  /*0300*/  IABS R5, R0 ;  /* 0x0000000000057213 */ /* 0x00cfe40000000000 */
[----:B-1----:R-:W-:Y:S02]  /*0310*/  ISETP.GE.U32.AND P2, PT, R29, UR14, PT ;  /* 0x0000000e1d007c0c */ /* 0x002fe4000bf46070 */
[----:B------:R-:W0:Y:S01]  /*0320*/  I2F.RP R0, R5 ;  /* 0x0000000500007306 */ /* 0x000e220000209400 */
[----:B------:R-:W-:-:S07]  /*0330*/  ISETP.GE.U32.AND P4, PT, R20, UR14, PT ;  /* 0x0000000e14007c0c */ /* 0x000fce000bf86070 */
        /* <DEDUP_REMOVED lines=21> */
[----:B------:R-:W-:Y:S02]  /*0490*/  PLOP3.LUT P1, PT, PT, PT, UP1, 0x80, 0x8 ;  /* 0x000000000008781c */ /* 0x000fe40003f2f018 */
[----:B0-----:R-:W-:Y:S02]  /*04a0*/  MOV R7, UR12 ;  /* 0x0000000c00077c02 */ /* 0x001fe40008000f00 */
        /* <DEDUP_REMOVED lines=40> */
[----:B------:R-:W-:Y:S02]  /*0730*/  @!P2 IMAD.IADD R11, R29, 0x1, R11 ;  /* 0x000000011d0ba824 */ /* 0x000fe400078e020b */
[----:B------:R-:W-:-:S05]  /*0740*/  @!P1 IMAD.WIDE.U32 R14, R23, R8, R14 ;  /* 0x00000008170e9225 */ /* 0x000fca00078e000e */
[----:B------:R-:W3:Y:S01]  /*0750*/  @!P3 LDC.64 R8, c[0x0][0x390] ;  /* 0x0000e400ff08bb82 */ /* 0x000ee20000000a00 */
[----:B------:R-:W-:Y:S02]  /*0760*/  @!P1 IADD3 R15, PT, PT, R15, R10, RZ ;  /* 0x0000000a0f0f9210 */ /* 0x000fe40007ffe0ff */
        /* <DEDUP_REMOVED lines=21> */
[----:B------:R-:W-:-:S04]  /*08c0*/  @!P4 IMAD.WIDE.U32 R4, R20, R10, R4 ;  /* 0x0000000a1404c225 */ /* 0x000fc800078e0004 */
[----:B------:R-:W-:Y:S01]  /*08d0*/  HFMA2 R11, -RZ, RZ, 0, 0 ;  /* 0x00000000ff0b7431 */ /* 0x000fe200000001ff */
[----:B------:R-:W3:Y:S01]  /*08e0*/  @!P1 LDG.E R16, desc[UR16][R28.64] ;  /* 0x000000101c109981 */ /* 0x000ee2000c1e1900 */
[----:B------:R-:W-:Y:S01]  /*08f0*/  @!P4 IMAD.IADD R0, R5, 0x1, R13 ;  /* 0x000000010500c824 */ /* 0x000fe200078e020d */
[----:B-1----:R-:W-:-:S04]  /*0900*/  @!P4 LEA R2, P2, R4, R2, 0x1 ;  /* 0x000000020402c211 */ /* 0x002fc800078408ff */
[----:B------:R-:W-:Y:S01]  /*0910*/  @!P4 LEA.HI.X R3, R4, R3, R0, 0x1, P2 ;  /* 0x000000030403c211 */ /* 0x000fe200010f0c00 */
[----:B------:R-:W-:Y:S01]  /*0920*/  HFMA2 R4, -RZ, RZ, 0, 0 ;  /* 0x00000000ff047431 */ /* 0x000fe200000001ff */
[----:B------:R0:W4:Y:S05]  /*0930*/  @!P3 LDG.E R11, desc[UR16][R8.64] ;  /* 0x00000010080bb981 */ /* 0x00012a000c1e1900 */
[----:B------:R1:W5:Y:S01]  /*0940*/  @!P4 LDG.E R4, desc[UR16][R2.64] ;  /* 0x000000100204c981 */ /* 0x000362000c1e1900 */
[C---:B------:R-:W-:Y:S01]  /*0950*/  ISETP.GT.AND P2, PT, R18.reuse, 0x1e, PT ;  /* 0x0000001e1200780c */ /* 0x040fe20003f44270 */
[----:B------:R-:W-:Y:S01]  /*0960*/  BSSY.RECONVERGENT B0, `(.L_x_1830) ;  /* 0x000003a000007945 */ /* 0x000fe20003800200 */
[----:B------:R-:W-:Y:S01]  /*0970*/  ISETP.GT.AND P3, PT, R18, 0xf, PT ;  /* 0x0000000f1200780c */ /* 0x000fe20003f64270 */
[----:B--2---:R-:W-:-:S02]  /*0980*/  HADD2.F32 R5, -RZ, R12.H1_H1 ;  /* 0x3000000cff057230 */ /* 0x004fc40000004100 */
[----:B------:R-:W-:-:S03]  /*0990*/  HADD2.F32 R6, -RZ, R12.H0_H0 ;  /* 0x2000000cff067230 */ /* 0x000fc60000004100 */
[----:B------:R-:W-:Y:S02]  /*09a0*/  FMUL.FTZ R15, R5, R5 ;  /* 0x00000005050f7220 */ /* 0x000fe40000410000 */
[C---:B0-----:R-:W-:Y:S02]  /*09b0*/  FADD.FTZ R9, R6.reuse, R5 ;  /* 0x0000000506097221 */ /* 0x041fe40000010000 */
[----:B------:R-:W-:Y:S01]  /*09c0*/  FFMA.FTZ R10, R6, R6, R15 ;  /* 0x00000006060a7223 */ /* 0x000fe2000001000f */
[--C-:B---3--:R-:W-:Y:S02]  /*09d0*/  HADD2.F32 R7, -RZ, R16.reuse.H1_H1 ;  /* 0x30000010ff077230 */ /* 0x108fe40000004100 */
[----:B------:R-:W-:-:S03]  /*09e0*/  HADD2.F32 R16, -RZ, R16.H0_H0 ;  /* 0x20000010ff107230 */ /* 0x000fc60000004100 */
[----:B------:R-:W-:Y:S02]  /*09f0*/  FMUL.FTZ R13, R7, R7 ;  /* 0x00000007070d7220 */ /* 0x000fe40000410000 */
[C---:B------:R-:W-:Y:S01]  /*0a00*/  FADD.FTZ R8, R16.reuse, R7 ;  /* 0x0000000710087221 */ /* 0x040fe20000010000 */
[--C-:B----4-:R-:W-:Y:S02]  /*0a10*/  HADD2.F32 R0, -RZ, R11.reuse.H1_H1 ;  /* 0x3000000bff007230 */ /* 0x110fe40000004100 */
[----:B------:R-:W-:Y:S01]  /*0a20*/  FFMA.FTZ R13, R16, R16, R13 ;  /* 0x00000010100d7223 */ /* 0x000fe2000001000d */
[----:B-1----:R-:W-:Y:S02]  /*0a30*/  HADD2.F32 R2, -RZ, R11.H0_H0 ;  /* 0x2000000bff027230 */ /* 0x002fe40000004100 */
[----:B------:R-:W-:Y:S01]  /*0a40*/  FADD.FTZ R8, RZ, R8 ;  /* 0x00000008ff087221 */ /* 0x000fe20000010000 */
[----:B------:R-:W-:Y:S01]  /*0a50*/  FADD.FTZ R13, RZ, R13 ;  /* 0x0000000dff0d7221 */ /* 0x000fe20000010000 */
[----:B------:R-:W-:-:S02]  /*0a60*/  FMUL.FTZ R11, R0, R0 ;  /* 0x00000000000b7220 */ /* 0x000fc40000410000 */
[----:B------:R-:W-:Y:S01]  /*0a70*/  FADD.FTZ R8, R8, R9 ;  /* 0x0000000908087221 */ /* 0x000fe20000010000 */
[C---:B------:R-:W-:Y:S01]  /*0a80*/  FADD.FTZ R9, R2.reuse, R0 ;  /* 0x0000000002097221 */ /* 0x040fe20000010000 */
[--C-:B-----5:R-:W-:Y:S02]  /*0a90*/  HADD2.F32 R3, -RZ, R4.reuse.H1_H1 ;  /* 0x30000004ff037230 */ /* 0x120fe40000004100 */
[----:B------:R-:W-:Y:S01]  /*0aa0*/  FADD.FTZ R10, R13, R10 ;  /* 0x0000000a0d0a7221 */ /* 0x000fe20000010000 */
[----:B------:R-:W-:Y:S02]  /*0ab0*/  HADD2.F32 R4, -RZ, R4.H0_H0 ;  /* 0x20000004ff047230 */ /* 0x000fe40000004100 */
[----:B------:R-:W-:Y:S01]  /*0ac0*/  FFMA.FTZ R11, R2, R2, R11 ;  /* 0x00000002020b7223 */ /* 0x000fe2000001000b */
[----:B------:R-:W-:Y:S01]  /*0ad0*/  FADD.FTZ R8, R8, R9 ;  /* 0x0000000908087221 */ /* 0x000fe20000010000 */
[----:B------:R-:W-:Y:S01]  /*0ae0*/  FMUL.FTZ R13, R3, R3 ;  /* 0x00000003030d7220 */ /* 0x000fe20000410000 */
[----:B------:R-:W-:Y:S01]  /*0af0*/  FADD.FTZ R9, R4, R3 ;  /* 0x0000000304097221 */ /* 0x000fe20000010000 */
[----:B------:R-:W-:-:S02]  /*0b00*/  FADD.FTZ R10, R10, R11 ;  /* 0x0000000b0a0a7221 */ /* 0x000fc40000010000 */
[----:B------:R-:W-:Y:S01]  /*0b10*/  FFMA.FTZ R13, R4, R4, R13 ;  /* 0x00000004040d7223 */ /* 0x000fe2000001000d */
        /* <DEDUP_REMOVED lines=30> */
.L_x_1831:
[----:B------:R-:W-:Y:S05]  /*0d00*/  BSYNC.RECONVERGENT B0 ;  /* 0x0000000000007941 */ /* 0x000fea0003800200 */
.L_x_1830:
        /* <DEDUP_REMOVED lines=56> */
.L_x_1833:
[----:B------:R-:W-:Y:S05]  /*1090*/  BSYNC.RECONVERGENT B0 ;  /* 0x0000000000007941 */ /* 0x000fea0003800200 */
.L_x_1832:
        /* <DEDUP_REMOVED lines=19> */
[----:B------:R-:W-:Y:S02]  /*11d0*/  MOV R29, UR11 ;  /* 0x0000000b001d7c02 */ /* 0x000fe40008000f00 */
        /* <DEDUP_REMOVED lines=13> */
.L_x_1836:
[----:B------:R-:W2:Y:S04]  /*12b0*/  LDG.E.STRONG.GPU R10, desc[UR16][R8.64] ;  /* 0x00000010080a7981 */ /* 0x000ea8000c1ef900 */
[----:B--2---:R-:W-:Y:S01]  /*12c0*/  CCTL.IVALL ;  /* 0x00000000ff00798f */ /* 0x004fe20002000000 */
[----:B------:R-:W-:Y:S05]  /*12d0*/  YIELD ;  /* 0x0000000000007946 */ /* 0x000fea0003800000 */
[----:B------:R-:W-:-:S13]  /*12e0*/  ISETP.NE.AND P4, PT, R10, R15, PT ;  /* 0x0000000f0a00720c */ /* 0x000fda0003f85270 */
[----:B------:R-:W-:Y:S05]  /*12f0*/  @P4 BRA `(.L_x_1836) ;  /* 0xfffffffc00ec4947 */ /* 0x000fea000383ffff */
.L_x_1835:
        /* <DEDUP_REMOVED lines=15> */
.L_x_1838:
[----:B------:R-:W-:Y:S01]  /*13f0*/  UIADD3 UR26, UPT, UPT, UR5, 0x1, URZ ;  /* 0x00000001051a7890 */ /* 0x000fe2000fffe0ff */
[----:B------:R-:W-:-:S05]  /*1400*/  ISETP.EQ.OR P2, PT, RZ, UR22, P3 ;  /* 0x00000016ff007c0c */ /* 0x000fca0009f42670 */
[----:B------:R-:W-:-:S04]  /*1410*/  MOV R8, UR26 ;  /* 0x0000001a00087c02 */ /* 0x000fc80008000f00 */
[----:B------:R-:W-:-:S04]  /*1420*/  ISETP.EQ.OR P4, PT, R8, UR20, P3 ;  /* 0x0000001408007c0c */ /* 0x000fc80009f82670 */
[----:B------:R-:W-:-:S05]  /*1430*/  VOTEU.ALL UP1, P2 ;  /* 0x0000000000ff7886 */ /* 0x000fca0001020000 */
[----:B------:R-:W-:-:S04]  /*1440*/  @!UP1 UIMAD.WIDE.U32 UR26, UR11, 0x8, UR18 ;  /* 0x000000080b1a98a5 */ /* 0x000fc8000f8e0012 */
[----:B------:R-:W-:Y:S02]  /*1450*/  VOTEU.ALL UP1, P4 ;  /* 0x0000000000ff7886 */ /* 0x000fe40002020000 */
[----:B------:R-:W-:Y:S01]  /*1460*/  MOV R8, UR26 ;  /* 0x0000001a00087c02 */ /* 0x000fe20008000f00 */
[----:B------:R-:W-:Y:S02]  /*1470*/  IMAD.U32 R9, RZ, RZ, UR27 ;  /* 0x0000001bff097e24 */ /* 0x000fe4000f8e00ff */
[----:B------:R-:W-:-:S04]  /*1480*/  @!UP1 UIMAD.WIDE.U32 UR26, UR15, 0x8, UR18 ;  /* 0x000000080f1a98a5 */ /* 0x000fc8000f8e0012 */
[----:B------:R-:W0:Y:S02]  /*1490*/  @!P2 LDG.E.64 R8, desc[UR16][R8.64] ;  /* 0x000000100808a981 */ /* 0x000e24000c1e1b00 */
[----:B------:R-:W-:Y:S01]  /*14a0*/  MOV R10, UR26 ;  /* 0x0000001a000a7c02 */ /* 0x000fe20008000f00 */
[----:B------:R-:W-:Y:S01]  /*14b0*/  UIADD3 UR26, UPT, UPT, UR5, 0x2, URZ ;  /* 0x00000002051a7890 */ /* 0x000fe2000fffe0ff */
[----:B------:R-:W-:-:S05]  /*14c0*/  MOV R11, UR27 ;  /* 0x0000001b000b7c02 */ /* 0x000fca0008000f00 */
[----:B-1----:R-:W-:Y:S01]  /*14d0*/  MOV R14, UR26 ;  /* 0x0000001a000e7c02 */ /* 0x002fe20008000f00 */
[----:B------:R-:W4:Y:S01]  /*14e0*/  @!P4 LDG.E.64 R10, desc[UR16][R10.64] ;  /* 0x000000100a0ac981 */ /* 0x000f22000c1e1b00 */
[----:B------:R-:W-:Y:S02]  /*14f0*/  UIADD3 UR26, UPT, UPT, UR5, 0x3, URZ ;  /* 0x00000003051a7890 */ /* 0x000fe4000fffe0ff */
[----:B------:R-:W-:-:S04]  /*1500*/  ISETP.EQ.OR P5, PT, R14, UR20, P3 ;  /* 0x000000140e007c0c */ /* 0x000fc80009fa2670 */
[----:B------:R-:W-:-:S04]  /*1510*/  MOV R14, UR26 ;  /* 0x0000001a000e7c02 */ /* 0x000fc80008000f00 */
[----:B------:R-:W-:-:S05]  /*1520*/  ISETP.EQ.OR P6, PT, R14, UR20, P3 ;  /* 0x000000140e007c0c */ /* 0x000fca0009fc2670 */
        /* <DEDUP_REMOVED lines=45> */
[----:B------:R-:W-:-:S05]  /*1800*/  @!UP1 UIMAD.WIDE.U32 UR26, UR12, 0x8, UR18 ;  /* 0x000000080c1a98a5 */ /* 0x000fca000f8e0012 */
[----:B------:R-:W3:Y:S01]  /*1810*/  @!P6 LDG.E.64 R8, desc[UR16][R8.64] ;  /* 0x000000100808e981 */ /* 0x000ee2000c1e1b00 */
[----:B--2---:R-:W-:Y:S01]  /*1820*/  @!P4 FADD.FTZ R12, R12, R14 ;  /* 0x0000000e0c0cc221 */ /* 0x004fe20000010000 */
[----:B------:R-:W-:Y:S01]  /*1830*/  @!P4 FADD.FTZ R13, R13, R15 ;  /* 0x0000000f0d0dc221 */ /* 0x000fe20000010000 */
[----:B------:R-:W-:Y:S01]  /*1840*/  MOV R14, UR26 ;  /* 0x0000001a000e7c02 */ /* 0x000fe20008000f00 */
[----:B------:R-:W-:-:S06]  /*1850*/  IMAD.U32 R15, RZ, RZ, UR27 ;  /* 0x0000001bff0f7e24 */ /* 0x000fcc000f8e00ff */
[----:B------:R-:W2:Y:S01]  /*1860*/  @!P5 LDG.E.64 R14, desc[UR16][R14.64] ;  /* 0x000000100e0ed981 */ /* 0x000ea2000c1e1b00 */
[----:B------:R-:W-:Y:S02]  /*1870*/  UIADD3 UR5, UPT, UPT, UR5, 0x8, URZ ;  /* 0x0000000805057890 */ /* 0x000fe4000fffe0ff */
[----:B------:R-:W-:Y:S02]  /*1880*/  UIADD3 UR22, UPT, UPT, UR22, 0x8, URZ ;  /* 0x0000000816167890 */ /* 0x000fe4000fffe0ff */
[----:B------:R-:W-:Y:S02]  /*1890*/  ULEA UR11, UR21, UR11, 0x3 ;  /* 0x0000000b150b7291 */ /* 0x000fe4000f8e18ff */
        /* <DEDUP_REMOVED lines=16> */
.L_x_1837:
        /* <DEDUP_REMOVED lines=35> */
[----:B-1----:R-:W-:Y:S01]  /*1bd0*/  MOV R14, UR12 ;  /* 0x0000000c000e7c02 */ /* 0x002fe20008000f00 */
[----:B--2---:R-:W-:Y:S02]  /*1be0*/  IMAD.U32 R15, RZ, RZ, UR13 ;  /* 0x0000000dff0f7e24 */ /* 0x004fe4000f8e00ff */
[----:B0--3--:R-:W-:Y:S01]  /*1bf0*/  @!P2 FADD.FTZ R12, R12, R10 ;  /* 0x0000000a0c0ca221 */ /* 0x009fe20000010000 */
[----:B------:R-:W-:Y:S02]  /*1c00*/  @!P2 FADD.FTZ R13, R13, R11 ;  /* 0x0000000b0d0da221 */ /* 0x000fe40000010000 */
[----:B------:R0:W2:Y:S02]  /*1c10*/  @!P5 LDG.E.64 R10, desc[UR16][R14.64] ;  /* 0x000000100e0ad981 */ /* 0x0000a4000c1e1b00 */
[----:B0-----:R-:W-:-:S02]  /*1c20*/  MOV R14, UR14 ;  /* 0x0000000e000e7c02 */ /* 0x001fc40008000f00 */
[----:B------:R-:W-:-:S06]  /*1c30*/  MOV R15, UR15 ;  /* 0x0000000f000f7c02 */ /* 0x000fcc0008000f00 */
        /* <DEDUP_REMOVED lines=10> */
.L_x_1839:
        /* <DEDUP_REMOVED lines=20> */
[----:B------:R-:W4:Y:S01]  /*1e20*/  @!P2 LDG.E.64 R10, desc[UR16][R10.64] ;  /* 0x000000100a0aa981 */ /* 0x000f22000c1e1b00 */
[----:B-1----:R-:W-:-:S05]  /*1e30*/  IMAD.U32 R14, RZ, RZ, UR5 ;  /* 0x00000005ff0e7e24 */ /* 0x002fca000f8e00ff */
[----:B------:R-:W-:-:S04]  /*1e40*/  IADD3 R14, PT, PT, R14, 0x2, RZ ;  /* 0x000000020e0e7810 */ /* 0x000fc80007ffe0ff */
[----:B------:R-:W-:Y:S01]  /*1e50*/  R2UR UR5, R14 ;  /* 0x000000000e0572ca */ /* 0x000fe200000e0000 */
[----:B0--3--:R-:W-:Y:S01]  /*1e60*/  @!P4 FADD.FTZ R12, R12, R8 ;  /* 0x000000080c0cc221 */ /* 0x009fe20000010000 */
[----:B------:R-:W-:-:S03]  /*1e70*/  @!P4 FADD.FTZ R13, R13, R9 ;  /* 0x000000090d0dc221 */ /* 0x000fc60000010000 */
[----:B----4-:R-:W-:Y:S01]  /*1e80*/  @!P2 FADD.FTZ R12, R12, R10 ;  /* 0x0000000a0c0ca221 */ /* 0x010fe20000010000 */
[----:B------:R-:W-:-:S09]  /*1e90*/  @!P2 FADD.FTZ R13, R13, R11 ;  /* 0x0000000b0d0da221 */ /* 0x000fd20000010000 */
.L_x_1840:
        /* <DEDUP_REMOVED lines=13> */
.L_x_1841:
[----:B------:R-:W-:Y:S05]  /*1f70*/  BSYNC.RECONVERGENT B0 ;  /* 0x0000000000007941 */ /* 0x000fea0003800200 */
.L_x_1834:
        /* <DEDUP_REMOVED lines=48> */
[----:B------:R-:W-:Y:S02]  /*2280*/  MOV R15, R25 ;  /* 0x00000019000f7202 */ /* 0x000fe40000000f00 */
[----:B-----5:R-:W-:Y:S01]  /*2290*/  FFMA.FTZ R7, R8, R7, R10 ;  /* 0x0000000708077223 */ /* 0x020fe2000001000a */
[----:B------:R-:W-:-:S05]  /*22a0*/  FFMA.FTZ R16, R9, R16, R11 ;  /* 0x0000001009107223 */ /* 0x000fca000001000b */
[----:B------:R-:W-:Y:S01]  /*22b0*/  F2FP.F16.F32.PACK_AB R7, R16, R7 ;  /* 0x000000071007723e */ /* 0x000fe200000000ff */
        /* <DEDUP_REMOVED lines=8> */
.L_x_1845:
[----:B------:R-:W-:Y:S05]  /*2340*/  BSYNC.RECONVERGENT B1 ;  /* 0x0000000000017941 */ /* 0x000fea0003800200 */
.L_x_1844:
[----:B0-----:R-:W-:Y:S01]  /*2350*/  SHF.R.S32.HI R28, RZ, 0x1f, R13 ;  /* 0x0000001fff1c7819 */ /* 0x001fe2000001140d */
[----:B------:R-:W-:Y:S01]  /*2360*/  BSSY.RECONVERGENT B1, `(.L_x_1846) ;  /* 0x0000017000017945 */ /* 0x000fe20003800200 */
[----:B------:R-:W-:Y:S01]  /*2370*/  ISETP.GE.U32.AND P1, PT, R13, UR12, PT ;  /* 0x0000000c0d007c0c */ /* 0x000fe2000bf26070 */
[----:B------:R-:W-:-:S03]  /*2380*/  VIADD R14, R23, 0x80 ;  /* 0x00000080170e7836 */ /* 0x000fc60000000000 */
        /* <DEDUP_REMOVED lines=18> */
[----:B------:R-:W-:-:S05]  /*24b0*/  F2FP.F16.F32.PACK_AB R13, R16, R13 ;  /* 0x0000000d100d723e */ /* 0x000fca00000000ff */
[----:B------:R0:W-:Y:S02]  /*24c0*/  STG.E desc[UR16][R28.64], R13 ;  /* 0x0000000d1c007986 */ /* 0x0001e4000c101910 */
.L_x_1847:
[----:B------:R-:W-:Y:S05]  /*24d0*/  BSYNC.RECONVERGENT B1 ;  /* 0x0000000000017941 */ /* 0x000fea0003800200 */
.L_x_1846:
        /* <DEDUP_REMOVED lines=11> */
[----:B------:R-:W-:Y:S01]  /*2590*/  MOV R7, R25 ;  /* 0x0000001900077202 */ /* 0x000fe20000000f00 */
[----:B------:R-:W2:Y:S01]  /*25a0*/  LDCU.64 UR14, c[0x0][0x380] ;  /* 0x00007000ff0e77ac */ /* 0x000ea20008000a00 */
[----:B------:R-:W-:Y:S01]  /*25b0*/  FADD.FTZ R0, R0, -R12 ;  /* 0x8000000c00007221 */ /* 0x000fe20000010000 */
[----:B0-----:R-:W-:-:S03]  /*25c0*/  FMUL.FTZ R13, R2, UR5 ;  /* 0x00000005020d7c20 */ /* 0x001fc60008410000 */
[----:B------:R-:W-:Y:S01]  /*25d0*/  FMUL.FTZ R0, R0, UR5 ;  /* 0x0000000500007c20 */ /* 0x000fe20008410000 */
[----:B-----5:R-:W-:-:S03]  /*25e0*/  FFMA.FTZ R13, R8, R13, R10 ;  /* 0x0000000d080d7223 */ /* 0x020fc6000001000a */
[----:B------:R-:W-:Y:S01]  /*25f0*/  FFMA.FTZ R0, R9, R0, R11 ;  /* 0x0000000009007223 */ /* 0x000fe2000001000b */
[----:B-1----:R-:W-:Y:S02]  /*2600*/  IMAD R15, R15, UR10, RZ ;  /* 0x0000000a0f0f7c24 */ /* 0x002fe4000f8e02ff */
[----:B------:R-:W-:-:S04]  /*2610*/  IMAD.WIDE.U32 R6, R14, UR10, R6 ;  /* 0x0000000a0e067c25 */ /* 0x000fc8000f8e0006 */
[----:B------:R-:W-:Y:S01]  /*2620*/  IMAD R15, R14, UR11, R15 ;  /* 0x0000000b0e0f7c24 */ /* 0x000fe2000f8e020f */
[----:B--2---:R-:W-:-:S04]  /*2630*/  LEA R14, P1, R6, UR14, 0x1 ;  /* 0x0000000e060e7c11 */ /* 0x004fc8000f8208ff */
[----:B------:R-:W-:Y:S02]  /*2640*/  IADD3 R15, PT, PT, R7, R15, RZ ;  /* 0x0000000f070f7210 */ /* 0x000fe40007ffe0ff */
[----:B------:R-:W-:Y:S02]  /*2650*/  F2FP.F16.F32.PACK_AB R7, R0, R13 ;  /* 0x0000000d0007723e */ /* 0x000fe400000000ff */
[----:B------:R-:W-:-:S05]  /*2660*/  LEA.HI.X R15, R6, UR15, R15, 0x1, P1 ;  /* 0x0000000f060f7c11 */ /* 0x000fca00088f0c0f */
[----:B------:R1:W-:Y:S02]  /*2670*/  STG.E desc[UR16][R14.64], R7 ;  /* 0x000000070e007986 */ /* 0x0003e4000c101910 */
.L_x_1849:
[----:B------:R-:W-:Y:S05]  /*2680*/  BSYNC.RECONVERGENT B1 ;  /* 0x0000000000017941 */ /* 0x000fea0003800200 */
.L_x_1848:
        /* <DEDUP_REMOVED lines=15> */
[----:B------:R-:W-:Y:S02]  /*2780*/  F2FP.F16.F32.PACK_AB R5, R12, R5 ;  /* 0x000000050c05723e */ /* 0x000fe400000000ff */
[----:B------:R-:W-:-:S05]  /*2790*/  LEA.HI.X R3, R24, UR13, R7, 0x1, P1 ;  /* 0x0000000d18037c11 */ /* 0x000fca00088f0c07 */
[----:B------:R2:W-:Y:S01]  /*27a0*/  STG.E desc[UR16][R2.64], R5 ;  /* 0x0000000502007986 */ /* 0x0005e2000c101910 */
[----:B------:R-:W-:Y:S05]  /*27b0*/  BRA `(.L_x_1850) ;  /* 0x0000000800187947 */ /* 0x000fea0003800000 */
.L_x_1843:
        /* <DEDUP_REMOVED lines=23> */
[----:B------:R-:W-:Y:S01]  /*2930*/  F2FP.F16.F32.PACK_AB R7, R14, R29 ;  /* 0x0000001d0e07723e */ /* 0x000fe200000000ff */
[----:B-1----:R-:W-:Y:S01]  /*2940*/  IMAD R14, R15, UR10, RZ ;  /* 0x0000000a0f0e7c24 */ /* 0x002fe2000f8e02ff */
[----:B------:R-:W-:-:S03]  /*2950*/  MOV R29, R25 ;  /* 0x00000019001d7202 */ /* 0x000fc60000000f00 */
[C---:B------:R-:W-:Y:S02]  /*2960*/  IMAD R14, R23.reuse, UR11, R14 ;  /* 0x0000000b170e7c24 */ /* 0x040fe4000f8e020e */
[----:B------:R-:W-:-:S04]  /*2970*/  IMAD.WIDE.U32 R28, R23, UR10, R28 ;  /* 0x0000000a171c7c25 */ /* 0x000fc8000f8e001c */
[----:B------:R-:W-:Y:S01]  /*2980*/  IMAD.IADD R15, R29, 0x1, R14 ;  /* 0x000000011d0f7824 */ /* 0x000fe200078e020e */
[----:B--2---:R-:W-:-:S04]  /*2990*/  LEA R14, P1, R28, UR12, 0x1 ;  /* 0x0000000c1c0e7c11 */ /* 0x004fc8000f8208ff */
[----:B------:R-:W-:-:S05]  /*29a0*/  LEA.HI.X R15, R28, UR13, R15, 0x1, P1 ;  /* 0x0000000d1c0f7c11 */ /* 0x000fca00088f0c0f */
[----:B------:R1:W-:Y:S04]  /*29b0*/  STG.E desc[UR16][R14.64], R7 ;  /* 0x000000070e007986 */ /* 0x0003e8000c101910 */
.L_x_1852:
[----:B0-----:R-:W-:Y:S05]  /*29c0*/  BSYNC.RECONVERGENT B1 ;  /* 0x0000000000017941 */ /* 0x001fea0003800200 */
.L_x_1851:
        /* <DEDUP_REMOVED lines=31> */
[----:B------:R-:W-:Y:S02]  /*2bc0*/  F2FP.F16.F32.PACK_AB R5, R16, R5 ;  /* 0x000000051005723e */ /* 0x000fe400000000ff */
[----:B------:R-:W-:-:S05]  /*2bd0*/  LEA.HI.X R29, R6, UR13, R15, 0x1, P1 ;  /* 0x0000000d061d7c11 */ /* 0x000fca00088f0c0f */
[----:B------:R0:W-:Y:S04]  /*2be0*/  STG.E desc[UR16][R28.64], R5 ;  /* 0x000000051c007986 */ /* 0x0001e8000c101910 */
.L_x_1854:
[----:B------:R-:W-:Y:S05]  /*2bf0*/  BSYNC.RECONVERGENT B1 ;  /* 0x0000000000017941 */ /* 0x000fea0003800200 */
.L_x_1853:
        /* <DEDUP_REMOVED lines=34> */
[----:B------:R-:W-:-:S05]  /*2e20*/  F2FP.F16.F32.PACK_AB R13, R13, R2 ;  /* 0x000000020d0d723e */ /* 0x000fca00000000ff */
[----:B------:R0:W-:Y:S02]  /*2e30*/  STG.E desc[UR16][R14.64], R13 ;  /* 0x0000000d0e007986 */ /* 0x0001e4000c101910 */
.L_x_1856:
[----:B------:R-:W-:Y:S05]  /*2e40*/  BSYNC.RECONVERGENT B1 ;  /* 0x0000000000017941 */ /* 0x000fea0003800200 */
.L_x_1855:
        /* <DEDUP_REMOVED lines=27> */
[----:B------:R-:W-:-:S05]  /*3000*/  F2FP.F16.F32.PACK_AB R7, R0, R7 ;  /* 0x000000070007723e */ /* 0x000fca00000000ff */
[----:B------:R3:W-:Y:S02]  /*3010*/  STG.E desc[UR16][R4.64], R7 ;  /* 0x0000000704007986 */ /* 0x0007e4000c101910 */
.L_x_1850:
[----:B------:R-:W-:Y:S05]  /*3020*/  BSYNC.RECONVERGENT B0 ;  /* 0x0000000000007941 */ /* 0x000fea0003800200 */
.L_x_1842:
[----:B------:R-:W-:Y:S02]  /*3030*/  UIADD3 UR9, UPT, UPT, UR21, UR9, URZ ;  /* 0x0000000915097290 */ /* 0x000fe4000fffe0ff */
[----:B------:R-:W-:Y:S02]  /*3040*/  UIADD3 UR4, UPT, UPT, UR4, 0x1, URZ ;  /* 0x0000000104047890 */ /* 0x000fe4000fffe0ff */
[----:B------:R-:W-:-:S09]  /*3050*/  UISETP.GE.AND UP1, UPT, UR9, UR7, UPT ;  /* 0x000000070900728c */ /* 0x000fd2000bf26270 */
[----:B------:R-:W-:Y:S05]  /*3060*/  BRA.U !UP1, `(.L_x_1857) ;  /* 0xffffffd109847547 */ /* 0x000fea000b83ffff */
[----:B------:R-:W-:Y:S05]  /*3070*/  EXIT ;  /* 0x000000000000794d */ /* 0x000fea0003800000 */
.L_x_1858:
        /* <DEDUP_REMOVED lines=16> */
.L_x_2515:


//--------------------- .text._Z35group_norm_nhwc_fwd_one_pass_kernelI11Fp16IOFp32WLi512ELi20ELi640EEv26Group_norm_nhwc_fwd_params --------------------------
	.section	.text._Z35group_norm_nhwc_fwd_one_pass_kernelI11Fp16IOFp32WLi512ELi20ELi640EEv26Group_norm_nhwc_fwd_params,"ax",@progbits
	.align	128
        .global         _Z35group_norm_nhwc_fwd_one_pass_kernelI11Fp16IOFp32WLi512ELi20ELi640EEv26Group_norm_nhwc_fwd_params
        .type           _Z35group_norm_nhwc_fwd_one_pass_kernelI11Fp16IOFp32WLi512ELi20ELi640EEv26Group_norm_nhwc_fwd_params,@function
        .size           _Z35group_norm_nhwc_fwd_one_pass_kernelI11Fp16IOFp32WLi512ELi20ELi640EEv26Group_norm_nhwc_fwd_params,(.L_x_2516 - _Z35group_norm_nhwc_fwd_one_pass_kernelI11Fp16IOFp32WLi512ELi20ELi640EEv26Group_norm_nhwc_fwd_params)
        .other          _Z35group_norm_nhwc_fwd_one_pass_kernelI11Fp16IOFp32WLi512ELi20ELi640EEv26Group_norm_nhwc_fwd_params,@"STO_CUDA_ENTRY STV_DEFAULT"
_Z35group_norm_nhwc_fwd_one_pass_kernelI11Fp16IOFp32WLi512ELi20ELi640EEv26Group_norm_nhwc_fwd_params:
.text._Z35group_norm_nhwc_fwd_one_pass_kernelI11Fp16IOFp32WLi512ELi20ELi640EEv26Group_norm_nhwc_fwd_params:
        /* <DEDUP_REMOVED lines=35> */
[C---:B------:R-:W-:Y:S02]  /*0230*/  IADD3 R35, PT, PT, R0.reuse, 0x180, RZ ;  /* 0x0000018000237810 */ /* 0x040fe40007ffe0ff */
[----:B------:R-:W-:Y:S02]  /*0240*/  IADD3 R40, PT, PT, R0, 0x1c0, RZ ;  /* 0x000001c000287810 */ /* 0x000fe40007ffe0ff */
[----:B------:R-:W-:-:S02]  /*0250*/  IADD3 R41, PT, PT, R41, R4, RZ ;  /* 0x0000000429297210 */ /* 0x000fc40007ffe0ff */
[----:B------:R-:W-:Y:S02]  /*0260*/  SHF.R.S32.HI R5, RZ, 0x1f, R0 ;  /* 0x0000001fff057819 */ /* 0x000fe40000011400 */
[----:B------:R-:W-:Y:S02]  /*0270*/  SHF.R.S32.HI R5, RZ, 0x1f, R42 ;  /* 0x0000001fff057819 */ /* 0x000fe4000001142a */
[----:B------:R-:W-:Y:S02]  /*0280*/  SHF.R.S32.HI R6, RZ, 0x1f, R39 ;  /* 0x0000001fff067819 */ /* 0x000fe40000011427 */
[----:B------:R-:W-:Y:S02]  /*0290*/  SHF.R.S32.HI R5, RZ, 0x1f, R38 ;  /* 0x0000001fff057819 */ /* 0x000fe40000011426 */
[----:B------:R-:W-:Y:S02]  /*02a0*/  SHF.R.S32.HI R3, RZ, 0x1f, R37 ;  /* 0x0000001fff037819 */ /* 0x000fe40000011425 */
[----:B------:R-:W-:-:S02]  /*02b0*/  SHF.R.S32.HI R45, RZ, 0x1f, R36 ;  /* 0x0000001fff2d7819 */ /* 0x000fc40000011424 */
[----:B------:R-:W-:Y:S02]  /*02c0*/  SHF.R.S32.HI R44, RZ, 0x1f, R35 ;  /* 0x0000001fff2c7819 */ /* 0x000fe40000011423 */
[----:B------:R-:W-:Y:S02]  /*02d0*/  SHF.R.S32.HI R43, RZ, 0x1f, R40 ;  /* 0x0000001fff2b7819 */ /* 0x000fe40000011428 */
[----:B----4-:R-:W-:-:S07]  /*02e0*/  SHF.L.U32 R41, R41, 0x1, RZ ;  /* 0x0000000129297819 */ /* 0x010fce00000006ff */
.L_x_1902:
[----:B------:R-:W1:Y:S01]  /*02f0*/  LDCU UR5, c[0x0][0x3f8] ;  /* 0x00007f00ff0577ac */ /* 0x000e620008000800 */
[----:B------:R-:W-:Y:S01]  /*0300*/  IABS R8, UR7 ;  /* 0x0000000700087c13 */ /* 0x000fe20008000000 */
[----:B------:R-:W-:Y:S01]  /*0310*/  HFMA2 R25, -RZ, RZ, 0, 0 ;  /* 0x00000000ff197431 */ /* 0x000fe200000001ff */
[----:B------:R-:W-:Y:S01]  /*0320*/  SHF.R.S32.HI R9, RZ, 0x1f, R42 ;  /* 0x0000001fff097819 */ /* 0x000fe2000001142a */
[----:B--2---:R-:W2:Y:S01]  /*0330*/  LDCU.64 UR12, c[0x0][0x3f0] ;  /* 0x00007e00ff0c77ac */ /* 0x004ea20008000a00 */
[----:B------:R-:W-:Y:S02]  /*0340*/  R2UR UR10, R8 ;  /* 0x00000000080a72ca */ /* 0x000fe400000e0000 */
[----:B------:R-:W-:Y:S02]  /*0350*/  SHF.R.S32.HI R20, RZ, 0x1f, R39 ;  /* 0x0000001fff147819 */ /* 0x000fe40000011427 */
[----:B------:R-:W-:Y:S02]  /*0360*/  SHF.R.S32.HI R23, RZ, 0x1f, R38 ;  /* 0x0000001fff177819 */ /* 0x000fe40000011426 */
[----:B------:R-:W-:-:S02]  /*0370*/  SHF.R.S32.HI R24, RZ, 0x1f, R0 ;  /* 0x0000001fff187819 */ /* 0x000fc40000011400 */
        /* <DEDUP_REMOVED lines=34> */
[----:B-----5:R-:W3:Y:S02]  /*05a0*/  @!P4 LDC.64 R14, c[0x0][0x390] ;  /* 0x0000e400ff0ecb82 */ /* 0x020ee40000000a00 */
[----:B------:R-:W-:-:S05]  /*05b0*/  VOTEU.ANY UP0, P1 ;  /* 0x0000000000ff7886 */ /* 0x000fca0000800100 */
[----:B------:R-:W-:Y:S01]  /*05c0*/  @UP0 UIADD3 UR9, UPT, UPT, UR9, 0x1, URZ ;  /* 0x0000000109090890 */ /* 0x000fe2000fffe0ff */
[----:B------:R-:W4:Y:S01]  /*05d0*/  @!P5 LDC.64 R18, c[0x0][0x3e0] ;  /* 0x0000f800ff12db82 */ /* 0x000f220000000a00 */
[----:B------:R-:W-:Y:S02]  /*05e0*/  UISETP.NE.AND UP0, UPT, UR5, URZ, UPT ;  /* 0x000000ff0500728c */ /* 0x000fe4000bf05270 */
        /* <DEDUP_REMOVED lines=8> */
[----:B----4-:R-:W-:Y:S01]  /*0670*/  @!P5 IMAD R20, R20, R18, RZ ;  /* 0x000000121414d224 */ /* 0x010fe200078e02ff */
[----:B--2---:R-:W-:-:S04]  /*0680*/  UIMAD UR5, UR5, UR12, URZ ;  /* 0x0000000c050572a4 */ /* 0x004fc8000f8e02ff */
[----:B------:R-:W-:Y:S01]  /*0690*/  IADD3 R6, P1, PT, R6, UR8, RZ ;  /* 0x0000000806067c10 */ /* 0x000fe2000ff3e0ff */
[----:B------:R-:W-:Y:S01]  /*06a0*/  UIMAD UR5, UR9, UR13, UR5 ;  /* 0x0000000d090572a4 */ /* 0x000fe2000f8e0205 */
[----:B------:R-:W-:Y:S01]  /*06b0*/  MOV R3, UR8 ;  /* 0x0000000800037c02 */ /* 0x000fe20008000f00 */
[----:B-----5:R-:W-:-:S03]  /*06c0*/  @!P2 IMAD R23, R23, R12, RZ ;  /* 0x0000000c1717a224 */ /* 0x020fc600078e02ff */
[----:B------:R-:W-:Y:S02]  /*06d0*/  LEA.HI.X.SX32 R7, R3, RZ, 0x1, P1 ;  /* 0x000000ff03077211 */ /* 0x000fe400008f0eff */
[----:B------:R-:W-:Y:S02]  /*06e0*/  MOV R3, UR12 ;  /* 0x0000000c00037c02 */ /* 0x000fe40008000f00 */
[----:B------:R-:W-:-:S03]  /*06f0*/  ISETP.GE.U32.AND P1, PT, R0, UR10, PT ;  /* 0x0000000a00007c0c */ /* 0x000fc6000bf26070 */
[----:B------:R-:W-:Y:S01]  /*0700*/  IMAD.WIDE.U32 R6, R3, UR9, R6 ;  /* 0x0000000903067c25 */ /* 0x000fe2000f8e0006 */
[----:B------:R-:W-:-:S03]  /*0710*/  ISETP.GE.AND.EX P1, PT, R24, UR11, PT, P1 ;  /* 0x0000000b18007c0c */ /* 0x000fc6000bf26310 */
[----:B-1----:R-:W-:Y:S01]  /*0720*/  @!P4 IMAD R3, R9, R16, RZ ;  /* 0x000000100903c224 */ /* 0x002fe200078e02ff */
[----:B------:R-:W-:Y:S02]  /*0730*/  IADD3 R9, PT, PT, R7, UR5, RZ ;  /* 0x0000000507097c10 */ /* 0x000fe4000fffe0ff */
[----:B------:R-:W-:Y:S01]  /*0740*/  @!P4 MOV R8, R6 ;  /* 0x000000060008c202 */ /* 0x000fe20000000f00 */
[----:B------:R-:W-:-:S04]  /*0750*/  @!P4 IMAD R3, R42, R17, R3 ;  /* 0x000000112a03c224 */ /* 0x000fc800078e0203 */
[----:B------:R-:W-:Y:S02]  /*0760*/  @!P4 IMAD.WIDE.U32 R16, R42, R16, R8 ;  /* 0x000000102a10c225 */ /* 0x000fe400078e0008 */
[----:B------:R-:W1:Y:S03]  /*0770*/  @!P1 LDC.64 R10, c[0x0][0x3e0] ;  /* 0x0000f800ff0a9b82 */ /* 0x000e660000000a00 */
[----:B------:R-:W-:Y:S02]  /*0780*/  @!P4 IADD3 R3, PT, PT, R17, R3, RZ ;  /* 0x000000031103c210 */ /* 0x000fe40007ffe0ff */
[C---:B---3--:R-:W-:Y:S02]  /*0790*/  @!P4 LEA R14, P3, R16.reuse, R14, 0x1 ;  /* 0x0000000e100ec211 */ /* 0x048fe400078608ff */
[----:B------:R-:W-:Y:S02]  /*07a0*/  @!P5 MOV R17, R9 ;  /* 0x000000090011d202 */ /* 0x000fe40000000f00 */
[----:B------:R-:W-:Y:S01]  /*07b0*/  @!P4 LEA.HI.X R15, R16, R15, R3, 0x1, P3 ;  /* 0x0000000f100fc211 */ /* 0x000fe200018f0c03 */
[----:B------:R-:W-:Y:S01]  /*07c0*/  @!P5 IMAD R3, R39, R19, R20 ;  /* 0x000000132703d224 */ /* 0x000fe200078e0214 */
[----:B------:R-:W-:Y:S01]  /*07d0*/  @!P5 MOV R16, R6 ;  /* 0x000000060010d202 */ /* 0x000fe20000000f00 */
[----:B------:R-:W2:Y:S01]  /*07e0*/  @!P2 LDC.64 R20, c[0x0][0x390] ;  /* 0x0000e400ff14ab82 */ /* 0x000ea20000000a00 */
[----:B------:R-:W-:Y:S01]  /*07f0*/  ISETP.GE.U32.AND P3, PT, R37, UR10, PT ;  /* 0x0000000a25007c0c */ /* 0x000fe2000bf66070 */
[----:B------:R3:W4:Y:S02]  /*0800*/  @!P4 LDG.E R25, desc[UR16][R14.64] ;  /* 0x000000100e19c981 */ /* 0x000724000c1e1900 */
[----:B------:R-:W-:Y:S01]  /*0810*/  @!P5 IMAD.WIDE.U32 R18, R39, R18, R16 ;  /* 0x000000122712d225 */ /* 0x000fe200078e0010 */
[----:B------:R-:W-:-:S03]  /*0820*/  ISETP.GE.AND.EX P3, PT, R22, UR11, PT, P3 ;  /* 0x0000000b16007c0c */ /* 0x000fc6000bf66330 */
[----:B------:R-:W5:Y:S01]  /*0830*/  @!P1 LDC.64 R16, c[0x0][0x390] ;  /* 0x0000e400ff109b82 */ /* 0x000f620000000a00 */
[----:B------:R-:W-:Y:S02]  /*0840*/  @!P5 IADD3 R3, PT, PT, R19, R3, RZ ;  /* 0x000000031303d210 */ /* 0x000fe40007ffe0ff */
[----:B0-----:R-:W-:Y:S02]  /*0850*/  @!P5 LEA R4, P6, R18, R4, 0x1 ;  /* 0x000000041204d211 */ /* 0x001fe400078c08ff */
[----:B---3--:R-:W-:Y:S02]  /*0860*/  @!P2 MOV R14, R6 ;  /* 0x00000006000ea202 */ /* 0x008fe40000000f00 */
[----:B------:R-:W-:Y:S02]  /*0870*/  @!P2 MOV R15, R9 ;  /* 0x00000009000fa202 */ /* 0x000fe40000000f00 */
[----:B------:R-:W-:Y:S01]  /*0880*/  ISETP.GE.U32.AND P4, PT, R36, UR10, PT ;  /* 0x0000000a24007c0c */ /* 0x000fe2000bf86070 */
[----:B------:R-:W-:Y:S01]  /*0890*/  @!P2 IMAD R23, R38, R13, R23 ;  /* 0x0000000d2617a224 */ /* 0x000fe200078e0217 */
[----:B------:R-:W-:Y:S01]  /*08a0*/  @!P5 LEA.HI.X R5, R18, R5, R3, 0x1, P6 ;  /* 0x000000051205d211 */ /* 0x000fe200030f0c03 */
[----:B------:R-:W-:Y:S01]  /*08b0*/  @!P2 IMAD.WIDE.U32 R12, R38, R12, R14 ;  /* 0x0000000c260ca225 */ /* 0x000fe200078e000e */
[----:B------:R-:W-:-:S03]  /*08c0*/  ISETP.GE.AND.EX P4, PT, R45, UR11, PT, P4 ;  /* 0x0000000b2d007c0c */ /* 0x000fc6000bf86340 */
[----:B------:R-:W-:Y:S01]  /*08d0*/  HFMA2 R32, -RZ, RZ, 0, 0 ;  /* 0x00000000ff207431 */ /* 0x000fe200000001ff */
[----:B------:R-:W-:Y:S01]  /*08e0*/  @!P1 MOV R14, R6 ;  /* 0x00000006000e9202 */ /* 0x000fe20000000f00 */
[----:B-1----:R-:W-:Y:S01]  /*08f0*/  @!P1 IMAD R3, R24, R10, RZ ;  /* 0x0000000a18039224 */ /* 0x002fe200078e02ff */
[----:B------:R-:W-:Y:S01]  /*0900*/  @!P1 MOV R15, R9 ;  /* 0x00000009000f9202 */ /* 0x000fe20000000f00 */
[----:B------:R-:W0:Y:S01]  /*0910*/  @!P3 LDC.64 R18, c[0x0][0x3e0] ;  /* 0x0000f800ff12bb82 */ /* 0x000e220000000a00 */
[----:B------:R-:W-:Y:S01]  /*0920*/  @!P2 IADD3 R23, PT, PT, R13, R23, RZ ;  /* 0x000000170d17a210 */ /* 0x000fe20007ffe0ff */
[----:B------:R-:W-:Y:S01]  /*0930*/  @!P1 IMAD R3, R0, R11, R3 ;  /* 0x0000000b00039224 */ /* 0x000fe200078e0203 */
[----:B--2---:R-:W-:Y:S01]  /*0940*/  @!P2 LEA R20, P6, R12, R20, 0x1 ;  /* 0x000000140c14a211 */ /* 0x004fe200078c08ff */
[----:B------:R-:W-:Y:S01]  /*0950*/  @!P1 IMAD.WIDE.U32 R10, R0, R10, R14 ;  /* 0x0000000a000a9225 */ /* 0x000fe200078e000e */
[----:B------:R1:W2:Y:S02]  /*0960*/  @!P5 LDG.E R32, desc[UR16][R4.64] ;  /* 0x000000100420d981 */ /* 0x0002a4000c1e1900 */
[----:B------:R-:W-:-:S02]  /*0970*/  @!P2 LEA.HI.X R21, R12, R21, R23, 0x1, P6 ;  /* 0x000000150c15a211 */ /* 0x000fc400030f0c17 */
[----:B------:R-:W-:Y:S01]  /*0980*/  ISETP.GE.U32.AND P5, PT, R35, UR10, PT ;  /* 0x0000000a23007c0c */ /* 0x000fe2000bfa6070 */
[----:B------:R-:W3:Y:S01]  /*0990*/  @!P4 LDC.64 R12, c[0x0][0x390] ;  /* 0x0000e400ff0ccb82 */ /* 0x000ee20000000a00 */
[----:B------:R-:W-:Y:S02]  /*09a0*/  @!P1 IADD3 R3, PT, PT, R11, R3, RZ ;  /* 0x000000030b039210 */ /* 0x000fe40007ffe0ff */
[----:B-----5:R-:W-:Y:S02]  /*09b0*/  @!P1 LEA R16, P6, R10, R16, 0x1 ;  /* 0x000000100a109211 */ /* 0x020fe400078c08ff */
[----:B------:R-:W-:-:S03]  /*09c0*/  ISETP.GE.AND.EX P5, PT, R44, UR11, PT, P5 ;  /* 0x0000000b2c007c0c */ /* 0x000fc6000bfa6350 */
[----:B-1----:R-:W1:Y:S01]  /*09d0*/  @!P4 LDC.64 R4, c[0x0][0x3e0] ;  /* 0x0000f800ff04cb82 */ /* 0x002e620000000a00 */
[----:B------:R-:W-:Y:S02]  /*09e0*/  @!P1 LEA.HI.X R17, R10, R17, R3, 0x1, P6 ;  /* 0x000000110a119211 */ /* 0x000fe400030f0c03 */
[----:B------:R-:W-:-:S05]  /*09f0*/  ISETP.GE.U32.AND P6, PT, R40, UR10, PT ;  /* 0x0000000a28007c0c */ /* 0x000fca000bfc6070 */
[----:B------:R-:W5:Y:S01]  /*0a00*/  @!P3 LDC.64 R10, c[0x0][0x390] ;  /* 0x0000e400ff0abb82 */ /* 0x000f620000000a00 */
[----:B------:R-:W-:Y:S02]  /*0a10*/  ISETP.GE.AND.EX P6, PT, R43, UR11, PT, P6 ;  /* 0x0000000b2b007c0c */ /* 0x000fe4000bfc6360 */
[----:B------:R-:W-:Y:S01]  /*0a20*/  CS2R R26, SRZ ;  /* 0x00000000001a7805 */ /* 0x000fe2000001ff00 */
[----:B0-----:R-:W-:Y:S01]  /*0a30*/  @!P3 IMAD R24, R22, R18, RZ ;  /* 0x000000121618b224 */ /* 0x001fe200078e02ff */
[----:B------:R-:W-:Y:S02]  /*0a40*/  CS2R R30, SRZ ;  /* 0x00000000001e7805 */ /* 0x000fe4000001ff00 */
[----:B------:R-:W-:Y:S01]  /*0a50*/  @!P3 MOV R22, R6 ;  /* 0x000000060016b202 */ /* 0x000fe20000000f00 */
[----:B------:R-:W0:Y:S01]  /*0a60*/  @!P5 LDC.64 R14, c[0x0][0x3e0] ;  /* 0x0000f800ff0edb82 */ /* 0x000e220000000a00 */
[----:B------:R-:W-:Y:S01]  /*0a70*/  @!P3 MOV R23, R9 ;  /* 0x000000090017b202 */ /* 0x000fe20000000f00 */
[----:B------:R3:W2:Y:S01]  /*0a80*/  @!P1 LDG.E R26, desc[UR16][R16.64] ;  /* 0x00000010101a9981 */ /* 0x0006a2000c1e1900 */
[----:B------:R-:W-:-:S02]  /*0a90*/  @!P3 IMAD R24, R37, R19, R24 ;  /* 0x000000132518b224 */ /* 0x000fc400078e0218 */
[----:B------:R-:W-:Y:S01]  /*0aa0*/  @!P3 IMAD.WIDE.U32 R18, R37, R18, R22 ;  /* 0x000000122512b225 */ /* 0x000fe200078e0016 */
[----:B------:R1:W2:Y:S01]  /*0ab0*/  @!P2 LDG.E R31, desc[UR16][R20.64] ;  /* 0x00000010141fa981 */ /* 0x0002a2000c1e1900 */
[----:B------:R-:W-:Y:S01]  /*0ac0*/  @!P4 MOV R22, R6 ;  /* 0x000000060016c202 */ /* 0x000fe20000000f00 */
[----:B---3--:R-:W3:Y:S01]  /*0ad0*/  @!P6 LDC.64 R16, c[0x0][0x3e0] ;  /* 0x0000f800ff10eb82 */ /* 0x008ee20000000a00 */
[----:B------:R-:W-:Y:S01]  /*0ae0*/  @!P4 MOV R23, R9 ;  /* 0x000000090017c202 */ /* 0x000fe20000000f00 */
[----:B-1----:R-:W-:Y:S01]  /*0af0*/  @!P4 IMAD R3, R45, R4, RZ ;  /* 0x000000042d03c224 */ /* 0x002fe200078e02ff */
[----:B------:R-:W-:-:S05]  /*0b00*/  @!P3 IADD3 R24, PT, PT, R19, R24, RZ ;  /* 0x000000181318b210 */ /* 0x000fca0007ffe0ff */
[----:B------:R-:W1:Y:S01]  /*0b10*/  @!P5 LDC.64 R20, c[0x0][0x390] ;  /* 0x0000e400ff14db82 */ /* 0x000e620000000a00 */
[----:B------:R-:W-:Y:S01]  /*0b20*/  @!P4 IMAD R3, R36, R5, R3 ;  /* 0x000000052403c224 */ /* 0x000fe200078e0203 */
[----:B-----5:R-:W-:Y:S01]  /*0b30*/  @!P3 LEA R10, P2, R18, R10, 0x1 ;  /* 0x0000000a120ab211 */ /* 0x020fe200078408ff */
[----:B------:R-:W-:-:S05]  /*0b40*/  @!P4 IMAD.WIDE.U32 R22, R36, R4, R22 ;  /* 0x000000042416c225 */ /* 0x000fca00078e0016 */
[----:B------:R-:W5:Y:S01]  /*0b50*/  @!P6 LDC.64 R4, c[0x0][0x390] ;  /* 0x0000e400ff04eb82 */ /* 0x000f620000000a00 */
[----:B------:R-:W-:Y:S02]  /*0b60*/  @!P3 LEA.HI.X R11, R18, R11, R24, 0x1, P2 ;  /* 0x0000000b120bb211 */ /* 0x000fe400010f0c18 */
[----:B------:R-:W-:Y:S02]  /*0b70*/  @!P4 IADD3 R3, PT, PT, R23, R3, RZ ;  /* 0x000000031703c210 */ /* 0x000fe40007ffe0ff */
[C---:B------:R-:W-:Y:S02]  /*0b80*/  @!P4 LEA R12, P2, R22.reuse, R12, 0x1 ;  /* 0x0000000c160cc211 */ /* 0x040fe400078408ff */
[----:B------:R-:W-:Y:S01]  /*0b90*/  CS2R R28, SRZ ;  /* 0x00000000001c7805 */ /* 0x000fe2000001ff00 */
[----:B------:R0:W2:Y:S01]  /*0ba0*/  @!P3 LDG.E R30, desc[UR16][R10.64] ;  /* 0x000000100a1eb981 */ /* 0x0000a2000c1e1900 */
[----:B------:R-:W-:Y:S01]  /*0bb0*/  @!P4 LEA.HI.X R13, R22, R13, R3, 0x1, P2 ;  /* 0x0000000d160dc211 */ /* 0x000fe200010f0c03 */
[----:B0-----:R-:W-:Y:S01]  /*0bc0*/  @!P5 IMAD R18, R44, R14, RZ ;  /* 0x0000000e2c12d224 */ /* 0x001fe200078e02ff */
[----:B------:R-:W-:-:S03]  /*0bd0*/  @!P5 MOV R10, R6 ;  /* 0x00000006000ad202 */ /* 0x000fc60000000f00 */
[----:B------:R0:W2:Y:S01]  /*0be0*/  @!P4 LDG.E R29, desc[UR16][R12.64] ;  /* 0x000000100c1dc981 */ /* 0x0000a2000c1e1900 */
[----:B------:R-:W-:Y:S01]  /*0bf0*/  @!P5 MOV R11, R9 ;  /* 0x00000009000bd202 */ /* 0x000fe20000000f00 */
[----:B------:R-:W-:Y:S02]  /*0c00*/  @!P5 IMAD R15, R35, R15, R18 ;  /* 0x0000000f230fd224 */ /* 0x000fe400078e0212 */
[----:B---3--:R-:W-:Y:S02]  /*0c10*/  @!P6 IMAD R3, R43, R16, RZ ;  /* 0x000000102b03e224 */ /* 0x008fe400078e02ff */
[----:B------:R-:W-:Y:S01]  /*0c20*/  @!P5 IMAD.WIDE.U32 R10, R35, R14, R10 ;  /* 0x0000000e230ad225 */ /* 0x000fe200078e000a */
[----:B0-----:R-:W-:Y:S02]  /*0c30*/  @!P6 MOV R12, R6 ;  /* 0x00000006000ce202 */ /* 0x001fe40000000f00 */
[----:B------:R-:W-:Y:S01]  /*0c40*/  @!P6 MOV R13, R9 ;  /* 0x00000009000de202 */ /* 0x000fe20000000f00 */
[----:B------:R-:W-:Y:S01]  /*0c50*/  @!P6 IMAD R17, R40, R17, R3 ;  /* 0x000000112811e224 */ /* 0x000fe200078e0203 */
[----:B------:R-:W-:-:S02]  /*0c60*/  @!P5 IADD3 R15, PT, PT, R11, R15, RZ ;  /* 0x0000000f0b0fd210 */ /* 0x000fc40007ffe0ff */
[----:B-1----:R-:W-:Y:S01]  /*0c70*/  @!P5 LEA R20, P2, R10, R20, 0x1 ;  /* 0x000000140a14d211 */ /* 0x002fe200078408ff */
[----:B------:R-:W-:-:S03]  /*0c80*/  @!P6 IMAD.WIDE.U32 R12, R40, R16, R12 ;  /* 0x00000010280ce225 */ /* 0x000fc600078e000c */
[----:B------:R-:W-:Y:S02]  /*0c90*/  @!P5 LEA.HI.X R21, R10, R21, R15, 0x1, P2 ;  /* 0x000000150a15d211 */ /* 0x000fe400010f0c0f */
[----:B------:R-:W-:Y:S02]  /*0ca0*/  @!P6 IADD3 R17, PT, PT, R13, R17, RZ ;  /* 0x000000110d11e210 */ /* 0x000fe40007ffe0ff */
[C---:B-----5:R-:W-:Y:S01]  /*0cb0*/  @!P6 LEA R4, P2, R12.reuse, R4, 0x1 ;  /* 0x000000040c04e211 */ /* 0x060fe200078408ff */
[----:B------:R-:W3:Y:S03]  /*0cc0*/  @!P5 LDG.E R28, desc[UR16][R20.64] ;  /* 0x00000010141cd981 */ /* 0x000ee6000c1e1900 */
[----:B------:R-:W-:-:S05]  /*0cd0*/  @!P6 LEA.HI.X R5, R12, R5, R17, 0x1, P2 ;  /* 0x000000050c05e211 */ /* 0x000fca00010f0c11 */
[----:B------:R0:W5:Y:S01]  /*0ce0*/  @!P6 LDG.E R27, desc[UR16][R4.64] ;  /* 0x00000010041be981 */ /* 0x000162000c1e1900 */
[----:B------:R-:W1:Y:S02]  /*0cf0*/  S2R R22, SR_LANEID ;  /* 0x0000000000167919 */ /* 0x000e640000000000 */
[----:B-1----:R-:W-:Y:S01]  /*0d00*/  ISETP.GT.AND P2, PT, R22, 0x1e, PT ;  /* 0x0000001e1600780c */ /* 0x002fe20003f44270 */
[--C-:B----4-:R-:W-:Y:S02]  /*0d10*/  HADD2.F32 R33, -RZ, R25.reuse.H0_H0 ;  /* 0x20000019ff217230 */ /* 0x110fe40000004100 */
[----:B------:R-:W-:-:S05]  /*0d20*/  HADD2.F32 R25, -RZ, R25.H1_H1 ;  /* 0x30000019ff197230 */ /* 0x000fca0000004100 */
[----:B------:R-:W-:Y:S01]  /*0d30*/  FMUL.FTZ R12, R25, R25 ;  /* 0x00000019190c7220 */ /* 0x000fe20000410000 */
[----:B------:R-:W-:-:S03]  /*0d40*/  FADD.FTZ R10, R33, R25 ;  /* 0x00000019210a7221 */ /* 0x000fc60000010000 */
[----:B0-----:R-:W-:Y:S01]  /*0d50*/  FFMA.FTZ R5, R33, R33, R12 ;  /* 0x0000002121057223 */ /* 0x001fe2000001000c */
[--C-:B--2---:R-:W-:Y:S02]  /*0d60*/  HADD2.F32 R24, -RZ, R32.reuse.H1_H1 ;  /* 0x30000020ff187230 */ /* 0x104fe40000004100 */
[----:B------:R-:W-:-:S03]  /*0d70*/  HADD2.F32 R32, -RZ, R32.H0_H0 ;  /* 0x20000020ff207230 */ /* 0x000fc60000004100 */
[----:B------:R-:W-:-:S04]  /*0d80*/  FMUL.FTZ R13, R24, R24 ;  /* 0x00000018180d7220 */ /* 0x000fc80000410000 */
[----:B------:R-:W-:Y:S01]  /*0d90*/  FFMA.FTZ R13, R32, R32, R13 ;  /* 0x00000020200d7223 */ /* 0x000fe2000001000d */
[--C-:B------:R-:W-:Y:S02]  /*0da0*/  HADD2.F32 R34, -RZ, R26.reuse.H0_H0 ;  /* 0x2000001aff227230 */ /* 0x100fe40000004100 */
[----:B------:R-:W-:-:S05]  /*0db0*/  HADD2.F32 R26, -RZ, R26.H1_H1 ;  /* 0x3000001aff1a7230 */ /* 0x000fca0000004100 */
[----:B------:R-:W-:Y:S01]  /*0dc0*/  FMUL.FTZ R11, R26, R26 ;  /* 0x0000001a1a0b7220 */ /* 0x000fe20000410000 */
[----:B------:R-:W-:-:S03]  /*0dd0*/  FADD.FTZ R3, R34, R26 ;  /* 0x0000001a22037221 */ /* 0x000fc60000010000 */
[----:B------:R-:W-:Y:S01]  /*0de0*/  FFMA.FTZ R11, R34, R34, R11 ;  /* 0x00000022220b7223 */ /* 0x000fe2000001000b */
[----:B------:R-:W-:-:S03]  /*0df0*/  FADD.FTZ R3, RZ, R3 ;  /* 0x00000003ff037221 */ /* 0x000fc60000010000 */
[----:B------:R-:W-:Y:S01]  /*0e00*/  FADD.FTZ R4, RZ, R11 ;  /* 0x0000000bff047221 */ /* 0x000fe20000010000 */
[--C-:B------:R-:W-:Y:S02]  /*0e10*/  HADD2.F32 R11, -RZ, R31.reuse.H1_H1 ;  /* 0x3000001fff0b7230 */ /* 0x100fe40000004100 */
[----:B------:R-:W-:Y:S01]  /*0e20*/  FADD.FTZ R3, R3, R10 ;  /* 0x0000000a03037221 */ /* 0x000fe20000010000 */
[----:B------:R-:W-:Y:S01]  /*0e30*/  FADD.FTZ R10, R32, R24 ;  /* 0x00000018200a7221 */ /* 0x000fe20000010000 */
[----:B------:R-:W-:Y:S02]  /*0e40*/  HADD2.F32 R31, -RZ, R31.H0_H0 ;  /* 0x2000001fff1f7230 */ /* 0x000fe40000004100 */
[----:B------:R-:W-:Y:S01]  /*0e50*/  FADD.FTZ R4, R4, R5 ;  /* 0x0000000504047221 */ /* 0x000fe20000010000 */
[----:B------:R-:W-:Y:S01]  /*0e60*/  FMUL.FTZ R12, R11, R11 ;  /* 0x0000000b0b0c7220 */ /* 0x000fe20000410000 */
[----:B------:R-:W-:Y:S02]  /*0e70*/  FADD.FTZ R5, R3, R10 ;  /* 0x0000000a03057221 */ /* 0x000fe40000010000 */
[----:B------:R-:W-:Y:S01]  /*0e80*/  FADD.FTZ R4, R4, R13 ;  /* 0x0000000d04047221 */ /* 0x000fe20000010000 */
[C---:B------:R-:W-:Y:S01]  /*0e90*/  FADD.FTZ R10, R31.reuse, R11 ;  /* 0x0000000b1f0a7221 */ /* 0x040fe20000010000 */
[----:B------:R-:W-:-:S03]  /*0ea0*/  FFMA.FTZ R13, R31, R31, R12 ;  /* 0x0000001f1f0d7223 */ /* 0x000fc6000001000c */
[----:B------:R-:W-:Y:S01]  /*0eb0*/  FADD.FTZ R5, R5, R10 ;  /* 0x0000000a05057221 */ /* 0x000fe20000010000 */
[--C-:B------:R-:W-:Y:S02]  /*0ec0*/  HADD2.F32 R3, -RZ, R30.reuse.H1_H1 ;  /* 0x3000001eff037230 */ /* 0x100fe40000004100 */
[----:B------:R-:W-:Y:S01]  /*0ed0*/  FADD.FTZ R10, R4, R13 ;  /* 0x0000000d040a7221 */ /* 0x000fe20000010000 */
[----:B------:R-:W-:Y:S02]  /*0ee0*/  HADD2.F32 R30, -RZ, R30.H0_H0 ;  /* 0x2000001eff1e7230 */ /* 0x000fe40000004100 */
[----:B------:R-:W-:-:S03]  /*0ef0*/  FMUL.FTZ R13, R3, R3 ;  /* 0x00000003030d7220 */ /* 0x000fc60000410000 */
[C---:B------:R-:W-:Y:S01]  /*0f00*/  FADD.FTZ R12, R30.reuse, R3 ;  /* 0x000000031e0c7221 */ /* 0x040fe20000010000 */
[--C-:B------:R-:W-:Y:S02]  /*0f10*/  HADD2.F32 R4, -RZ, R29.reuse.H1_H1 ;  /* 0x3000001dff047230 */ /* 0x100fe40000004100 */
[----:B------:R-:W-:Y:S01]  /*0f20*/  FFMA.FTZ R13, R30, R30, R13 ;  /* 0x0000001e1e0d7223 */ /* 0x000fe2000001000d */
[----:B------:R-:W-:Y:S02]  /*0f30*/  HADD2.F32 R29, -RZ, R29.H0_H0 ;  /* 0x2000001dff1d7230 */ /* 0x000fe40000004100 */
[----:B------:R-:W-:Y:S01]  /*0f40*/  FMUL.FTZ R14, R4, R4 ;  /* 0x00000004040e7220 */ /* 0x000fe20000410000 */
[----:B------:R-:W-:Y:S01]  /*0f50*/  FADD.FTZ R10, R10, R13 ;  /* 0x0000000d0a0a7221 */ /* 0x000fe20000010000 */
[----:B------:R-:W-:Y:S01]  /*0f60*/  FADD.FTZ R12, R5, R12 ;  /* 0x0000000c050c7221 */ /* 0x000fe20000010000 */
[C---:B------:R-:W-:Y:S01]  /*0f70*/  FADD.FTZ R13, R29.reuse, R4 ;  /* 0x000000041d0d7221 */ /* 0x040fe20000010000 */
[----:B------:R-:W-:-:S03]  /*0f80*/  FFMA.FTZ R15, R29, R29, R14 ;  /* 0x0000001d1d0f7223 */ /* 0x000fc6000001000e */
[----:B------:R-:W-:Y:S01]  /*0f90*/  FADD.FTZ R12, R12, R13 ;  /* 0x0000000d0c0c7221 */ /* 0x000fe20000010000 */
[----:B------:R-:W-:Y:S01]  /*0fa0*/  FADD.FTZ R13, R10, R15 ;  /* 0x0000000f0a0d7221 */ /* 0x000fe20000010000 */
[--C-:B---3--:R-:W-:Y:S02]  /*0fb0*/  HADD2.F32 R5, -RZ, R28.reuse.H1_H1 ;  /* 0x3000001cff057230 */ /* 0x108fe40000004100 */
[----:B------:R-:W-:-:S03]  /*0fc0*/  HADD2.F32 R28, -RZ, R28.H0_H0 ;  /* 0x2000001cff1c7230 */ /* 0x000fc60000004100 */
[----:B------:R-:W-:Y:S01]  /*0fd0*/  FMUL.FTZ R17, R5, R5 ;  /* 0x0000000505117220 */ /* 0x000fe20000410000 */
[--C-:B-----5:R-:W-:Y:S02]  /*0fe0*/  HADD2.F32 R10, -RZ, R27.reuse.H1_H1 ;  /* 0x3000001bff0a7230 */ /* 0x120fe40000004100 */
[C---:B------:R-:W-:Y:S01]  /*0ff0*/  FADD.FTZ R15, R28.reuse, R5 ;  /* 0x000000051c0f7221 */ /* 0x040fe20000010000 */
[----:B------:R-:W-:Y:S02]  /*1000*/  HADD2.F32 R27, -RZ, R27.H0_H0 ;  /* 0x2000001bff1b7230 */ /* 0x000fe40000004100 */
[----:B------:R-:W-:Y:S01]  /*1010*/  FFMA.FTZ R16, R28, R28, R17 ;  /* 0x0000001c1c107223 */ /* 0x000fe20000010011 */
[----:B------:R-:W-:Y:S01]  /*1020*/  FMUL.FTZ R14, R10, R10 ;  /* 0x0000000a0a0e7220 */ /* 0x000fe20000410000 */
[----:B------:R-:W-:Y:S02]  /*1030*/  FADD.FTZ R12, R12, R15 ;  /* 0x0000000f0c0c7221 */ /* 0x000fe40000010000 */
        /* <DEDUP_REMOVED lines=42> */
.L_x_1860:
[----:B------:R-:W-:Y:S05]  /*12e0*/  BSYNC.RECONVERGENT B0 ;  /* 0x0000000000007941 */ /* 0x000fea0003800200 */
.L_x_1859:
        /* <DEDUP_REMOVED lines=56> */
.L_x_1862:
[----:B------:R-:W-:Y:S05]  /*1670*/  BSYNC.RECONVERGENT B0 ;  /* 0x0000000000007941 */ /* 0x000fea0003800200 */
.L_x_1861:
        /* <DEDUP_REMOVED lines=33> */
.L_x_1865:
[----:B------:R-:W2:Y:S04]  /*1890*/  LDG.E.STRONG.GPU R15, desc[UR16][R12.64] ;  /* 0x000000100c0f7981 */ /* 0x000ea8000c1ef900 */
[----:B--2---:R-:W-:Y:S01]  /*18a0*/  CCTL.IVALL ;  /* 0x00000000ff00798f */ /* 0x004fe20002000000 */
[----:B------:R-:W-:Y:S05]  /*18b0*/  YIELD ;  /* 0x0000000000007946 */ /* 0x000fea0003800000 */
[----:B------:R-:W-:-:S13]  /*18c0*/  ISETP.NE.AND P4, PT, R15, R14, PT ;  /* 0x0000000e0f00720c */ /* 0x000fda0003f85270 */
[----:B------:R-:W-:Y:S05]  /*18d0*/  @P4 BRA `(.L_x_1865) ;  /* 0xfffffffc00ec4947 */ /* 0x000fea000383ffff */
.L_x_1864:
        /* <DEDUP_REMOVED lines=15> */
.L_x_1867:
        /* <DEDUP_REMOVED lines=41> */
[----:B------:R-:W-:Y:S02]  /*1c60*/  ISETP.EQ.OR P5, PT, R14, UR15, P3 ;  /* 0x0000000f0e007c0c */ /* 0x000fe40009fa2670 */
[----:B------:R-:W-:Y:S01]  /*1c70*/  MOV R14, UR24 ;  /* 0x00000018000e7c02 */ /* 0x000fe20008000f00 */
        /* <DEDUP_REMOVED lines=23> */
[----:B------:R-:W-:-:S02]  /*1df0*/  MOV R20, UR26 ;  /* 0x0000001a00147c02 */ /* 0x000fc40008000f00 */
[----:B------:R-:W-:Y:S01]  /*1e00*/  MOV R21, UR27 ;  /* 0x0000001b00157c02 */ /* 0x000fe20008000f00 */
[----:B------:R-:W4:Y:S05]  /*1e10*/  @!P6 LDG.E.64 R12, desc[UR16][R12.64] ;  /* 0x000000100c0ce981 */ /* 0x000f2a000c1e1b00 */
[----:B------:R-:W5:Y:S01]  /*1e20*/  @!P2 LDG.E.64 R20, desc[UR16][R20.64] ;  /* 0x000000101414a981 */ /* 0x000f62000c1e1b00 */
[----:B------:R-:W-:Y:S02]  /*1e30*/  UIADD3 UR5, UPT, UPT, UR5, 0x8, URZ ;  /* 0x0000000805057890 */ /* 0x000fe4000fffe0ff */
[----:B------:R-:W-:Y:S02]  /*1e40*/  UIADD3 UR23, UPT, UPT, UR23, 0x8, URZ ;  /* 0x0000000817177890 */ /* 0x000fe4000fffe0ff */
[----:B------:R-:W-:-:S02]  /*1e50*/  ULEA UR9, UR20, UR9, 0x3 ;  /* 0x0000000914097291 */ /* 0x000fc4000f8e18ff */
[----:B------:R-:W-:Y:S02]  /*1e60*/  ULEA UR22, UR20, UR22, 0x3 ;  /* 0x0000001614167291 */ /* 0x000fe4000f8e18ff */
[----:B------:R-:W-:Y:S02]  /*1e70*/  ULEA UR10, UR20, UR10, 0x3 ;  /* 0x0000000a140a7291 */ /* 0x000fe4000f8e18ff */
[----:B------:R-:W-:Y:S02]  /*1e80*/  ULEA UR14, UR20, UR14, 0x3 ;  /* 0x0000000e140e7291 */ /* 0x000fe4000f8e18ff */
[----:B------:R-:W-:Y:S02]  /*1e90*/  ULEA UR11, UR20, UR11, 0x3 ;  /* 0x0000000b140b7291 */ /* 0x000fe4000f8e18ff */
[----:B------:R-:W-:Y:S02]  /*1ea0*/  ULEA UR13, UR20, UR13, 0x3 ;  /* 0x0000000d140d7291 */ /* 0x000fe4000f8e18ff */
[----:B------:R-:W-:-:S02]  /*1eb0*/  ULEA UR12, UR20, UR12, 0x3 ;  /* 0x0000000c140c7291 */ /* 0x000fc4000f8e18ff */
        /* <DEDUP_REMOVED lines=12> */
.L_x_1866:
        /* <DEDUP_REMOVED lines=34> */
[----:B------:R-:W-:Y:S02]  /*21a0*/  MOV R12, UR12 ;  /* 0x0000000c000c7c02 */ /* 0x000fe40008000f00 */
[----:B------:R-:W-:-:S02]  /*21b0*/  MOV R13, UR13 ;  /* 0x0000000d000d7c02 */ /* 0x000fc40008000f00 */
        /* <DEDUP_REMOVED lines=16> */
.L_x_1868:
        /* <DEDUP_REMOVED lines=28> */
.L_x_1869:
        /* <DEDUP_REMOVED lines=13> */
.L_x_1870:
[----:B------:R-:W-:Y:S05]  /*2550*/  BSYNC.RECONVERGENT B0 ;  /* 0x0000000000007941 */ /* 0x000fea0003800200 */
.L_x_1863:
        /* <DEDUP_REMOVED lines=61> */
[----:B------:R-:W-:Y:S01]  /*2930*/  F2FP.F16.F32.PACK_AB R21, R21, R20 ;  /* 0x000000141515723e */ /* 0x000fe200000000ff */
[----:B------:R-:W-:-:S04]  /*2940*/  IMAD.WIDE.U32 R12, R0, UR18, R12 ;  /* 0x00000012000c7c25 */ /* 0x000fc8000f8e000c */
[----:B------:R-:W-:-:S05]  /*2950*/  IMAD R16, R0, UR19, R16 ;  /* 0x0000001300107c24 */ /* 0x000fca000f8e0210 */
[----:B------:R-:W-:Y:S02]  /*2960*/  IADD3 R13, PT, PT, R13, R16, RZ ;  /* 0x000000100d0d7210 */ /* 0x000fe40007ffe0ff */
[----:B-1----:R-:W-:-:S04]  /*2970*/  LEA R16, P2, R12, UR10, 0x1 ;  /* 0x0000000a0c107c11 */ /* 0x002fc8000f8408ff */
[----:B------:R-:W-:-:S05]  /*2980*/  LEA.HI.X R17, R12, UR11, R13, 0x1, P2 ;  /* 0x0000000b0c117c11 */ /* 0x000fca00090f0c0d */
[----:B------:R1:W-:Y:S04]  /*2990*/  STG.E desc[UR16][R16.64], R21 ;  /* 0x0000001510007986 */ /* 0x0003e8000c101910 */
.L_x_1874:
[----:B------:R-:W-:Y:S05]  /*29a0*/  BSYNC.RECONVERGENT B1 ;  /* 0x0000000000017941 */ /* 0x000fea0003800200 */
.L_x_1873:
        /* <DEDUP_REMOVED lines=13> */
[----:B------:R-:W-:Y:S01]  /*2a80*/  F2FP.F16.F32.PACK_AB R21, R21, R20 ;  /* 0x000000141515723e */ /* 0x000fe200000000ff */
[----:B------:R-:W-:-:S04]  /*2a90*/  IMAD.WIDE.U32 R12, R42, UR10, R12 ;  /* 0x0000000a2a0c7c25 */ /* 0x000fc8000f8e000c */
[----:B------:R-:W-:Y:S01]  /*2aa0*/  IMAD R17, R42, UR11, R17 ;  /* 0x0000000b2a117c24 */ /* 0x000fe2000f8e0211 */
[----:B---3--:R-:W-:-:S04]  /*2ab0*/  LEA R16, P2, R12, UR18, 0x1 ;  /* 0x000000120c107c11 */ /* 0x008fc8000f8408ff */
[----:B------:R-:W-:-:S04]  /*2ac0*/  IADD3 R17, PT, PT, R13, R17, RZ ;  /* 0x000000110d117210 */ /* 0x000fc80007ffe0ff */
[----:B------:R-:W-:-:S05]  /*2ad0*/  LEA.HI.X R17, R12, UR19, R17, 0x1, P2 ;  /* 0x000000130c117c11 */ /* 0x000fca00090f0c11 */
[----:B------:R2:W-:Y:S02]  /*2ae0*/  STG.E desc[UR16][R16.64], R21 ;  /* 0x0000001510007986 */ /* 0x0005e4000c101910 */
.L_x_1876:
[----:B------:R-:W-:Y:S05]  /*2af0*/  BSYNC.RECONVERGENT B1 ;  /* 0x0000000000017941 */ /* 0x000fea0003800200 */
.L_x_1875:
        /* <DEDUP_REMOVED lines=23> */
[----:B-----5:R-:W-:Y:S01]  /*2c70*/  FFMA.FTZ R21, R14, R21, R18 ;  /* 0x000000150e157223 */ /* 0x020fe20000010012 */
[----:B0-----:R-:W-:Y:S02]  /*2c80*/  IMAD R20, R17, UR10, RZ ;  /* 0x0000000a11147c24 */ /* 0x001fe4000f8e02ff */
[----:B------:R-:W-:-:S04]  /*2c90*/  IMAD.WIDE.U32 R12, R39, UR10, R12 ;  /* 0x0000000a270c7c25 */ /* 0x000fc8000f8e000c */
[----:B------:R-:W-:Y:S02]  /*2ca0*/  IMAD R17, R39, UR11, R20 ;  /* 0x0000000b27117c24 */ /* 0x000fe4000f8e0214 */
[----:B------:R-:W-:Y:S01]  /*2cb0*/  FFMA.FTZ R20, R15, R16, R19 ;  /* 0x000000100f147223 */ /* 0x000fe20000010013 */
[----:B-1----:R-:W-:Y:S02]  /*2cc0*/  LEA R16, P5, R12, UR18, 0x1 ;  /* 0x000000120c107c11 */ /* 0x002fe4000f8a08ff */
[----:B------:R-:W-:Y:S02]  /*2cd0*/  IADD3 R17, PT, PT, R13, R17, RZ ;  /* 0x000000110d117210 */ /* 0x000fe40007ffe0ff */
[----:B------:R-:W-:Y:S02]  /*2ce0*/  F2FP.F16.F32.PACK_AB R21, R20, R21 ;  /* 0x000000151415723e */ /* 0x000fe400000000ff */
[----:B------:R-:W-:-:S05]  /*2cf0*/  LEA.HI.X R17, R12, UR19, R17, 0x1, P5 ;  /* 0x000000130c117c11 */ /* 0x000fca000a8f0c11 */
[----:B------:R0:W-:Y:S02]  /*2d00*/  STG.E desc[UR16][R16.64], R21 ;  /* 0x0000001510007986 */ /* 0x0001e4000c101910 */
.L_x_1878:
[----:B------:R-:W-:Y:S05]  /*2d10*/  BSYNC.RECONVERGENT B1 ;  /* 0x0000000000017941 */ /* 0x000fea0003800200 */
.L_x_1877:
        /* <DEDUP_REMOVED lines=10> */
[----:B-----5:R-:W-:-:S03]  /*2dc0*/  FFMA.FTZ R11, R14, R31, R18 ;  /* 0x0000001f0e0b7223 */ /* 0x020fc60000010012 */
[----:B------:R-:W-:Y:S01]  /*2dd0*/  FFMA.FTZ R20, R15, R16, R19 ;  /* 0x000000100f147223 */ /* 0x000fe20000010013 */
[----:B-1----:R-:W-:-:S04]  /*2de0*/  IMAD R17, R23, UR10, RZ ;  /* 0x0000000a17117c24 */ /* 0x002fc8000f8e02ff */
[----:B------:R-:W-:Y:S01]  /*2df0*/  F2FP.F16.F32.PACK_AB R11, R20, R11 ;  /* 0x0000000b140b723e */ /* 0x000fe200000000ff */
[----:B------:R-:W-:-:S04]  /*2e00*/  IMAD.WIDE.U32 R12, R38, UR10, R12 ;  /* 0x0000000a260c7c25 */ /* 0x000fc8000f8e000c */
[----:B------:R-:W-:Y:S01]  /*2e10*/  IMAD R17, R38, UR11, R17 ;  /* 0x0000000b26117c24 */ /* 0x000fe2000f8e0211 */
[----:B--2---:R-:W-:-:S04]  /*2e20*/  LEA R16, P1, R12, UR18, 0x1 ;  /* 0x000000120c107c11 */ /* 0x004fc8000f8208ff */
[----:B------:R-:W-:-:S04]  /*2e30*/  IADD3 R17, PT, PT, R13, R17, RZ ;  /* 0x000000110d117210 */ /* 0x000fc80007ffe0ff */
[----:B------:R-:W-:-:S05]  /*2e40*/  LEA.HI.X R17, R12, UR19, R17, 0x1, P1 ;  /* 0x000000130c117c11 */ /* 0x000fca00088f0c11 */
[----:B------:R1:W-:Y:S02]  /*2e50*/  STG.E desc[UR16][R16.64], R11 ;  /* 0x0000000b10007986 */ /* 0x0003e4000c101910 */
.L_x_1880:
[----:B------:R-:W-:Y:S05]  /*2e60*/  BSYNC.RECONVERGENT B1 ;  /* 0x0000000000017941 */ /* 0x000fea0003800200 */
.L_x_1879:
[----:B------:R-:W-:Y:S04]  /*2e70*/  BSSY.RECONVERGENT B1, `(.L_x_1881) ;  /* 0x0000014000017945 */ /* 0x000fe80003800200 */
[----:B------:R-:W-:Y:S05]  /*2e80*/  @P6 BRA `(.L_x_1882) ;  /* 0x0000000000486947 */ /* 0x000fea0003800000 */
[----:B------:R-:W2:Y:S01]  /*2e90*/  LDCU.64 UR10, c[0x0][0x3e0] ;  /* 0x00007c00ff0a77ac */ /* 0x000ea20008000a00 */
[----:B-1----:R-:W-:Y:S01]  /*2ea0*/  FADD.FTZ R11, R3, -UR5 ;  /* 0x80000005030b7e21 */ /* 0x002fe20008010000 */
[----:B------:R-:W-:Y:S01]  /*2eb0*/  MOV R12, R6 ;  /* 0x00000006000c7202 */ /* 0x000fe20000000f00 */
[----:B------:R-:W-:Y:S01]  /*2ec0*/  FADD.FTZ R30, R30, -UR5 ;  /* 0x800000051e1e7e21 */ /* 0x000fe20008010000 */
[----:B------:R-:W1:Y:S01]  /*2ed0*/  LDCU.64 UR18, c[0x0][0x380] ;  /* 0x00007000ff1277ac */ /* 0x000e620008000a00 */
[----:B------:R-:W-:Y:S01]  /*2ee0*/  MOV R13, R9 ;  /* 0x00000009000d7202 */ /* 0x000fe20000000f00 */
[----:B0-----:R-:W-:Y:S01]  /*2ef0*/  FMUL.FTZ R16, R11, UR8 ;  /* 0x000000080b107c20 */ /* 0x001fe20008410000 */
[----:B------:R-:W-:-:S04]  /*2f00*/  FMUL.FTZ R3, R30, UR8 ;  /* 0x000000081e037c20 */ /* 0x000fc80008410000 */
[----:B-----5:R-:W-:Y:S01]  /*2f10*/  FFMA.FTZ R3, R14, R3, R18 ;  /* 0x000000030e037223 */ /* 0x020fe20000010012 */
[----:B--2---:R-:W-:Y:S02]  /*2f20*/  IMAD R20, R22, UR10, RZ ;  /* 0x0000000a16147c24 */ /* 0x004fe4000f8e02ff */
        /* <DEDUP_REMOVED lines=8> */
.L_x_1882:
[----:B------:R-:W-:Y:S05]  /*2fb0*/  BSYNC.RECONVERGENT B1 ;  /* 0x0000000000017941 */ /* 0x000fea0003800200 */
.L_x_1881:
[----:B------:R-:W-:Y:S04]  /*2fc0*/  BSSY.RECONVERGENT B1, `(.L_x_1883) ;  /* 0x0000014000017945 */ /* 0x000fe80003800200 */
[----:B------:R-:W-:Y:S05]  /*2fd0*/  @P2 BRA `(.L_x_1884) ;  /* 0x0000000000482947 */ /* 0x000fea0003800000 */
[----:B------:R-:W2:Y:S01]  /*2fe0*/  LDCU.64 UR10, c[0x0][0x3e0] ;  /* 0x00007c00ff0a77ac */ /* 0x000ea20008000a00 */
[----:B------:R-:W-:Y:S01]  /*2ff0*/  MOV R12, R6 ;  /* 0x00000006000c7202 */ /* 0x000fe20000000f00 */
[----:B------:R-:W-:Y:S01]  /*3000*/  FADD.FTZ R29, R29, -UR5 ;  /* 0x800000051d1d7e21 */ /* 0x000fe20008010000 */
[----:B------:R-:W-:Y:S01]  /*3010*/  MOV R13, R9 ;  /* 0x00000009000d7202 */ /* 0x000fe20000000f00 */
[----:B------:R-:W0:Y:S01]  /*3020*/  LDCU.64 UR18, c[0x0][0x380] ;  /* 0x00007000ff1277ac */ /* 0x000e220008000a00 */
[----:B------:R-:W-:Y:S01]  /*3030*/  FADD.FTZ R4, R4, -UR5 ;  /* 0x8000000504047e21 */ /* 0x000fe20008010000 */
[----:B------:R-:W-:-:S03]  /*3040*/  FMUL.FTZ R29, R29, UR8 ;  /* 0x000000081d1d7c20 */ /* 0x000fc60008410000 */
[----:B------:R-:W-:-:S04]  /*3050*/  FMUL.FTZ R4, R4, UR8 ;  /* 0x0000000804047c20 */ /* 0x000fc80008410000 */
[----:B-----5:R-:W-:Y:S01]  /*3060*/  FFMA.FTZ R4, R15, R4, R19 ;  /* 0x000000040f047223 */ /* 0x020fe20000010013 */
[----:B--2---:R-:W-:Y:S02]  /*3070*/  IMAD R3, R45, UR10, RZ ;  /* 0x0000000a2d037c24 */ /* 0x004fe4000f8e02ff */
[----:B------:R-:W-:-:S04]  /*3080*/  IMAD.WIDE.U32 R12, R36, UR10, R12 ;  /* 0x0000000a240c7c25 */ /* 0x000fc8000f8e000c */
[----:B-1----:R-:W-:Y:S02]  /*3090*/  IMAD R11, R36, UR11, R3 ;  /* 0x0000000b240b7c24 */ /* 0x002fe4000f8e0203 */
[----:B------:R-:W-:Y:S01]  /*30a0*/  FFMA.FTZ R3, R14, R29, R18 ;  /* 0x0000001d0e037223 */ /* 0x000fe20000010012 */
[----:B0-----:R-:W-:Y:S02]  /*30b0*/  LEA R16, P1, R12, UR18, 0x1 ;  /* 0x000000120c107c11 */ /* 0x001fe4000f8208ff */
[----:B------:R-:W-:Y:S02]  /*30c0*/  IADD3 R11, PT, PT, R13, R11, RZ ;  /* 0x0000000b0d0b7210 */ /* 0x000fe40007ffe0ff */
[----:B------:R-:W-:Y:S02]  /*30d0*/  F2FP.F16.F32.PACK_AB R3, R4, R3 ;  /* 0x000000030403723e */ /* 0x000fe400000000ff */
[----:B------:R-:W-:-:S05]  /*30e0*/  LEA.HI.X R17, R12, UR19, R11, 0x1, P1 ;  /* 0x000000130c117c11 */ /* 0x000fca00088f0c0b */
[----:B------:R3:W-:Y:S02]  /*30f0*/  STG.E desc[UR16][R16.64], R3 ;  /* 0x0000000310007986 */ /* 0x0007e4000c101910 */
.L_x_1884:
[----:B------:R-:W-:Y:S05]  /*3100*/  BSYNC.RECONVERGENT B1 ;  /* 0x0000000000017941 */ /* 0x000fea0003800200 */
.L_x_1883:
[----:B------:R-:W-:Y:S04]  /*3110*/  BSSY.RECONVERGENT B1, `(.L_x_1885) ;  /* 0x0000014000017945 */ /* 0x000fe80003800200 */
[----:B------:R-:W-:Y:S05]  /*3120*/  @P3 BRA `(.L_x_1886) ;  /* 0x0000000000483947 */ /* 0x000fea0003800000 */
[----:B------:R-:W0:Y:S01]  /*3130*/  LDCU.64 UR10, c[0x0][0x3e0] ;  /* 0x00007c00ff0a77ac */ /* 0x000e220008000a00 */
[----:B-1----:R-:W-:Y:S01]  /*3140*/  FADD.FTZ R11, R5, -UR5 ;  /* 0x80000005050b7e21 */ /* 0x002fe20008010000 */
[----:B------:R-:W-:Y:S01]  /*3150*/  MOV R4, R6 ;  /* 0x0000000600047202 */ /* 0x000fe20000000f00 */
[----:B------:R-:W-:Y:S01]  /*3160*/  FADD.FTZ R28, R28, -UR5 ;  /* 0x800000051c1c7e21 */ /* 0x000fe20008010000 */
[----:B------:R-:W1:Y:S01]  /*3170*/  LDCU.64 UR18, c[0x0][0x380] ;  /* 0x00007000ff1277ac */ /* 0x000e620008000a00 */
[----:B------:R-:W-:Y:S01]  /*3180*/  MOV R5, R9 ;  /* 0x0000000900057202 */ /* 0x000fe20000000f00 */
[----:B------:R-:W-:Y:S01]  /*3190*/  FMUL.FTZ R12, R11, UR8 ;  /* 0x000000080b0c7c20 */ /* 0x000fe20008410000 */
[----:B--23--:R-:W-:-:S04]  /*31a0*/  FMUL.FTZ R3, R28, UR8 ;  /* 0x000000081c037c20 */ /* 0x00cfc80008410000 */
        /* <DEDUP_REMOVED lines=10> */
.L_x_1886:
[----:B------:R-:W-:Y:S05]  /*3250*/  BSYNC.RECONVERGENT B1 ;  /* 0x0000000000017941 */ /* 0x000fea0003800200 */
.L_x_1885:
[----:B------:R-:W-:Y:S05]  /*3260*/  @P4 BRA `(.L_x_1887) ;  /* 0x0000001000744947 */ /* 0x000fea0003800000 */
[----:B------:R-:W2:Y:S01]  /*3270*/  LDCU.64 UR10, c[0x0][0x3e0] ;  /* 0x00007c00ff0a77ac */ /* 0x000ea20008000a00 */
[----:B------:R-:W-:Y:S01]  /*3280*/  MOV R7, R9 ;  /* 0x0000000900077202 */ /* 0x000fe20000000f00 */
[----:B------:R-:W-:Y:S01]  /*3290*/  FADD.FTZ R27, R27, -UR5 ;  /* 0x800000051b1b7e21 */ /* 0x000fe20008010000 */
[----:B------:R-:W-:Y:S01]  /*32a0*/  FADD.FTZ R10, R10, -UR5 ;  /* 0x800000050a0a7e21 */ /* 0x000fe20008010000 */
[----:B------:R-:W0:Y:S02]  /*32b0*/  LDCU.64 UR12, c[0x0][0x380] ;  /* 0x00007000ff0c77ac */ /* 0x000e240008000a00 */
[----:B------:R-:W-:Y:S01]  /*32c0*/  FMUL.FTZ R27, R27, UR8 ;  /* 0x000000081b1b7c20 */ /* 0x000fe20008410000 */
[----:B------:R-:W-:-:S04]  /*32d0*/  FMUL.FTZ R10, R10, UR8 ;  /* 0x000000080a0a7c20 */ /* 0x000fc80008410000 */
[----:B-----5:R-:W-:Y:S01]  /*32e0*/  FFMA.FTZ R10, R15, R10, R19 ;  /* 0x0000000a0f0a7223 */ /* 0x020fe20000010013 */
[----:B--234-:R-:W-:Y:S02]  /*32f0*/  IMAD R3, R43, UR10, RZ ;  /* 0x0000000a2b037c24 */ /* 0x01cfe4000f8e02ff */
[----:B------:R-:W-:-:S04]  /*3300*/  IMAD.WIDE.U32 R6, R40, UR10, R6 ;  /* 0x0000000a28067c25 */ /* 0x000fc8000f8e0006 */
[----:B------:R-:W-:Y:S02]  /*3310*/  IMAD R5, R40, UR11, R3 ;  /* 0x0000000b28057c24 */ /* 0x000fe4000f8e0203 */
[----:B------:R-:W-:Y:S01]  /*3320*/  FFMA.FTZ R3, R14, R27, R18 ;  /* 0x0000001b0e037223 */ /* 0x000fe20000010012 */
[----:B0-----:R-:W-:Y:S02]  /*3330*/  LEA R4, P1, R6, UR12, 0x1 ;  /* 0x0000000c06047c11 */ /* 0x001fe4000f8208ff */
[----:B------:R-:W-:Y:S02]  /*3340*/  IADD3 R5, PT, PT, R7, R5, RZ ;  /* 0x0000000507057210 */ /* 0x000fe40007ffe0ff */
[----:B------:R-:W-:Y:S02]  /*3350*/  F2FP.F16.F32.PACK_AB R3, R10, R3 ;  /* 0x000000030a03723e */ /* 0x000fe400000000ff */
[----:B------:R-:W-:-:S05]  /*3360*/  LEA.HI.X R5, R6, UR13, R5, 0x1, P1 ;  /* 0x0000000d06057c11 */ /* 0x000fca00088f0c05 */
[----:B------:R0:W-:Y:S01]  /*3370*/  STG.E desc[UR16][R4.64], R3 ;  /* 0x0000000304007986 */ /* 0x0001e2000c101910 */
[----:B------:R-:W-:Y:S05]  /*3380*/  BRA `(.L_x_1887) ;  /* 0x00000010002c7947 */ /* 0x000fea0003800000 */
.L_x_1872:
        /* <DEDUP_REMOVED lines=34> */
[----:B------:R-:W-:Y:S02]  /*35b0*/  F2FP.F16.F32.PACK_AB R21, R21, R20 ;  /* 0x000000141515723e */ /* 0x000fe400000000ff */
[----:B------:R-:W-:-:S05]  /*35c0*/  LEA.HI.X R17, R12, UR13, R22, 0x1, P1 ;  /* 0x0000000d0c117c11 */ /* 0x000fca00088f0c16 */
[----:B------:R1:W-:Y:S04]  /*35d0*/  STG.E desc[UR16][R16.64], R21 ;  /* 0x0000001510007986 */ /* 0x0003e8000c101910 */
.L_x_1889:
[----:B------:R-:W-:Y:S05]  /*35e0*/  BSYNC.RECONVERGENT B1 ;  /* 0x0000000000017941 */ /* 0x000fea0003800200 */
.L_x_1888:
        /* <DEDUP_REMOVED lines=27> */
[----:B---3--:R-:W-:-:S04]  /*37a0*/  LEA R16, P1, R12, UR12, 0x1 ;  /* 0x0000000c0c107c11 */ /* 0x008fc8000f8208ff */
[----:B------:R-:W-:Y:S02]  /*37b0*/  LEA.HI.X R17, R12, UR13, R22, 0x1, P1 ;  /* 0x0000000d0c117c11 */ /* 0x000fe400088f0c16 */
[----:B------:R-:W-:-:S05]  /*37c0*/  F2FP.F16.F32.PACK_AB R21, R20, R21 ;  /* 0x000000151415723e */ /* 0x000fca00000000ff */
[----:B------:R2:W-:Y:S02]  /*37d0*/  STG.E desc[UR16][R16.64], R21 ;  /* 0x0000001510007986 */ /* 0x0005e4000c101910 */
.L_x_1891:
[----:B------:R-:W-:Y:S05]  /*37e0*/  BSYNC.RECONVERGENT B1 ;  /* 0x0000000000017941 */ /* 0x000fea0003800200 */
.L_x_1890:
        /* <DEDUP_REMOVED lines=41> */
[----:B------:R-:W-:-:S05]  /*3a80*/  F2FP.F16.F32.PACK_AB R21, R20, R21 ;  /* 0x000000151415723e */ /* 0x000fca00000000ff */
[----:B------:R3:W-:Y:S02]  /*3a90*/  STG.E desc[UR16][R16.64], R21 ;  /* 0x0000001510007986 */ /* 0x0007e4000c101910 */
.L_x_1893:
[----:B------:R-:W-:Y:S05]  /*3aa0*/  BSYNC.RECONVERGENT B1 ;  /* 0x0000000000017941 */ /* 0x000fea0003800200 */
.L_x_1892:
        /* <DEDUP_REMOVED lines=28> */
[----:B------:R-:W-:-:S05]  /*3c70*/  F2FP.F16.F32.PACK_AB R21, R20, R21 ;  /* 0x000000151415723e */ /* 0x000fca00000000ff */
[----:B------:R4:W-:Y:S02]  /*3c80*/  STG.E desc[UR16][R16.64], R21 ;  /* 0x0000001510007986 */ /* 0x0009e4000c101910 */
.L_x_1895:
[----:B------:R-:W-:Y:S05]  /*3c90*/  BSYNC.RECONVERGENT B1 ;  /* 0x0000000000017941 */ /* 0x000fea0003800200 */
.L_x_1894:
        /* <DEDUP_REMOVED lines=28> */
[----:B------:R-:W-:-:S05]  /*3e60*/  F2FP.F16.F32.PACK_AB R11, R22, R11 ;  /* 0x0000000b160b723e */ /* 0x000fca00000000ff */
[----:B------:R0:W-:Y:S02]  /*3e70*/  STG.E desc[UR16][R16.64], R11 ;  /* 0x0000000b10007986 */ /* 0x0001e4000c101910 */
.L_x_1897:
[----:B------:R-:W-:Y:S05]  /*3e80*/  BSYNC.RECONVERGENT B1 ;  /* 0x0000000000017941 */ /* 0x000fea0003800200 */
.L_x_1896:
        /* <DEDUP_REMOVED lines=18> */
[----:B------:R-:W-:-:S05]  /*3fb0*/  IMAD R23, R36, UR11, R23 ;  /* 0x0000000b24177c24 */ /* 0x000fca000f8e0217 */
[----:B------:R-:W-:Y:S01]  /*3fc0*/  IADD3 R23, PT, PT, R13, R23, RZ ;  /* 0x000000170d177210 */ /* 0x000fe20007ffe0ff */
[----:B0-----:R-:W-:-:S04]  /*3fd0*/  FADD.FTZ R20, R11, 1 ;  /* 0x3f8000000b147421 */ /* 0x001fc80000010000 */
[----:B------:R-:W0:Y:S01]  /*3fe0*/  MUFU.RCP R17, R20 ;  /* 0x0000001400117308 */ /* 0x000e220000001000 */
[----:B-1----:R-:W-:Y:S01]  /*3ff0*/  FADD.FTZ R21, R16, 1 ;  /* 0x3f80000010157421 */ /* 0x002fe20000010000 */
[----:B------:R-:W-:-:S06]  /*4000*/  LEA R16, P1, R12, UR12, 0x1 ;  /* 0x0000000c0c107c11 */ /* 0x000fcc000f8208ff */
[----:B------:R-:W1:Y:S01]  /*4010*/  MUFU.RCP R22, R21 ;  /* 0x0000001500167308 */ /* 0x000e620000001000 */
[----:B0-----:R-:W-:Y:S01]  /*4020*/  FMUL.FTZ R4, R4, R17 ;  /* 0x0000001104047220 */ /* 0x001fe20000410000 */
[----:B------:R-:W-:Y:S01]  /*4030*/  LEA.HI.X R17, R12, UR13, R23, 0x1, P1 ;  /* 0x0000000d0c117c11 */ /* 0x000fe200088f0c17 */
[----:B-1----:R-:W-:-:S05]  /*4040*/  FMUL.FTZ R3, R3, R22 ;  /* 0x0000001603037220 */ /* 0x002fca0000410000 */
[----:B------:R-:W-:-:S05]  /*4050*/  F2FP.F16.F32.PACK_AB R3, R3, R4 ;  /* 0x000000040303723e */ /* 0x000fca00000000ff */
[----:B------:R0:W-:Y:S02]  /*4060*/  STG.E desc[UR16][R16.64], R3 ;  /* 0x0000000310007986 */ /* 0x0001e4000c101910 */
.L_x_1899:
[----:B------:R-:W-:Y:S05]  /*4070*/  BSYNC.RECONVERGENT B1 ;  /* 0x0000000000017941 */ /* 0x000fea0003800200 */
.L_x_1898:
        /* <DEDUP_REMOVED lines=28> */
[----:B------:R-:W-:-:S05]  /*4240*/  F2FP.F16.F32.PACK_AB R3, R20, R3 ;  /* 0x000000031403723e */ /* 0x000fca00000000ff */
[----:B------:R0:W-:Y:S02]  /*4250*/  STG.E desc[UR16][R12.64], R3 ;  /* 0x000000030c007986 */ /* 0x0001e4000c101910 */
.L_x_1901:
[----:B------:R-:W-:Y:S05]  /*4260*/  BSYNC.RECONVERGENT B1 ;  /* 0x0000000000017941 */ /* 0x000fea0003800200 */
.L_x_1900:
        /* <DEDUP_REMOVED lines=27> */
[----:B------:R-:W-:-:S05]  /*4420*/  F2FP.F16.F32.PACK_AB R3, R12, R3 ;  /* 0x000000030c03723e */ /* 0x000fca00000000ff */
[----:B------:R0:W-:Y:S02]  /*4430*/  STG.E desc[UR16][R6.64], R3 ;  /* 0x0000000306007986 */ /* 0x0001e4000c101910 */
.L_x_1887:
[----:B------:R-:W-:Y:S05]  /*4440*/  BSYNC.RECONVERGENT B0 ;  /* 0x0000000000007941 */ /* 0x000fea0003800200 */
.L_x_1871:
        /* <DEDUP_REMOVED lines=8> */
.L_x_1903:
        /* <DEDUP_REMOVED lines=11> */
.L_x_2516:


//--------------------- .text._Z35group_norm_nhwc_fwd_one_pass_kernelI11Fp16IOBf16WLi64ELi20ELi640EEv26Group_norm_nhwc_fwd_params --------------------------
	.section	.text._Z35group_norm_nhwc_fwd_one_pass_kernelI11Fp16IOBf16WLi64ELi20ELi640EEv26Group_norm_nhwc_fwd_params,"ax",@progbits
	.align	128
        .global         _Z35group_norm_nhwc_fwd_one_pass_kernelI11Fp16IOBf16WLi64ELi20ELi640EEv26Group_norm_nhwc_fwd_params
        .type           _Z35group_norm_nhwc_fwd_one_pass_kernelI11Fp16IOBf16WLi64ELi20ELi640EEv26Group_norm_nhwc_fwd_params,@function
        .size           _Z35group_norm_nhwc_fwd_one_pass_kernelI11Fp16IOBf16WLi64ELi20ELi640EEv26Group_norm_nhwc_fwd_params,(.L_x_2517 - _Z35group_norm_nhwc_fwd_one_pass_kernelI11Fp16IOBf16WLi64ELi20ELi640EEv26Group_norm_nhwc_fwd_params)
        .other          _Z35group_norm_nhwc_fwd_one_pass_kernelI11Fp16IOBf16WLi64ELi20ELi640EEv26Group_norm_nhwc_fwd_params,@"STO_CUDA_ENTRY STV_DEFAULT"
_Z35group_norm_nhwc_fwd_one_pass_kernelI11Fp16IOBf16WLi64ELi20ELi640EEv26Group_norm_nhwc_fwd_params:
.text._Z35group_norm_nhwc_fwd_one_pass_kernelI11Fp16IOBf16WLi64ELi20ELi640EEv26Group_norm_nhwc_fwd_params:
        /* <DEDUP_REMOVED lines=35> */
.L_x_1919:
        /* <DEDUP_REMOVED lines=97> */
.L_x_1905:
[----:B------:R-:W-:Y:S05]  /*0840*/  BSYNC.RECONVERGENT B0 ;  /* 0x0000000000007941 */ /* 0x000fea0003800200 */
.L_x_1904:
        /* <DEDUP_REMOVED lines=56> */
.L_x_1907:
[----:B------:R-:W-:Y:S05]  /*0bd0*/  BSYNC.RECONVERGENT B0 ;  /* 0x0000000000007941 */ /* 0x000fea0003800200 */
.L_x_1906:
        /* <DEDUP_REMOVED lines=31> */
.L_x_1910:
[----:B---3--:R-:W3:Y:S04]  /*0dd0*/  LDG.E.STRONG.GPU R4, desc[UR16][R6.64] ;  /* 0x0000001006047981 */ /* 0x008ee8000c1ef900 */
[----:B---3--:R-:W-:Y:S01]  /*0de0*/  CCTL.IVALL ;  /* 0x00000000ff00798f */ /* 0x008fe20002000000 */
[----:B------:R-:W-:Y:S05]  /*0df0*/  YIELD ;  /* 0x0000000000007946 */ /* 0x000fea0003800000 */
[----:B------:R-:W-:-:S13]  /*0e00*/  ISETP.NE.AND P1, PT, R4, R9, PT ;  /* 0x000000090400720c */ /* 0x000fda0003f25270 */
[----:B------:R-:W-:Y:S05]  /*0e10*/  @P1 BRA `(.L_x_1910) ;  /* 0xfffffffc00ec1947 */ /* 0x000fea000383ffff */
.L_x_1909:
        /* <DEDUP_REMOVED lines=15> */
.L_x_1912:
        /* <DEDUP_REMOVED lines=91> */
.L_x_1911:
[----:B------:R-:W-:-:S13]  /*14c0*/  ISETP.NE.AND P1, PT, R23, RZ, PT ;  /* 0x000000ff1700720c */ /* 0x000fda0003f25270 */
[----:B------:R-:W-:Y:S05]  /*14d0*/  @!P1 BRA `(.L_x_1908) ;  /* 0x00000004006c9947 */ /* 0x000fea0003800000 */
[----:B---3--:R-:W-:Y:S02]  /*14e0*/  IADD3 R4, PT, PT, R23, -0x1, RZ ;  /* 0xffffffff17047810 */ /* 0x008fe40007ffe0ff */
[----:B--2---:R-:W-:Y:S02]  /*14f0*/  LOP3.LUT P1, R12, R16, 0x3, RZ, 0xc0, !PT ;  /* 0x00000003100c7812 */ /* 0x004fe4000782c0ff */
[----:B------:R-:W-:-:S13]  /*1500*/  ISETP.GE.U32.AND P3, PT, R4, 0x3, PT ;  /* 0x000000030400780c */ /* 0x000fda0003f66070 */
[----:B------:R-:W-:Y:S05]  /*1510*/  @!P3 BRA `(.L_x_1913) ;  /* 0x0000000000b8b947 */ /* 0x000fea0003800000 */
[----:B------:R-:W-:Y:S02]  /*1520*/  UIADD3 UR12, UPT, UPT, UR5, 0x1, URZ ;  /* 0x00000001050c7890 */ /* 0x000fe4000fffe0ff */
[----:B------:R-:W-:Y:S01]  /*1530*/  IMAD.U32 R4, RZ, RZ, UR5 ;  /* 0x00000005ff047e24 */ /* 0x000fe2000f8e00ff */
[----:B------:R-:W-:Y:S02]  /*1540*/  UIADD3 UR9, UPT, UPT, UR5, 0x2, URZ ;  /* 0x0000000205097890 */ /* 0x000fe4000fffe0ff */
[----:B------:R-:W-:Y:S02]  /*1550*/  UIADD3 UR14, UPT, UPT, UR5, 0x3, URZ ;  /* 0x00000003050e7890 */ /* 0x000fe4000fffe0ff */
[----:B------:R-:W-:Y:S02]  /*1560*/  ISETP.EQ.OR P3, PT, R4, UR15, P2 ;  /* 0x0000000f04007c0c */ /* 0x000fe40009762670 */
[----:B------:R-:W-:Y:S02]  /*1570*/  MOV R4, UR12 ;  /* 0x0000000c00047c02 */ /* 0x000fe40008000f00 */
[----:B------:R-:W-:-:S02]  /*1580*/  MOV R5, UR9 ;  /* 0x0000000900057c02 */ /* 0x000fc40008000f00 */
        /* <DEDUP_REMOVED lines=11> */
[----:B------:R-:W-:Y:S01]  /*1640*/  IMAD.U32 R4, RZ, RZ, UR10 ;  /* 0x0000000aff047e24 */ /* 0x000fe2000f8e00ff */
[----:B------:R-:W-:Y:S01]  /*1650*/  @!UP0 UIMAD UR9, UR9, UR20, UR6 ;  /* 0x00000014090982a4 */ /* 0x000fe2000f8e0206 */
[----:B------:R-:W-:Y:S01]  /*1660*/  MOV R5, UR11 ;  /* 0x0000000b00057c02 */ /* 0x000fe20008000f00 */
[----:B------:R-:W-:Y:S02]  /*1670*/  @!UP1 UIMAD.WIDE.U32 UR12, UR12, 0x8, UR18 ;  /* 0x000000080c0c98a5 */ /* 0x000fe4000f8e0012 */
[----:B------:R-:W-:Y:S02]  /*1680*/  @!UP2 UIMAD UR14, UR14, UR20, UR6 ;  /* 0x000000140e0ea2a4 */ /* 0x000fe4000f8e0206 */
[----:B------:R-:W-:Y:S01]  /*1690*/  @!UP0 UIMAD.WIDE.U32 UR10, UR9, 0x8, UR18 ;  /* 0x00000008090a88a5 */ /* 0x000fe2000f8e0012 */
[----:B------:R-:W0:Y:S01]  /*16a0*/  @!P3 LDG.E.64 R4, desc[UR16][R4.64] ;  /* 0x000000100404b981 */ /* 0x000e22000c1e1b00 */
[----:B------:R-:W-:Y:S02]  /*16b0*/  MOV R6, UR12 ;  /* 0x0000000c00067c02 */ /* 0x000fe40008000f00 */
[----:B------:R-:W-:Y:S01]  /*16c0*/  MOV R7, UR13 ;  /* 0x0000000d00077c02 */ /* 0x000fe20008000f00 */
[----:B------:R-:W-:Y:S01]  /*16d0*/  @!UP2 UIMAD.WIDE.U32 UR12, UR14, 0x8, UR18 ;  /* 0x000000080e0ca8a5 */ /* 0x000fe2000f8e0012 */
[----:B------:R-:W-:Y:S01]  /*16e0*/  IMAD.U32 R8, RZ, RZ, UR10 ;  /* 0x0000000aff087e24 */ /* 0x000fe2000f8e00ff */
[----:B------:R-:W-:-:S03]  /*16f0*/  MOV R9, UR11 ;  /* 0x0000000b00097c02 */ /* 0x000fc60008000f00 */
[----:B------:R-:W2:Y:S01]  /*1700*/  @!P4 LDG.E.64 R6, desc[UR16][R6.64] ;  /* 0x000000100606c981 */ /* 0x000ea2000c1e1b00 */
[----:B-1----:R-:W-:Y:S02]  /*1710*/  MOV R10, UR12 ;  /* 0x0000000c000a7c02 */ /* 0x002fe40008000f00 */
[----:B------:R-:W-:Y:S01]  /*1720*/  MOV R11, UR13 ;  /* 0x0000000d000b7c02 */ /* 0x000fe20008000f00 */
[----:B------:R-:W3:Y:S05]  /*1730*/  @!P5 LDG.E.64 R8, desc[UR16][R8.64] ;  /* 0x000000100808d981 */ /* 0x000eea000c1e1b00 */
[----:B------:R-:W4:Y:S01]  /*1740*/  @!P6 LDG.E.64 R10, desc[UR16][R10.64] ;  /* 0x000000100a0ae981 */ /* 0x000f22000c1e1b00 */
[----:B------:R-:W-:-:S05]  /*1750*/  IMAD.U32 R13, RZ, RZ, UR5 ;  /* 0x00000005ff0d7e24 */ /* 0x000fca000f8e00ff */
        /* <DEDUP_REMOVED lines=10> */
.L_x_1913:
        /* <DEDUP_REMOVED lines=20> */
[----:B------:R-:W-:-:S05]  /*1940*/  IMAD.U32 R8, RZ, RZ, UR5 ;  /* 0x00000005ff087e24 */ /* 0x000fca000f8e00ff */
[----:B------:R-:W-:-:S04]  /*1950*/  IADD3 R8, PT, PT, R8, 0x2, RZ ;  /* 0x0000000208087810 */ /* 0x000fc80007ffe0ff */
[----:B------:R-:W-:Y:S01]  /*1960*/  R2UR UR5, R8 ;  /* 0x00000000080572ca */ /* 0x000fe200000e0000 */
[----:B0-----:R-:W-:Y:S01]  /*1970*/  @!P3 FADD.FTZ R20, R20, R4 ;  /* 0x000000041414b221 */ /* 0x001fe20000010000 */
[----:B------:R-:W-:-:S03]  /*1980*/  @!P3 FADD.FTZ R21, R21, R5 ;  /* 0x000000051515b221 */ /* 0x000fc60000010000 */
[----:B--2---:R-:W-:Y:S01]  /*1990*/  @!P1 FADD.FTZ R20, R20, R6 ;  /* 0x0000000614149221 */ /* 0x004fe20000010000 */
[----:B------:R-:W-:-:S09]  /*19a0*/  @!P1 FADD.FTZ R21, R21, R7 ;  /* 0x0000000715159221 */ /* 0x000fd20000010000 */
.L_x_1914:
        /* <DEDUP_REMOVED lines=13> */
.L_x_1915:
[----:B------:R-:W-:Y:S05]  /*1a80*/  BSYNC.RECONVERGENT B0 ;  /* 0x0000000000007941 */ /* 0x000fea0003800200 */
.L_x_1908:
[----:B------:R-:W4:Y:S01]  /*1a90*/  S2UR UR9, SR_CgaCtaId ;  /* 0x00000000000979c3 */ /* 0x000f220000008800 */
[----:B------:R-:W5:Y:S01]  /*1aa0*/  LDCU UR10, c[0x0][0x414] ;  /* 0x00008280ff0a77ac */ /* 0x000f620008000800 */
[----:B---3--:R-:W-:Y:S01]  /*1ab0*/  IMAD.U32 R11, RZ, RZ, UR8 ;  /* 0x00000008ff0b7e24 */ /* 0x008fe2000f8e00ff */
[----:B------:R-:W-:Y:S01]  /*1ac0*/  LOP3.LUT R13, R22, 0xffff, RZ, 0xc0, !PT ;  /* 0x0000ffff160d7812 */ /* 0x000fe200078ec0ff */
[----:B------:R-:W-:-:S03]  /*1ad0*/  UMOV UR5, 0x400 ;  /* 0x0000040000057882 */ /* 0x000fc60000000000 */
[----:B------:R-:W-:Y:S01]  /*1ae0*/  IADD3 R15, PT, PT, R0, R13, RZ ;  /* 0x0000000d000f7210 */ /* 0x000fe20007ffe0ff */
[----:B------:R-:W1:Y:S08]  /*1af0*/  @P0 LDC.64 R6, c[0x0][0x388] ;  /* 0x0000e200ff060b82 */ /* 0x000e700000000a00 */
        /* <DEDUP_REMOVED lines=33> */
[----:B---3--:R-:W-:Y:S01]  /*1d10*/  SHF.L.U32 R0, R0, 0x10, RZ ;  /* 0x0000001000007819 */ /* 0x008fe200000006ff */
[----:B--2---:R-:W-:Y:S01]  /*1d20*/  IMAD.U32 R7, R12, 0x10000, RZ ;  /* 0x000100000c077824 */ /* 0x004fe200078e00ff */
[----:B----4-:R-:W-:-:S03]  /*1d30*/  SHF.L.U32 R2, R25, 0x10, RZ ;  /* 0x0000001019027819 */ /* 0x010fc600000006ff */
[----:B------:R-:W-:Y:S01]  /*1d40*/  FFMA.FTZ R0, R0, R3, R7 ;  /* 0x0000000300007223 */ /* 0x000fe20000010007 */
[----:B------:R-:W-:-:S05]  /*1d50*/  SHF.L.U32 R9, R4, 0x10, RZ ;  /* 0x0000001004097819 */ /* 0x000fca00000006ff */
        /* <DEDUP_REMOVED lines=12> */
.L_x_1916:
[----:B------:R-:W-:Y:S04]  /*1e20*/  BSSY.RECONVERGENT B0, `(.L_x_1917) ;  /* 0x000000e000007945 */ /* 0x000fe80003800200 */
[----:B------:R-:W-:Y:S05]  /*1e30*/  @P1 BRA `(.L_x_1918) ;  /* 0x0000000000301947 */ /* 0x000fea0003800000 */
[----:B------:R-:W0:Y:S01]  /*1e40*/  LDCU.64 UR12, c[0x0][0x3e0] ;  /* 0x00007c00ff0c77ac */ /* 0x000e220008000a00 */
[----:B------:R-:W-:Y:S02]  /*1e50*/  MOV R6, R26 ;  /* 0x0000001a00067202 */ /* 0x000fe40000000f00 */
[----:B------:R-:W-:Y:S01]  /*1e60*/  MOV R7, R29 ;  /* 0x0000001d00077202 */ /* 0x000fe20000000f00 */
[----:B------:R-:W1:Y:S01]  /*1e70*/  LDCU.64 UR10, c[0x0][0x380] ;  /* 0x00007000ff0a77ac */ /* 0x000e620008000a00 */
        /* <DEDUP_REMOVED lines=8> */
.L_x_1918:
[----:B------:R-:W-:Y:S05]  /*1f00*/  BSYNC.RECONVERGENT B0 ;  /* 0x0000000000007941 */ /* 0x000fea0003800200 */
.L_x_1917:
[----:B------:R-:W-:Y:S02]  /*1f10*/  UIADD3 UR8, UPT, UPT, UR20, UR8, URZ ;  /* 0x0000000814087290 */ /* 0x000fe4000fffe0ff */
[----:B------:R-:W-:Y:S02]  /*1f20*/  UIADD3 UR4, UPT, UPT, UR4, 0x1, URZ ;  /* 0x0000000104047890 */ /* 0x000fe4000fffe0ff */
[----:B------:R-:W-:-:S09]  /*1f30*/  UISETP.GE.AND UP0, UPT, UR8, UR7, UPT ;  /* 0x000000070800728c */ /* 0x000fd2000bf06270 */
[----:B------:R-:W-:Y:S05]  /*1f40*/  BRA.U !UP0, `(.L_x_1919) ;  /* 0xffffffe108b87547 */ /* 0x000fea000b83ffff */
[----:B------:R-:W-:Y:S05]  /*1f50*/  EXIT ;  /* 0x000000000000794d */ /* 0x000fea0003800000 */
.L_x_1920:
        /* <DEDUP_REMOVED lines=10> */
.L_x_2517:


//--------------------- .text._Z35group_norm_nhwc_fwd_one_pass_kernelI11Fp16IOBf16WLi128ELi20ELi640EEv26Group_norm_nhwc_fwd_params --------------------------
	.section	.text._Z35group_norm_nhwc_fwd_one_pass_kernelI11Fp16IOBf16WLi128ELi20ELi640EEv26Group_norm_nhwc_fwd_params,"ax",@progbits
	.align	128
        .global         _Z35group_norm_nhwc_fwd_one_pass_kernelI11Fp16IOBf16WLi128ELi20ELi640EEv26Group_norm_nhwc_fwd_params
        .type           _Z35group_norm_nhwc_fwd_one_pass_kernelI11Fp16IOBf16WLi128ELi20ELi640EEv26Group_norm_nhwc_fwd_params,@function
        .size           _Z35group_norm_nhwc_fwd_one_pass_kernelI11Fp16IOBf16WLi128ELi20ELi640EEv26Group_norm_nhwc_fwd_params,(.L_x_2518 - _Z35group_norm_nhwc_fwd_one_pass_kernelI11Fp16IOBf16WLi128ELi20ELi640EEv26Group_norm_nhwc_fwd_params)
        .other          _Z35group_norm_nhwc_fwd_one_pass_kernelI11Fp16IOBf16WLi128ELi20ELi640EEv26Group_norm_nhwc_fwd_params,@"STO_CUDA_ENTRY STV_DEFAULT"
_Z35group_norm_nhwc_fwd_one_pass_kernelI11Fp16IOBf16WLi128ELi20ELi640EEv26Group_norm_nhwc_fwd_params:
.text._Z35group_norm_nhwc_fwd_one_pass_kernelI11Fp16IOBf16WLi128ELi20ELi640EEv26Group_norm_nhwc_fwd_params:
        /* <DEDUP_REMOVED lines=36> */
.L_x_1940:
        /* <DEDUP_REMOVED lines=52> */
[----:B------:R-:W-:Y:S02]  /*0580*/  @!P2 MOV R14, R24 ;  /* 0x00000018000ea202 */ /* 0x000fe40000000f00 */
[----:B------:R-:W-:Y:S01]  /*0590*/  @!P1 IADD3 R3, PT, PT, R3, R5, RZ ;  /* 0x0000000503039210 */ /* 0x000fe20007ffe0ff */
[----:B------:R-:W-:Y:S01]  /*05a0*/  HFMA2 R5, -RZ, RZ, 0, 0 ;  /* 0x00000000ff057431 */ /* 0x000fe200000001ff */
[----:B--2---:R-:W-:Y:S01]  /*05b0*/  @!P1 LEA R10, P3, R2, R10, 0x1 ;  /* 0x0000000a020a9211 */ /* 0x004fe200078608ff */
[----:B------:R-:W-:-:S03]  /*05c0*/  @!P2 IMAD.WIDE.U32 R8, R22, R8, R14 ;  /* 0x000000081608a225 */ /* 0x000fc600078e000e */
[----:B------:R-:W-:Y:S01]  /*05d0*/  @!P1 LEA.HI.X R11, R2, R11, R3, 0x1, P3 ;  /* 0x0000000b020b9211 */ /* 0x000fe200018f0c03 */
[----:B------:R-:W-:Y:S01]  /*05e0*/  IMAD.MOV.U32 R3, RZ, RZ, RZ ;  /* 0x000000ffff037224 */ /* 0x000fe200078e00ff */
[----:B------:R-:W-:Y:S02]  /*05f0*/  @!P2 IADD3 R0, PT, PT, R9, R19, RZ ;  /* 0x000000130900a210 */ /* 0x000fe40007ffe0ff */
[----:B---3--:R-:W-:-:S03]  /*0600*/  @!P2 LEA R12, P4, R8, R12, 0x1 ;  /* 0x0000000c080ca211 */ /* 0x008fc600078808ff */
[----:B------:R-:W2:Y:S01]  /*0610*/  @!P1 LDG.E R3, desc[UR14][R10.64] ;  /* 0x0000000e0a039981 */ /* 0x000ea2000c1e1900 */
[----:B------:R-:W-:-:S05]  /*0620*/  @!P2 LEA.HI.X R13, R8, R13, R0, 0x1, P4 ;  /* 0x0000000d080da211 */ /* 0x000fca00020f0c00 */
[----:B------:R-:W3:Y:S01]  /*0630*/  @!P2 LDG.E R5, desc[UR14][R12.64] ;  /* 0x0000000e0c05a981 */ /* 0x000ee2000c1e1900 */
[C---:B------:R-:W-:Y:S02]  /*0640*/  ISETP.GT.AND P1, PT, R16.reuse, 0x1e, PT ;  /* 0x0000001e1000780c */ /* 0x040fe40003f24270 */
[----:B------:R-:W-:Y:S01]  /*0650*/  ISETP.GT.AND P2, PT, R16, 0xf, PT ;  /* 0x0000000f1000780c */ /* 0x000fe20003f44270 */
[----:B------:R-:W-:Y:S01]  /*0660*/  BSSY.RECONVERGENT B0, `(.L_x_1921) ;  /* 0x0000031000007945 */ /* 0x000fe20003800200 */
[--C-:B--2---:R-:W-:Y:S02]  /*0670*/  HADD2.F32 R0, -RZ, R3.reuse.H1_H1 ;  /* 0x30000003ff007230 */ /* 0x104fe40000004100 */
[----:B------:R-:W-:-:S03]  /*0680*/  HADD2.F32 R3, -RZ, R3.H0_H0 ;  /* 0x20000003ff037230 */ /* 0x000fc60000004100 */
[----:B------:R-:W-:Y:S01]  /*0690*/  FMUL.FTZ R14, R0, R0 ;  /* 0x00000000000e7220 */ /* 0x000fe20000410000 */
[--C-:B---3--:R-:W-:Y:S02]  /*06a0*/  HADD2.F32 R2, -RZ, R5.reuse.H1_H1 ;  /* 0x30000005ff027230 */ /* 0x108fe40000004100 */
[C---:B------:R-:W-:Y:S01]  /*06b0*/  FADD.FTZ R8, R3.reuse, R0 ;  /* 0x0000000003087221 */ /* 0x040fe20000010000 */
[----:B------:R-:W-:Y:S02]  /*06c0*/  HADD2.F32 R5, -RZ, R5.H0_H0 ;  /* 0x20000005ff057230 */ /* 0x000fe40000004100 */
[----:B------:R-:W-:Y:S01]  /*06d0*/  FFMA.FTZ R14, R3, R3, R14 ;  /* 0x00000003030e7223 */ /* 0x000fe2000001000e */
[----:B------:R-:W-:Y:S01]  /*06e0*/  FMUL.FTZ R18, R2, R2 ;  /* 0x0000000202127220 */ /* 0x000fe20000410000 */
[----:B------:R-:W-:Y:S01]  /*06f0*/  FADD.FTZ R8, RZ, R8 ;  /* 0x00000008ff087221 */ /* 0x000fe20000010000 */
[C---:B------:R-:W-:Y:S01]  /*0700*/  FADD.FTZ R9, R5.reuse, R2 ;  /* 0x0000000205097221 */ /* 0x040fe20000010000 */
[----:B------:R-:W-:Y:S01]  /*0710*/  FADD.FTZ R14, RZ, R14 ;  /* 0x0000000eff0e7221 */ /* 0x000fe20000010000 */
[----:B------:R-:W-:-:S02]  /*0720*/  FFMA.FTZ R11, R5, R5, R18 ;  /* 0x00000005050b7223 */ /* 0x000fc40000010012 */
[----:B------:R-:W-:Y:S02]  /*0730*/  FADD.FTZ R8, R8, R9 ;  /* 0x0000000908087221 */ /* 0x000fe40000010000 */
        /* <DEDUP_REMOVED lines=35> */
.L_x_1922:
[----:B------:R-:W-:Y:S05]  /*0970*/  BSYNC.RECONVERGENT B0 ;  /* 0x0000000000007941 */ /* 0x000fea0003800200 */
.L_x_1921:
        /* <DEDUP_REMOVED lines=56> */
.L_x_1924:
[----:B------:R-:W-:Y:S05]  /*0d00*/  BSYNC.RECONVERGENT B0 ;  /* 0x0000000000007941 */ /* 0x000fea0003800200 */
.L_x_1923:
        /* <DEDUP_REMOVED lines=31> */
.L_x_1927:
[----:B---3--:R-:W2:Y:S04]  /*0f00*/  LDG.E.STRONG.GPU R8, desc[UR14][R10.64] ;  /* 0x0000000e0a087981 */ /* 0x008ea8000c1ef900 */
[----:B--2---:R-:W-:Y:S01]  /*0f10*/  CCTL.IVALL ;  /* 0x00000000ff00798f */ /* 0x004fe20002000000 */
[----:B------:R-:W-:Y:S05]  /*0f20*/  YIELD ;  /* 0x0000000000007946 */ /* 0x000fea0003800000 */
[----:B------:R-:W-:-:S13]  /*0f30*/  ISETP.NE.AND P1, PT, R8, R13, PT ;  /* 0x0000000d0800720c */ /* 0x000fda0003f25270 */
[----:B------:R-:W-:Y:S05]  /*0f40*/  @P1 BRA `(.L_x_1927) ;  /* 0xfffffffc00ec1947 */ /* 0x000fea000383ffff */
.L_x_1926:
        /* <DEDUP_REMOVED lines=15> */
.L_x_1929:
        /* <DEDUP_REMOVED lines=16> */
[----:B--2---:R-:W-:Y:S01]  /*1140*/  MOV R13, UR25 ;  /* 0x00000019000d7c02 */ /* 0x004fe20008000f00 */
[----:B------:R-:W-:-:S05]  /*1150*/  IMAD.U32 R10, RZ, RZ, UR23 ;  /* 0x00000017ff0a7e24 */ /* 0x000fca000f8e00ff */
[----:B------:R-:W2:Y:S01]  /*1160*/  @!P3 LDG.E.64 R12, desc[UR14][R12.64] ;  /* 0x0000000e0c0cb981 */ /* 0x000ea2000c1e1b00 */
[----:B------:R-:W-:Y:S01]  /*1170*/  VOTEU.ALL UP0, P6 ;  /* 0x0000000000ff7886 */ /* 0x000fe20003000000 */
[----:B------:R-:W-:Y:S01]  /*1180*/  ISETP.EQ.OR P5, PT, R10, UR13, P2 ;  /* 0x0000000d0a007c0c */ /* 0x000fe200097a2670 */
[----:B------:R-:W-:-:S03]  /*1190*/  UIADD3 UR26, UPT, UPT, UR5, 0x4, URZ ;  /* 0x00000004051a7890 */ /* 0x000fc6000fffe0ff */
[----:B------:R-:W-:-:S03]  /*11a0*/  @!UP0 UIMAD.WIDE.U32 UR24, UR9, 0x8, UR16 ;  /* 0x00000008091888a5 */ /* 0x000fc6000f8e0010 */
[----:B------:R-:W-:-:S03]  /*11b0*/  MOV R11, UR26 ;  /* 0x0000001a000b7c02 */ /* 0x000fc60008000f00 */
        /* <DEDUP_REMOVED lines=39> */
[----:B------:R-:W-:Y:S01]  /*1430*/  MOV R10, UR24 ;  /* 0x00000018000a7c02 */ /* 0x000fe20008000f00 */
[----:B------:R-:W-:Y:S01]  /*1440*/  IMAD.U32 R11, RZ, RZ, UR25 ;  /* 0x00000019ff0b7e24 */ /* 0x000fe2000f8e00ff */
        /* <DEDUP_REMOVED lines=26> */
.L_x_1928:
        /* <DEDUP_REMOVED lines=31> */
[----:B------:R-:W-:Y:S02]  /*17e0*/  MOV R10, UR8 ;  /* 0x00000008000a7c02 */ /* 0x000fe40008000f00 */
[----:B------:R-:W-:Y:S01]  /*17f0*/  MOV R11, UR9 ;  /* 0x00000009000b7c02 */ /* 0x000fe20008000f00 */
[----:B------:R-:W-:Y:S01]  /*1800*/  @!UP2 UIMAD.WIDE.U32 UR8, UR12, 0x8, UR16 ;  /* 0x000000080c08a8a5 */ /* 0x000fe2000f8e0010 */
[----:B------:R-:W-:Y:S02]  /*1810*/  MOV R12, UR10 ;  /* 0x0000000a000c7c02 */ /* 0x000fe40008000f00 */
[----:B--2---:R-:W-:Y:S02]  /*1820*/  MOV R13, UR11 ;  /* 0x0000000b000d7c02 */ /* 0x004fe40008000f00 */
[----:B------:R-:W2:Y:S01]  /*1830*/  @!P3 LDG.E.64 R10, desc[UR14][R10.64] ;  /* 0x0000000e0a0ab981 */ /* 0x000ea2000c1e1b00 */
[----:B-1----:R-:W-:Y:S01]  /*1840*/  MOV R14, UR8 ;  /* 0x00000008000e7c02 */ /* 0x002fe20008000f00 */
[----:B------:R-:W-:-:S02]  /*1850*/  IMAD.U32 R15, RZ, RZ, UR9 ;  /* 0x00000009ff0f7e24 */ /* 0x000fc4000f8e00ff */
        /* <DEDUP_REMOVED lines=13> */
.L_x_1930:
        /* <DEDUP_REMOVED lines=28> */
.L_x_1931:
        /* <DEDUP_REMOVED lines=13> */
.L_x_1932:
[----:B------:R-:W-:Y:S05]  /*1bc0*/  BSYNC.RECONVERGENT B0 ;  /* 0x0000000000007941 */ /* 0x000fea0003800200 */
.L_x_1925:
[----:B------:R-:W4:Y:S01]  /*1bd0*/  S2UR UR8, SR_CgaCtaId ;  /* 0x00000000000879c3 */ /* 0x000f220000008800 */
[----:B------:R-:W5:Y:S01]  /*1be0*/  LDCU UR9, c[0x0][0x414] ;  /* 0x00008280ff0977ac */ /* 0x000f620008000800 */
[----:B---3--:R-:W-:Y:S02]  /*1bf0*/  MOV R9, UR7 ;  /* 0x0000000700097c02 */ /* 0x008fe40008000f00 */
[----:B--2---:R-:W-:Y:S01]  /*1c00*/  LOP3.LUT R13, R21, 0xffff, RZ, 0xc0, !PT ;  /* 0x0000ffff150d7812 */ /* 0x004fe200078ec0ff */
[----:B------:R-:W-:-:S03]  /*1c10*/  UMOV UR5, 0x400 ;  /* 0x0000040000057882 */ /* 0x000fc60000000000 */
[----:B------:R-:W2:Y:S01]  /*1c20*/  @P0 LDC.64 R28, c[0x0][0x388] ;  /* 0x0000e200ff1c0b82 */ /* 0x000ea20000000a00 */
[----:B------:R-:W-:-:S07]  /*1c30*/  IADD3 R4, PT, PT, R4, R13, RZ ;  /* 0x0000000d04047210 */ /* 0x000fce0007ffe0ff */
        /* <DEDUP_REMOVED lines=22> */
[----:B------:R-:W-:Y:S01]  /*1da0*/  IMAD.MOV.U32 R12, RZ, RZ, 0x3f800000 ;  /* 0x3f800000ff0c7424 */ /* 0x000fe200078e00ff */
[----:B-1----:R-:W-:Y:S01]  /*1db0*/  UISETP.NE.AND UP0, UPT, UR5, URZ, UPT ;  /* 0x000000ff0500728c */ /* 0x002fe2000bf05270 */
[----:B------:R-:W-:Y:S01]  /*1dc0*/  BSSY.RECONVERGENT B0, `(.L_x_1933) ;  /* 0x0000076000007945 */ /* 0x000fe20003800200 */
[----:B0-----:R-:W-:-:S04]  /*1dd0*/  @P1 FADD.FTZ R10, R10, R11 ;  /* 0x0000000b0a0a1221 */ /* 0x001fc80000010000 */
[----:B------:R0:W1:Y:S01]  /*1de0*/  @P1 MUFU.RSQ R12, R10 ;  /* 0x0000000a000c1308 */ /* 0x0000620000001400 */
[----:B--2---:R-:W-:Y:S02]  /*1df0*/  SHF.L.U32 R14, R8, 0x10, RZ ;  /* 0x00000010080e7819 */ /* 0x004fe400000006ff */
[----:B---3--:R-:W-:Y:S02]  /*1e00*/  SHF.L.U32 R19, R9, 0x10, RZ ;  /* 0x0000001009137819 */ /* 0x008fe400000006ff */
[----:B----4-:R-:W-:Y:S02]  /*1e10*/  SHF.L.U32 R18, R28, 0x10, RZ ;  /* 0x000000101c127819 */ /* 0x010fe400000006ff */
        /* <DEDUP_REMOVED lines=25> */
[----:B------:R-:W-:-:S05]  /*1fb0*/  F2FP.F16.F32.PACK_AB R3, R29, R0 ;  /* 0x000000001d03723e */ /* 0x000fca00000000ff */
[----:B------:R0:W-:Y:S02]  /*1fc0*/  STG.E desc[UR14][R10.64], R3 ;  /* 0x000000030a007986 */ /* 0x0001e4000c10190e */
.L_x_1936:
[----:B------:R-:W-:Y:S05]  /*1fd0*/  BSYNC.RECONVERGENT B1 ;  /* 0x0000000000017941 */ /* 0x000fea0003800200 */
.L_x_1935:
[----:B------:R-:W-:Y:S05]  /*1fe0*/  @P2 BRA `(.L_x_1937) ;  /* 0x00000004004c2947 */ /* 0x000fea0003800000 */
[----:B------:R-:W1:Y:S01]  /*1ff0*/  LDCU.64 UR8, c[0x0][0x3e0] ;  /* 0x00007c00ff0877ac */ /* 0x000e620008000a00 */
[--C-:B------:R-:W-:Y:S01]  /*2000*/  FADD.FTZ R5, R5, -R4.reuse ;  /* 0x8000000405057221 */ /* 0x100fe20000010000 */
[----:B0-----:R-:W-:Y:S01]  /*2010*/  FADD.FTZ R3, R2, -R4 ;  /* 0x8000000402037221 */ /* 0x001fe20000010000 */
[----:B------:R-:W-:Y:S01]  /*2020*/  IMAD.MOV.U32 R25, RZ, RZ, R27 ;  /* 0x000000ffff197224 */ /* 0x000fe200078e001b */
[----:B------:R-:W0:Y:S01]  /*2030*/  LDCU.64 UR10, c[0x0][0x380] ;  /* 0x00007000ff0a77ac */ /* 0x000e220008000a00 */
[-C--:B------:R-:W-:Y:S01]  /*2040*/  FMUL.FTZ R5, R5, R12.reuse ;  /* 0x0000000c05057220 */ /* 0x080fe20000410000 */
[----:B------:R-:W-:-:S03]  /*2050*/  FMUL.FTZ R3, R3, R12 ;  /* 0x0000000c03037220 */ /* 0x000fc60000410000 */
[----:B------:R-:W-:Y:S01]  /*2060*/  FFMA.FTZ R5, R14, R5, R19 ;  /* 0x000000050e057223 */ /* 0x000fe20000010013 */
[----:B------:R-:W-:-:S05]  /*2070*/  FFMA.FTZ R18, R15, R3, R18 ;  /* 0x000000030f127223 */ /* 0x000fca0000010012 */
[----:B------:R-:W-:Y:S01]  /*2080*/  F2FP.F16.F32.PACK_AB R5, R18, R5 ;  /* 0x000000051205723e */ /* 0x000fe200000000ff */
        /* <DEDUP_REMOVED lines=8> */
.L_x_1934:
        /* <DEDUP_REMOVED lines=32> */
[----:B------:R-:W-:Y:S02]  /*2310*/  F2FP.F16.F32.PACK_AB R3, R3, R0 ;  /* 0x000000000303723e */ /* 0x000fe400000000ff */
[----:B------:R-:W-:-:S05]  /*2320*/  LEA.HI.X R9, R10, UR17, R9, 0x1, P1 ;  /* 0x000000110a097c11 */ /* 0x000fca00088f0c09 */
[----:B------:R0:W-:Y:S04]  /*2330*/  STG.E desc[UR14][R8.64], R3 ;  /* 0x0000000308007986 */ /* 0x0001e8000c10190e */
.L_x_1939:
[----:B------:R-:W-:Y:S05]  /*2340*/  BSYNC.RECONVERGENT B1 ;  /* 0x0000000000017941 */ /* 0x000fea0003800200 */
.L_x_1938:
        /* <DEDUP_REMOVED lines=27> */
[----:B------:R-:W-:-:S05]  /*2500*/  F2FP.F16.F32.PACK_AB R15, R15, R14 ;  /* 0x0000000e0f0f723e */ /* 0x000fca00000000ff */
[----:B------:R2:W-:Y:S02]  /*2510*/  STG.E desc[UR14][R4.64], R15 ;  /* 0x0000000f04007986 */ /* 0x0005e4000c10190e */
.L_x_1937:
[----:B------:R-:W-:Y:S05]  /*2520*/  BSYNC.RECONVERGENT B0 ;  /* 0x0000000000007941 */ /* 0x000fea0003800200 */
.L_x_1933:
        /* <DEDUP_REMOVED lines=8> */
.L_x_1941:
        /* <DEDUP_REMOVED lines=13> */
.L_x_2518:


//--------------------- .text._Z35group_norm_nhwc_fwd_one_pass_kernelI11Fp16IOBf16WLi256ELi20ELi640EEv26Group_norm_nhwc_fwd_params --------------------------
	.section	.text._Z35group_norm_nhwc_fwd_one_pass_kernelI11Fp16IOBf16WLi256ELi20ELi640EEv26Group_norm_nhwc_fwd_params,"ax",@progbits
	.align	128
        .global         _Z35group_norm_nhwc_fwd_one_pass_kernelI11Fp16IOBf16WLi256ELi20ELi640EEv26Group_norm_nhwc_fwd_params
        .type           _Z35group_norm_nhwc_fwd_one_pass_kernelI11Fp16IOBf16WLi256ELi20ELi640EEv26Group_norm_nhwc_fwd_params,@function
        .size           _Z35group_norm_nhwc_fwd_one_pass_kernelI11Fp16IOBf16WLi256ELi20ELi640EEv26Group_norm_nhwc_fwd_params,(.L_x_2519 - _Z35group_norm_nhwc_fwd_one_pass_kernelI11Fp16IOBf16WLi256ELi20ELi640EEv26Group_norm_nhwc_fwd_params)
        .other          _Z35group_norm_nhwc_fwd_one_pass_kernelI11Fp16IOBf16WLi256ELi20ELi640EEv26Group_norm_nhwc_fwd_params,@"STO_CUDA_ENTRY STV_DEFAULT"
_Z35group_norm_nhwc_fwd_one_pass_kernelI11Fp16IOBf16WLi256ELi20ELi640EEv26Group_norm_nhwc_fwd_params:
.text._Z35group_norm_nhwc_fwd_one_pass_kernelI11Fp16IOBf16WLi256ELi20ELi640EEv26Group_norm_nhwc_fwd_params:
        /* <DEDUP_REMOVED lines=40> */
.L_x_1969:
        /* <DEDUP_REMOVED lines=95> */
[----:B------:R1:W5:Y:S01]  /*0870*/  @!P1 LDG.E R3, desc[UR16][R10.64] ;  /* 0x000000100a039981 */ /* 0x000362000c1e1900 */
[----:B------:R-:W-:Y:S01]  /*0880*/  @!P4 MOV R8, R4 ;  /* 0x000000040008c202 */ /* 0x000fe20000000f00 */
[----:B--2---:R-:W-:Y:S01]  /*0890*/  @!P4 IMAD R24, R9, R20, RZ ;  /* 0x000000140918c224 */ /* 0x004fe200078e02ff */
[----:B------:R-:W-:-:S03]  /*08a0*/  @!P4 MOV R9, R7 ;  /* 0x000000070009c202 */ /* 0x000fc60000000f00 */
[C---:B------:R-:W-:Y:S02]  /*08b0*/  @!P4 IMAD R21, R25.reuse, R21, R24 ;  /* 0x000000151915c224 */ /* 0x040fe400078e0218 */
[----:B------:R-:W-:Y:S01]  /*08c0*/  @!P4 IMAD.WIDE.U32 R8, R25, R20, R8 ;  /* 0x000000141908c225 */ /* 0x000fe200078e0008 */
[----:B------:R-:W-:-:S04]  /*08d0*/  MOV R24, RZ ;  /* 0x000000ff00187202 */ /* 0x000fc80000000f00 */
[----:B------:R-:W-:Y:S02]  /*08e0*/  @!P4 IADD3 R9, PT, PT, R9, R21, RZ ;  /* 0x000000150909c210 */ /* 0x000fe40007ffe0ff */
[C---:B----4-:R-:W-:Y:S01]  /*08f0*/  @!P4 LEA R12, P2, R8.reuse, R12, 0x1 ;  /* 0x0000000c080cc211 */ /* 0x050fe200078408ff */
[----:B------:R2:W4:Y:S03]  /*0900*/  @!P3 LDG.E R24, desc[UR16][R18.64] ;  /* 0x000000101218b981 */ /* 0x000526000c1e1900 */
[----:B------:R-:W-:-:S05]  /*0910*/  @!P4 LEA.HI.X R13, R8, R13, R9, 0x1, P2 ;  /* 0x0000000d080dc211 */ /* 0x000fca00010f0c09 */
[----:B------:R0:W4:Y:S01]  /*0920*/  @!P4 LDG.E R23, desc[UR16][R12.64] ;  /* 0x000000100c17c981 */ /* 0x000122000c1e1900 */
[C---:B------:R-:W-:Y:S02]  /*0930*/  ISETP.GT.AND P2, PT, R27.reuse, 0x1e, PT ;  /* 0x0000001e1b00780c */ /* 0x040fe40003f44270 */
[----:B------:R-:W-:Y:S01]  /*0940*/  ISETP.GT.AND P3, PT, R27, 0xf, PT ;  /* 0x0000000f1b00780c */ /* 0x000fe20003f64270 */
[----:B------:R-:W-:Y:S01]  /*0950*/  BSSY.RECONVERGENT B0, `(.L_x_1942) ;  /* 0x0000039000007945 */ /* 0x000fe20003800200 */
[--C-:B---3--:R-:W-:Y:S02]  /*0960*/  HADD2.F32 R21, -RZ, R22.reuse.H1_H1 ;  /* 0x30000016ff157230 */ /* 0x108fe40000004100 */
[----:B------:R-:W-:-:S03]  /*0970*/  HADD2.F32 R22, -RZ, R22.H0_H0 ;  /* 0x20000016ff167230 */ /* 0x000fc60000004100 */
[----:B-1----:R-:W-:Y:S02]  /*0980*/  FMUL.FTZ R11, R21, R21 ;  /* 0x00000015150b7220 */ /* 0x002fe40000410000 */
[----:B------:R-:W-:Y:S01]  /*0990*/  FADD.FTZ R8, R22, R21 ;  /* 0x0000001516087221 */ /* 0x000fe20000010000 */
[--C-:B-----5:R-:W-:Y:S02]  /*09a0*/  HADD2.F32 R17, -RZ, R3.reuse.H1_H1 ;  /* 0x30000003ff117230 */ /* 0x120fe40000004100 */
[----:B--2---:R-:W-:-:S03]  /*09b0*/  HADD2.F32 R18, -RZ, R3.H0_H0 ;  /* 0x20000003ff127230 */ /* 0x004fc60000004100 */
[----:B------:R-:W-:Y:S02]  /*09c0*/  FMUL.FTZ R9, R17, R17 ;  /* 0x0000001111097220 */ /* 0x000fe40000410000 */
[C---:B------:R-:W-:Y:S02]  /*09d0*/  FADD.FTZ R3, R18.reuse, R17 ;  /* 0x0000001112037221 */ /* 0x040fe40000010000 */
[----:B------:R-:W-:Y:S02]  /*09e0*/  FFMA.FTZ R9, R18, R18, R9 ;  /* 0x0000001212097223 */ /* 0x000fe40000010009 */
[----:B------:R-:W-:Y:S01]  /*09f0*/  FADD.FTZ R3, RZ, R3 ;  /* 0x00000003ff037221 */ /* 0x000fe20000010000 */
[----:B------:R-:W-:Y:S01]  /*0a00*/  FFMA.FTZ R10, R22, R22, R11 ;  /* 0x00000016160a7223 */ /* 0x000fe2000001000b */
[----:B------:R-:W-:Y:S01]  /*0a10*/  FADD.FTZ R9, RZ, R9 ;  /* 0x00000009ff097221 */ /* 0x000fe20000010000 */
[--C-:B----4-:R-:W-:Y:S02]  /*0a20*/  HADD2.F32 R16, -RZ, R24.reuse.H1_H1 ;  /* 0x30000018ff107230 */ /* 0x110fe40000004100 */
[----:B------:R-:W-:Y:S01]  /*0a30*/  FADD.FTZ R8, R3, R8 ;  /* 0x0000000803087221 */ /* 0x000fe20000010000 */
[----:B------:R-:W-:-:S02]  /*0a40*/  HADD2.F32 R24, -RZ, R24.H0_H0 ;  /* 0x20000018ff187230 */ /* 0x000fc40000004100 */
[----:B0-----:R-:W-:Y:S01]  /*0a50*/  FMUL.FTZ R13, R16, R16 ;  /* 0x00000010100d7220 */ /* 0x001fe20000410000 */
[--C-:B------:R-:W-:Y:S02]  /*0a60*/  HADD2.F32 R3, -RZ, R23.reuse.H1_H1 ;  /* 0x30000017ff037230 */ /* 0x100fe40000004100 */
[----:B------:R-:W-:Y:S01]  /*0a70*/  FADD.FTZ R9, R9, R10 ;  /* 0x0000000a09097221 */ /* 0x000fe20000010000 */
[----:B------:R-:W-:Y:S02]  /*0a80*/  HADD2.F32 R23, -RZ, R23.H0_H0 ;  /* 0x20000017ff177230 */ /* 0x000fe40000004100 */
[C---:B------:R-:W-:Y:S01]  /*0a90*/  FADD.FTZ R11, R24.reuse, R16 ;  /* 0x00000010180b7221 */ /* 0x040fe20000010000 */
[----:B------:R-:W-:Y:S01]  /*0aa0*/  FFMA.FTZ R10, R24, R24, R13 ;  /* 0x00000018180a7223 */ /* 0x000fe2000001000d */
[----:B------:R-:W-:Y:S02]  /*0ab0*/  FMUL.FTZ R12, R3, R3 ;  /* 0x00000003030c7220 */ /* 0x000fe40000410000 */
        /* <DEDUP_REMOVED lines=34> */
.L_x_1943:
[----:B------:R-:W-:Y:S05]  /*0ce0*/  BSYNC.RECONVERGENT B0 ;  /* 0x0000000000007941 */ /* 0x000fea0003800200 */
.L_x_1942:
        /* <DEDUP_REMOVED lines=56> */
.L_x_1945:
[----:B------:R-:W-:Y:S05]  /*1070*/  BSYNC.RECONVERGENT B0 ;  /* 0x0000000000007941 */ /* 0x000fea0003800200 */
.L_x_1944:
        /* <DEDUP_REMOVED lines=15> */
[----:B------:R-:W-:Y:S01]  /*1170*/  IMAD.U32 R11, RZ, RZ, UR14 ;  /* 0x0000000eff0b7e24 */ /* 0x000fe2000f8e00ff */
[----:B-1----:R-:W-:Y:S01]  /*1180*/  MOV R14, UR14 ;  /* 0x0000000e000e7c02 */ /* 0x002fe20008000f00 */
[----:B------:R-:W-:Y:S02]  /*1190*/  UIMAD.WIDE.U32 UR12, UR12, 0x8, UR18 ;  /* 0x000000080c0c78a5 */ /* 0x000fe4000f8e0012 */
[----:B------:R-:W-:-:S04]  /*11a0*/  UIADD3 UR11, UPT, UPT, -UR11, 0x1, URZ ;  /* 0x000000010b0b7890 */ /* 0x000fc8000fffe1ff */
        /* <DEDUP_REMOVED lines=14> */
.L_x_1948:
[----:B------:R-:W2:Y:S04]  /*1290*/  LDG.E.STRONG.GPU R10, desc[UR16][R8.64] ;  /* 0x00000010080a7981 */ /* 0x000ea8000c1ef900 */
[----:B--2---:R-:W-:Y:S01]  /*12a0*/  CCTL.IVALL ;  /* 0x00000000ff00798f */ /* 0x004fe20002000000 */
[----:B------:R-:W-:Y:S05]  /*12b0*/  YIELD ;  /* 0x0000000000007946 */ /* 0x000fea0003800000 */
[----:B------:R-:W-:-:S13]  /*12c0*/  ISETP.NE.AND P4, PT, R10, R15, PT ;  /* 0x0000000f0a00720c */ /* 0x000fda0003f85270 */
[----:B------:R-:W-:Y:S05]  /*12d0*/  @P4 BRA `(.L_x_1948) ;  /* 0xfffffffc00ec4947 */ /* 0x000fea000383ffff */
.L_x_1947:
        /* <DEDUP_REMOVED lines=15> */
.L_x_1950:
        /* <DEDUP_REMOVED lines=11> */
[----:B------:R-:W-:Y:S02]  /*1480*/  MOV R10, UR26 ;  /* 0x0000001a000a7c02 */ /* 0x000fe40008000f00 */
[----:B------:R-:W-:-:S06]  /*1490*/  MOV R11, UR27 ;  /* 0x0000001b000b7c02 */ /* 0x000fcc0008000f00 */
[----:B------:R-:W4:Y:S01]  /*14a0*/  @!P4 LDG.E.64 R10, desc[UR16][R10.64] ;  /* 0x000000100a0ac981 */ /* 0x000f22000c1e1b00 */
[----:B------:R-:W-:-:S06]  /*14b0*/  UIADD3 UR26, UPT, UPT, UR5, 0x2, URZ ;  /* 0x00000002051a7890 */ /* 0x000fcc000fffe0ff */
[----:B-1----:R-:W-:Y:S01]  /*14c0*/  IMAD.U32 R14, RZ, RZ, UR26 ;  /* 0x0000001aff0e7e24 */ /* 0x002fe2000f8e00ff */
        /* <DEDUP_REMOVED lines=8> */
[----:B--2---:R-:W-:Y:S01]  /*1550*/  MOV R15, UR27 ;  /* 0x0000001b000f7c02 */ /* 0x004fe20008000f00 */
[----:B------:R-:W-:-:S05]  /*1560*/  @!UP1 UIMAD.WIDE.U32 UR26, UR23, 0x8, UR18 ;  /* 0x00000008171a98a5 */ /* 0x000fca000f8e0012 */
[----:B------:R-:W2:Y:S01]  /*1570*/  @!P5 LDG.E.64 R14, desc[UR16][R14.64] ;  /* 0x000000100e0ed981 */ /* 0x000ea2000c1e1b00 */
[----:B0--3--:R-:W-:Y:S01]  /*1580*/  @!P2 FADD.FTZ R12, R12, R8 ;  /* 0x000000080c0ca221 */ /* 0x009fe20000010000 */
[----:B------:R-:W-:Y:S01]  /*1590*/  @!P2 FADD.FTZ R13, R13, R9 ;  /* 0x000000090d0da221 */ /* 0x000fe20000010000 */
        /* <DEDUP_REMOVED lines=39> */
[----:B------:R-:W-:Y:S01]  /*1810*/  MOV R10, UR26 ;  /* 0x0000001a000a7c02 */ /* 0x000fe20008000f00 */
[----:B------:R-:W3:Y:S01]  /*1820*/  @!P6 LDG.E.64 R8, desc[UR16][R8.64] ;  /* 0x000000100808e981 */ /* 0x000ee2000c1e1b00 */
        /* <DEDUP_REMOVED lines=21> */
.L_x_1949:
        /* <DEDUP_REMOVED lines=33> */
[----:B------:R-:W4:Y:S01]  /*1b90*/  @!P4 LDG.E.64 R8, desc[UR16][R8.64] ;  /* 0x000000100808c981 */ /* 0x000f22000c1e1b00 */
[----:B------:R-:W-:Y:S01]  /*1ba0*/  @!UP2 UIMAD.WIDE.U32 UR14, UR14, 0x8, UR18 ;  /* 0x000000080e0ea8a5 */ /* 0x000fe2000f8e0012 */
[----:B-1----:R-:W-:Y:S02]  /*1bb0*/  MOV R14, UR12 ;  /* 0x0000000c000e7c02 */ /* 0x002fe40008000f00 */
[----:B--2---:R-:W-:-:S06]  /*1bc0*/  MOV R15, UR13 ;  /* 0x0000000d000f7c02 */ /* 0x004fcc0008000f00 */
[----:B------:R-:W2:Y:S01]  /*1bd0*/  @!P5 LDG.E.64 R14, desc[UR16][R14.64] ;  /* 0x000000100e0ed981 */ /* 0x000ea2000c1e1b00 */
[----:B0--3--:R-:W-:Y:S01]  /*1be0*/  @!P2 FADD.FTZ R12, R12, R10 ;  /* 0x0000000a0c0ca221 */ /* 0x009fe20000010000 */
[----:B------:R-:W-:Y:S01]  /*1bf0*/  @!P2 FADD.FTZ R13, R13, R11 ;  /* 0x0000000b0d0da221 */ /* 0x000fe20000010000 */
[----:B------:R-:W-:Y:S02]  /*1c00*/  MOV R10, UR14 ;  /* 0x0000000e000a7c02 */ /* 0x000fe40008000f00 */
[----:B------:R-:W-:-:S06]  /*1c10*/  MOV R11, UR15 ;  /* 0x0000000f000b7c02 */ /* 0x000fcc0008000f00 */
[----:B------:R-:W3:Y:S01]  /*1c20*/  @!P6 LDG.E.64 R10, desc[UR16][R10.64] ;  /* 0x000000100a0ae981 */ /* 0x000ee2000c1e1b00 */
[----:B------:R-:W-:Y:S01]  /*1c30*/  MOV R19, UR5 ;  /* 0x0000000500137c02 */ /* 0x000fe20008000f00 */
[----:B----4-:R-:W-:-:S04]  /*1c40*/  @!P4 FADD.FTZ R12, R12, R8 ;  /* 0x000000080c0cc221 */ /* 0x010fc80000010000 */
[----:B------:R-:W-:Y:S02]  /*1c50*/  VIADD R8, R19, 0x4 ;  /* 0x0000000413087836 */ /* 0x000fe40000000000 */
[----:B------:R-:W-:-:S03]  /*1c60*/  @!P4 FADD.FTZ R13, R13, R9 ;  /* 0x000000090d0dc221 */ /* 0x000fc60000010000 */
[----:B------:R-:W-:Y:S01]  /*1c70*/  R2UR UR5, R8 ;  /* 0x00000000080572ca */ /* 0x000fe200000e0000 */
[----:B--2---:R-:W-:Y:S01]  /*1c80*/  @!P5 FADD.FTZ R12, R12, R14 ;  /* 0x0000000e0c0cd221 */ /* 0x004fe20000010000 */
[----:B------:R-:W-:-:S03]  /*1c90*/  @!P5 FADD.FTZ R13, R13, R15 ;  /* 0x0000000f0d0dd221 */ /* 0x000fc60000010000 */
[----:B---3--:R-:W-:Y:S01]  /*1ca0*/  @!P6 FADD.FTZ R12, R12, R10 ;  /* 0x0000000a0c0ce221 */ /* 0x008fe20000010000 */
[----:B------:R-:W-:-:S09]  /*1cb0*/  @!P6 FADD.FTZ R13, R13, R11 ;  /* 0x0000000b0d0de221 */ /* 0x000fd20000010000 */
.L_x_1951:
        /* <DEDUP_REMOVED lines=28> */
.L_x_1952:
        /* <DEDUP_REMOVED lines=8> */
[----:B------:R-:W-:-:S04]  /*1f00*/  IMAD.U32 R8, RZ, RZ, UR11 ;  /* 0x0000000bff087e24 */ /* 0x000fc8000f8e00ff */
[----:B------:R-:W-:-:S06]  /*1f10*/  IMAD.WIDE.U32 R8, R8, R9, UR18 ;  /* 0x0000001208087e25 */ /* 0x000fcc000f8e0009 */
[----:B------:R-:W0:Y:S02]  /*1f20*/  LDG.E.64 R8, desc[UR16][R8.64] ;  /* 0x0000001008087981 */ /* 0x000e24000c1e1b00 */
[----:B0--3--:R-:W-:Y:S01]  /*1f30*/  FADD.FTZ R12, R12, R8 ;  /* 0x000000080c0c7221 */ /* 0x009fe20000010000 */
[----:B------:R-:W-:-:S07]  /*1f40*/  FADD.FTZ R13, R13, R9 ;  /* 0x000000090d0d7221 */ /* 0x000fce0000010000 */
.L_x_1953:
[----:B------:R-:W-:Y:S05]  /*1f50*/  BSYNC.RECONVERGENT B0 ;  /* 0x0000000000007941 */ /* 0x000fea0003800200 */
.L_x_1946:
[----:B------:R-:W4:Y:S01]  /*1f60*/  @P0 LDC.64 R8, c[0x0][0x388] ;  /* 0x0000e200ff080b82 */ /* 0x000f220000000a00 */
[----:B------:R-:W5:Y:S01]  /*1f70*/  LDCU UR12, c[0x0][0x414] ;  /* 0x00008280ff0c77ac */ /* 0x000f620008000800 */
[----:B------:R-:W-:Y:S02]  /*1f80*/  MOV R11, UR9 ;  /* 0x00000009000b7c02 */ /* 0x000fe40008000f00 */
[----:B--2---:R-:W-:Y:S01]  /*1f90*/  LOP3.LUT R15, R26, 0xffff, RZ, 0xc0, !PT ;  /* 0x0000ffff1a0f7812 */ /* 0x004fe200078ec0ff */
[----:B------:R-:W-:-:S03]  /*1fa0*/  UMOV UR5, 0x400 ;  /* 0x0000040000057882 */ /* 0x000fc60000000000 */
[----:B------:R-:W2:Y:S01]  /*1fb0*/  S2UR UR11, SR_CgaCtaId ;  /* 0x00000000000b79c3 */ /* 0x000ea20000008800 */
[----:B------:R-:W-:Y:S01]  /*1fc0*/  IADD3 R15, PT, PT, R15, UR10, RZ ;  /* 0x0000000a0f0f7c10 */ /* 0x000fe2000fffe0ff */
[----:B-----5:R-:W-:Y:S01]  /*1fd0*/  @P0 FMUL.FTZ R10, R12, UR12 ;  /* 0x0000000c0c0a0c20 */ /* 0x020fe20008410000 */
[----:B----4-:R-:W-:-:S04]  /*1fe0*/  @P0 IMAD.WIDE R8, R11, 0x8, R8 ;  /* 0x000000080b080825 */ /* 0x010fc800078e0208 */
[----:B------:R-:W-:-:S05]  /*1ff0*/  @P0 FMUL.FTZ R11, R13, UR12 ;  /* 0x0000000c0d0b0c20 */ /* 0x000fca0008410000 */
[----:B------:R4:W-:Y:S01]  /*2000*/  @P0 STG.E.64 desc[UR16][R8.64], R10 ;  /* 0x0000000a08000986 */ /* 0x0009e2000c101b10 */
[----:B--2---:R-:W-:-:S09]  /*2010*/  ULEA UR5, UR11, UR5, 0x18 ;  /* 0x000000050b057291 */ /* 0x004fd2000f8ec0ff */
[----:B------:R0:W-:Y:S01]  /*2020*/  @!P3 STS.64 [UR5+0xc0], R12 ;  /* 0x0000c00cff00b988 */ /* 0x0001e20008000a05 */
[----:B----4-:R-:W2:Y:S08]  /*2030*/  LDC.64 R8, c[0x0][0x398] ;  /* 0x0000e600ff087b82 */ /* 0x010eb00000000a00 */
[----:B------:R-:W4:Y:S01]  /*2040*/  LDC.64 R10, c[0x0][0x3a0] ;  /* 0x0000e800ff0a7b82 */ /* 0x000f220000000a00 */
[----:B--2---:R-:W-:-:S07]  /*2050*/  IMAD.WIDE R8, R15, 0x2, R8 ;  /* 0x000000020f087825 */ /* 0x004fce00078e0208 */
[----:B------:R-:W-:Y:S01]  /*2060*/  BAR.SYNC.DEFER_BLOCKING 0x0 ;  /* 0x0000000000007b1d */ /* 0x000fe20000010000 */
[----:B----4-:R-:W-:-:S05]  /*2070*/  IMAD.WIDE R10, R15, 0x2, R10 ;  /* 0x000000020f0a7825 */ /* 0x010fca00078e020a */
[----:B0--3--:R-:W2:Y:S04]  /*2080*/  LDG.E.U16 R13, desc[UR16][R8.64] ;  /* 0x00000010080d7981 */ /* 0x009ea8000c1e1500 */
[----:B------:R0:W3:Y:S04]  /*2090*/  LDG.E.U16 R12, desc[UR16][R8.64+0x2] ;  /* 0x00000210080c7981 */ /* 0x0000e8000c1e1500 */
[----:B-1----:R-:W4:Y:S04]  /*20a0*/  LDG.E.U16 R14, desc[UR16][R10.64] ;  /* 0x000000100a0e7981 */ /* 0x002f28000c1e1500 */
[----:B------:R2:W5:Y:S01]  /*20b0*/  LDG.E.U16 R15, desc[UR16][R10.64+0x2] ;  /* 0x000002100a0f7981 */ /* 0x000562000c1e1500 */
[----:B------:R-:W-:Y:S03]  /*20c0*/  BSSY.RECONVERGENT B0, `(.L_x_1954) ;  /* 0x00000f5000007945 */ /* 0x000fe60003800200 */
[----:B0-----:R-:W0:Y:S02]  /*20d0*/  LDS.64 R8, [UR5+0xc0] ;  /* 0x0000c005ff087984 */ /* 0x001e240008000a00 */
[----:B0-----:R-:W-:-:S04]  /*20e0*/  FMUL.FTZ R8, R8, UR12 ;  /* 0x0000000c08087c20 */ /* 0x001fc80008410000 */
[----:B------:R-:W-:-:S04]  /*20f0*/  FMUL.FTZ R20, R8, R8 ;  /* 0x0000000808147220 */ /* 0x000fc80000410000 */
[----:B------:R-:W-:Y:S01]  /*2100*/  FFMA.FTZ R20, R9, UR12, -R20 ;  /* 0x0000000c09147c23 */ /* 0x000fe20008010814 */
[----:B------:R-:W-:-:S04]  /*2110*/  MOV R9, 0x3f800000 ;  /* 0x3f80000000097802 */ /* 0x000fc80000000f00 */
[----:B------:R-:W-:-:S13]  /*2120*/  FSETP.GTU.FTZ.AND P2, PT, R20, RZ, PT ;  /* 0x000000ff1400720b */ /* 0x000fda0003f5c000 */
[----:B------:R-:W0:Y:S02]  /*2130*/  @P2 LDC R19, c[0x0][0x3a8] ;  /* 0x0000ea00ff132b82 */ /* 0x000e240000000800 */
[----:B0-----:R-:W-:Y:S01]  /*2140*/  @P2 FADD.FTZ R19, R20, R19 ;  /* 0x0000001314132221 */ /* 0x001fe20000010000 */
[----:B------:R-:W-:-:S03]  /*2150*/  IADD3 R20, PT, PT, R2, 0x40, RZ ;  /* 0x0000004002147810 */ /* 0x000fc60007ffe0ff */
[----:B------:R0:W1:Y:S01]  /*2160*/  @P2 MUFU.RSQ R9, R19 ;  /* 0x0000001300092308 */ /* 0x0000620000001400 */
[----:B--2---:R-:W-:Y:S02]  /*2170*/  SHF.L.U32 R10, R13, 0x10, RZ ;  /* 0x000000100d0a7819 */ /* 0x004fe400000006ff */
[----:B---3--:R-:W-:Y:S02]  /*2180*/  SHF.L.U32 R11, R12, 0x10, RZ ;  /* 0x000000100c0b7819 */ /* 0x008fe400000006ff */
[----:B----4-:R-:W-:Y:S02]  /*2190*/  SHF.L.U32 R12, R14, 0x10, RZ ;  /* 0x000000100e0c7819 */ /* 0x010fe400000006ff */
        /* <DEDUP_REMOVED lines=16> */
[----:B------:R-:W-:Y:S02]  /*22a0*/  F2FP.F16.F32.PACK_AB R17, R18, R15 ;  /* 0x0000000f1211723e */ /* 0x000fe400000000ff */
[----:B------:R-:W-:Y:S01]  /*22b0*/  MOV R15, R7 ;  /* 0x00000007000f7202 */ /* 0x000fe20000000f00 */
[----:B0-----:R-:W-:Y:S01]  /*22c0*/  IMAD R18, R14, UR14, RZ ;  /* 0x0000000e0e127c24 */ /* 0x001fe2000f8e02ff */
[----:B------:R-:W-:-:S03]  /*22d0*/  MOV R14, R4 ;  /* 0x00000004000e7202 */ /* 0x000fc60000000f00 */
[C---:B------:R-:W-:Y:S02]  /*22e0*/  IMAD R19, R2.reuse, UR15, R18 ;  /* 0x0000000f02137c24 */ /* 0x040fe4000f8e0212 */
[----:B------:R-:W-:-:S04]  /*22f0*/  IMAD.WIDE.U32 R14, R2, UR14, R14 ;  /* 0x0000000e020e7c25 */ /* 0x000fc8000f8e000e */
[----:B------:R-:W-:Y:S01]  /*2300*/  IMAD.IADD R15, R15, 0x1, R19 ;  /* 0x000000010f0f7824 */ /* 0x000fe200078e0213 */
[----:B-1----:R-:W-:-:S04]  /*2310*/  LEA R18, P1, R14, UR10, 0x1 ;  /* 0x0000000a0e127c11 */ /* 0x002fc8000f8208ff */
[----:B------:R-:W-:-:S05]  /*2320*/  LEA.HI.X R19, R14, UR11, R15, 0x1, P1 ;  /* 0x0000000b0e137c11 */ /* 0x000fca00088f0c0f */
[----:B------:R0:W-:Y:S04]  /*2330*/  STG.E desc[UR16][R18.64], R17 ;  /* 0x0000001112007986 */ /* 0x0001e8000c101910 */
.L_x_1957:
[----:B------:R-:W-:Y:S05]  /*2340*/  BSYNC.RECONVERGENT B1 ;  /* 0x0000000000017941 */ /* 0x000fea0003800200 */
.L_x_1956:
        /* <DEDUP_REMOVED lines=22> */
[----:B------:R-:W-:-:S05]  /*24b0*/  F2FP.F16.F32.PACK_AB R15, R14, R15 ;  /* 0x0000000f0e0f723e */ /* 0x000fca00000000ff */
[----:B------:R0:W-:Y:S02]  /*24c0*/  STG.E desc[UR16][R18.64], R15 ;  /* 0x0000000f12007986 */ /* 0x0001e4000c101910 */
.L_x_1959:
[----:B------:R-:W-:Y:S05]  /*24d0*/  BSYNC.RECONVERGENT B1 ;  /* 0x0000000000017941 */ /* 0x000fea0003800200 */
.L_x_1958:
        /* <DEDUP_REMOVED lines=23> */
[----:B------:R-:W-:Y:S02]  /*2650*/  F2FP.F16.F32.PACK_AB R15, R21, R20 ;  /* 0x00000014150f723e */ /* 0x000fe400000000ff */
[----:B------:R-:W-:-:S05]  /*2660*/  LEA.HI.X R17, R14, UR15, R19, 0x1, P1 ;  /* 0x0000000f0e117c11 */ /* 0x000fca00088f0c13 */
[----:B------:R0:W-:Y:S04]  /*2670*/  STG.E desc[UR16][R16.64], R15 ;  /* 0x0000000f10007986 */ /* 0x0001e8000c101910 */
.L_x_1961:
[----:B------:R-:W-:Y:S05]  /*2680*/  BSYNC.RECONVERGENT B1 ;  /* 0x0000000000017941 */ /* 0x000fea0003800200 */
.L_x_1960:
        /* <DEDUP_REMOVED lines=10> */
[----:B------:R-:W-:Y:S01]  /*2730*/  F2FP.F16.F32.PACK_AB R3, R8, R3 ;  /* 0x000000030803723e */ /* 0x000fe200000000ff */
        /* <DEDUP_REMOVED lines=8> */
.L_x_1955:
        /* <DEDUP_REMOVED lines=23> */
[----:B------:R-:W-:Y:S01]  /*2930*/  F2FP.F16.F32.PACK_AB R17, R18, R17 ;  /* 0x000000111211723e */ /* 0x000fe200000000ff */
[----:B-1----:R-:W-:Y:S02]  /*2940*/  IMAD R18, R15, UR10, RZ ;  /* 0x0000000a0f127c24 */ /* 0x002fe4000f8e02ff */
[----:B------:R-:W-:-:S02]  /*2950*/  IMAD.MOV.U32 R15, RZ, RZ, R7 ;  /* 0x000000ffff0f7224 */ /* 0x000fc400078e0007 */
[C---:B------:R-:W-:Y:S02]  /*2960*/  IMAD R18, R2.reuse, UR11, R18 ;  /* 0x0000000b02127c24 */ /* 0x040fe4000f8e0212 */
[----:B------:R-:W-:-:S05]  /*2970*/  IMAD.WIDE.U32 R14, R2, UR10, R14 ;  /* 0x0000000a020e7c25 */ /* 0x000fca000f8e000e */
[----:B------:R-:W-:Y:S02]  /*2980*/  IADD3 R15, PT, PT, R15, R18, RZ ;  /* 0x000000120f0f7210 */ /* 0x000fe40007ffe0ff */
[----:B--2---:R-:W-:-:S04]  /*2990*/  LEA R18, P1, R14, UR12, 0x1 ;  /* 0x0000000c0e127c11 */ /* 0x004fc8000f8208ff */
[----:B------:R-:W-:-:S05]  /*29a0*/  LEA.HI.X R19, R14, UR13, R15, 0x1, P1 ;  /* 0x0000000d0e137c11 */ /* 0x000fca00088f0c0f */
[----:B------:R1:W-:Y:S04]  /*29b0*/  STG.E desc[UR16][R18.64], R17 ;  /* 0x0000001112007986 */ /* 0x0003e8000c101910 */
.L_x_1964:
[----:B0-----:R-:W-:Y:S05]  /*29c0*/  BSYNC.RECONVERGENT B1 ;  /* 0x0000000000017941 */ /* 0x001fea0003800200 */
.L_x_1963:
        /* <DEDUP_REMOVED lines=31> */
[----:B------:R-:W-:Y:S02]  /*2bc0*/  F2FP.F16.F32.PACK_AB R21, R22, R21 ;  /* 0x000000151615723e */ /* 0x000fe400000000ff */
[----:B------:R-:W-:-:S05]  /*2bd0*/  LEA.HI.X R19, R14, UR13, R19, 0x1, P1 ;  /* 0x0000000d0e137c11 */ /* 0x000fca00088f0c13 */
[----:B------:R0:W-:Y:S04]  /*2be0*/  STG.E desc[UR16][R18.64], R21 ;  /* 0x0000001512007986 */ /* 0x0001e8000c101910 */
.L_x_1966:
[----:B------:R-:W-:Y:S05]  /*2bf0*/  BSYNC.RECONVERGENT B1 ;  /* 0x0000000000017941 */ /* 0x000fea0003800200 */
.L_x_1965:
        /* <DEDUP_REMOVED lines=34> */
[----:B------:R-:W-:-:S05]  /*2e20*/  F2FP.F16.F32.PACK_AB R19, R19, R20 ;  /* 0x000000141313723e */ /* 0x000fca00000000ff */
[----:B------:R0:W-:Y:S02]  /*2e30*/  STG.E desc[UR16][R16.64], R19 ;  /* 0x0000001310007986 */ /* 0x0001e4000c101910 */
.L_x_1968:
[----:B------:R-:W-:Y:S05]  /*2e40*/  BSYNC.RECONVERGENT B1 ;  /* 0x0000000000017941 */ /* 0x000fea0003800200 */
.L_x_1967:
        /* <DEDUP_REMOVED lines=26> */
[----:B------:R-:W-:-:S05]  /*2ff0*/  F2FP.F16.F32.PACK_AB R9, R10, R9 ;  /* 0x000000090a09723e */ /* 0x000fca00000000ff */
[----:B------:R2:W-:Y:S02]  /*3000*/  STG.E desc[UR16][R6.64], R9 ;  /* 0x0000000906007986 */ /* 0x0005e4000c101910 */
.L_x_1962:
[----:B------:R-:W-:Y:S05]  /*3010*/  BSYNC.RECONVERGENT B0 ;  /* 0x0000000000007941 */ /* 0x000fea0003800200 */
.L_x_1954:
[----:B------:R-:W-:Y:S02]  /*3020*/  UIADD3 UR9, UPT, UPT, UR21, UR9, URZ ;  /* 0x0000000915097290 */ /* 0x000fe4000fffe0ff */
[----:B------:R-:W-:Y:S02]  /*3030*/  UIADD3 UR4, UPT, UPT, UR4, 0x1, URZ ;  /* 0x0000000104047890 */ /* 0x000fe4000fffe0ff */
[----:B------:R-:W-:-:S09]  /*3040*/  UISETP.GE.AND UP1, UPT, UR9, UR7, UPT ;  /* 0x000000070900728c */ /* 0x000fd2000bf26270 */
[----:B------:R-:W-:Y:S05]  /*3050*/  BRA.U !UP1, `(.L_x_1969) ;  /* 0xffffffd109887547 */ /* 0x000fea000b83ffff */
[----:B------:R-:W-:Y:S05]  /*3060*/  EXIT ;  /* 0x000000000000794d */ /* 0x000fea0003800000 */
.L_x_1970:
        /* <DEDUP_REMOVED lines=9> */
.L_x_2519:


//--------------------- .text._Z35group_norm_nhwc_fwd_one_pass_kernelI11Fp16IOBf16WLi512ELi20ELi640EEv26Group_norm_nhwc_fwd_params --------------------------
	.section	.text._Z35group_norm_nhwc_fwd_one_pass_kernelI11Fp16IOBf16WLi512ELi20ELi640EEv26Group_norm_nhwc_fwd_params,"ax",@progbits
	.align	128
        .global         _Z35group_norm_nhwc_fwd_one_pass_kernelI11Fp16IOBf16WLi512ELi20ELi640EEv26Group_norm_nhwc_fwd_params
        .type           _Z35group_norm_nhwc_fwd_one_pass_kernelI11Fp16IOBf16WLi512ELi20ELi640EEv26Group_norm_nhwc_fwd_params,@function
        .size           _Z35group_norm_nhwc_fwd_one_pass_kernelI11Fp16IOBf16WLi512ELi20ELi640EEv26Group_norm_nhwc_fwd_params,(.L_x_2520 - _Z35group_norm_nhwc_fwd_one_pass_kernelI11Fp16IOBf16WLi512ELi20ELi640EEv26Group_norm_nhwc_fwd_params)
        .other          _Z35group_norm_nhwc_fwd_one_pass_kernelI11Fp16IOBf16WLi512ELi20ELi640EEv26Group_norm_nhwc_fwd_params,@"STO_CUDA_ENTRY STV_DEFAULT"
_Z35group_norm_nhwc_fwd_one_pass_kernelI11Fp16IOBf16WLi512ELi20ELi640EEv26Group_norm_nhwc_fwd_params:
.text._Z35group_norm_nhwc_fwd_one_pass_kernelI11Fp16IOBf16WLi512ELi20ELi640EEv26Group_norm_nhwc_fwd_params:
        /* <DEDUP_REMOVED lines=47> */
.L_x_2014:
[----:B-1----:R-:W1:Y:S01]  /*02f0*/  LDCU UR5, c[0x0][0x3f8] ;  /* 0x00007f00ff0577ac */ /* 0x002e620008000800 */
        /* <DEDUP_REMOVED lines=254> */
.L_x_1972:
[----:B------:R-:W-:Y:S05]  /*12e0*/  BSYNC.RECONVERGENT B0 ;  /* 0x0000000000007941 */ /* 0x000fea0003800200 */
.L_x_1971:
        /* <DEDUP_REMOVED lines=56> */
.L_x_1974:
[----:B------:R-:W-:Y:S05]  /*1670*/  BSYNC.RECONVERGENT B0 ;  /* 0x0000000000007941 */ /* 0x000fea0003800200 */
.L_x_1973:
        /* <DEDUP_REMOVED lines=33> */
.L_x_1977:
[----:B------:R-:W2:Y:S04]  /*1890*/  LDG.E.STRONG.GPU R15, desc[UR16][R12.64] ;  /* 0x000000100c0f7981 */ /* 0x000ea8000c1ef900 */
[----:B--2---:R-:W-:Y:S01]  /*18a0*/  CCTL.IVALL ;  /* 0x00000000ff00798f */ /* 0x004fe20002000000 */
[----:B------:R-:W-:Y:S05]  /*18b0*/  YIELD ;  /* 0x0000000000007946 */ /* 0x000fea0003800000 */
[----:B------:R-:W-:-:S13]  /*18c0*/  ISETP.NE.AND P4, PT, R15, R14, PT ;  /* 0x0000000e0f00720c */ /* 0x000fda0003f85270 */
[----:B------:R-:W-:Y:S05]  /*18d0*/  @P4 BRA `(.L_x_1977) ;  /* 0xfffffffc00ec4947 */ /* 0x000fea000383ffff */
.L_x_1976:
        /* <DEDUP_REMOVED lines=15> */
.L_x_1979:
        /* <DEDUP_REMOVED lines=91> */
.L_x_1978:
        /* <DEDUP_REMOVED lines=52> */
.L_x_1980:
        /* <DEDUP_REMOVED lines=28> */
.L_x_1981:
        /* <DEDUP_REMOVED lines=13> */
.L_x_1982:
[----:B------:R-:W-:Y:S05]  /*2550*/  BSYNC.RECONVERGENT B0 ;  /* 0x0000000000007941 */ /* 0x000fea0003800200 */
.L_x_1975:
        /* <DEDUP_REMOVED lines=74> */
.L_x_1986:
[----:B------:R-:W-:Y:S05]  /*2a00*/  BSYNC.RECONVERGENT B1 ;  /* 0x0000000000017941 */ /* 0x000fea0003800200 */
.L_x_1985:
        /* <DEDUP_REMOVED lines=20> */
.L_x_1988:
[----:B------:R-:W-:Y:S05]  /*2b50*/  BSYNC.RECONVERGENT B1 ;  /* 0x0000000000017941 */ /* 0x000fea0003800200 */
.L_x_1987:
        /* <DEDUP_REMOVED lines=23> */
[----:B------:R-:W-:Y:S01]  /*2cd0*/  FFMA.FTZ R21, R12, R21, R18 ;  /* 0x000000150c157223 */ /* 0x000fe20000010012 */
        /* <DEDUP_REMOVED lines=9> */
.L_x_1990:
[----:B------:R-:W-:Y:S05]  /*2d70*/  BSYNC.RECONVERGENT B1 ;  /* 0x0000000000017941 */ /* 0x000fea0003800200 */
.L_x_1989:
        /* <DEDUP_REMOVED lines=20> */
.L_x_1992:
[----:B------:R-:W-:Y:S05]  /*2ec0*/  BSYNC.RECONVERGENT B1 ;  /* 0x0000000000017941 */ /* 0x000fea0003800200 */
.L_x_1991:
        /* <DEDUP_REMOVED lines=10> */
[----:B------:R-:W-:Y:S01]  /*2f70*/  FFMA.FTZ R3, R12, R3, R18 ;  /* 0x000000030c037223 */ /* 0x000fe20000010012 */
        /* <DEDUP_REMOVED lines=9> */
.L_x_1994:
[----:B------:R-:W-:Y:S05]  /*3010*/  BSYNC.RECONVERGENT B1 ;  /* 0x0000000000017941 */ /* 0x000fea0003800200 */
.L_x_1993:
        /* <DEDUP_REMOVED lines=10> */
[----:B------:R-:W-:Y:S01]  /*30c0*/  FFMA.FTZ R4, R13, R4, R19 ;  /* 0x000000040d047223 */ /* 0x000fe20000010013 */
        /* <DEDUP_REMOVED lines=9> */
.L_x_1996:
[----:B------:R-:W-:Y:S05]  /*3160*/  BSYNC.RECONVERGENT B1 ;  /* 0x0000000000017941 */ /* 0x000fea0003800200 */
.L_x_1995:
        /* <DEDUP_REMOVED lines=20> */
.L_x_1998:
[----:B------:R-:W-:Y:S05]  /*32b0*/  BSYNC.RECONVERGENT B1 ;  /* 0x0000000000017941 */ /* 0x000fea0003800200 */
.L_x_1997:
[----:B------:R-:W-:Y:S05]  /*32c0*/  @P4 BRA `(.L_x_1999) ;  /* 0x0000001000744947 */ /* 0x000fea0003800000 */
[----:B------:R-:W2:Y:S01]  /*32d0*/  LDCU.64 UR10, c[0x0][0x3e0] ;  /* 0x00007c00ff0a77ac */ /* 0x000ea20008000a00 */
[----:B------:R-:W-:Y:S01]  /*32e0*/  MOV R7, R9 ;  /* 0x0000000900077202 */ /* 0x000fe20000000f00 */
[----:B------:R-:W-:Y:S01]  /*32f0*/  FADD.FTZ R27, R27, -UR5 ;  /* 0x800000051b1b7e21 */ /* 0x000fe20008010000 */
[----:B------:R-:W-:Y:S01]  /*3300*/  FADD.FTZ R10, R10, -UR5 ;  /* 0x800000050a0a7e21 */ /* 0x000fe20008010000 */
[----:B------:R-:W5:Y:S02]  /*3310*/  LDCU.64 UR12, c[0x0][0x380] ;  /* 0x00007000ff0c77ac */ /* 0x000f640008000a00 */
[----:B------:R-:W-:Y:S01]  /*3320*/  FMUL.FTZ R27, R27, UR8 ;  /* 0x000000081b1b7c20 */ /* 0x000fe20008410000 */
[----:B------:R-:W-:-:S04]  /*3330*/  FMUL.FTZ R10, R10, UR8 ;  /* 0x000000080a0a7c20 */ /* 0x000fc80008410000 */
[----:B------:R-:W-:Y:S01]  /*3340*/  FFMA.FTZ R10, R13, R10, R19 ;  /* 0x0000000a0d0a7223 */ /* 0x000fe20000010013 */
[----:B--234-:R-:W-:Y:S02]  /*3350*/  IMAD R3, R43, UR10, RZ ;  /* 0x0000000a2b037c24 */ /* 0x01cfe4000f8e02ff */
[----:B------:R-:W-:-:S04]  /*3360*/  IMAD.WIDE.U32 R6, R40, UR10, R6 ;  /* 0x0000000a28067c25 */ /* 0x000fc8000f8e0006 */
[----:B------:R-:W-:Y:S02]  /*3370*/  IMAD R5, R40, UR11, R3 ;  /* 0x0000000b28057c24 */ /* 0x000fe4000f8e0203 */
[----:B------:R-:W-:Y:S01]  /*3380*/  FFMA.FTZ R3, R12, R27, R18 ;  /* 0x0000001b0c037223 */ /* 0x000fe20000010012 */
[----:B-----5:R-:W-:Y:S02]  /*3390*/  LEA R4, P1, R6, UR12, 0x1 ;  /* 0x0000000c06047c11 */ /* 0x020fe4000f8208ff */
[----:B------:R-:W-:Y:S02]  /*33a0*/  IADD3 R5, PT, PT, R7, R5, RZ ;  /* 0x0000000507057210 */ /* 0x000fe40007ffe0ff */
[----:B------:R-:W-:Y:S02]  /*33b0*/  F2FP.F16.F32.PACK_AB R3, R10, R3 ;  /* 0x000000030a03723e */ /* 0x000fe400000000ff */
[----:B------:R-:W-:-:S05]  /*33c0*/  LEA.HI.X R5, R6, UR13, R5, 0x1, P1 ;  /* 0x0000000d06057c11 */ /* 0x000fca00088f0c05 */
[----:B------:R2:W-:Y:S01]  /*33d0*/  STG.E desc[UR16][R4.64], R3 ;  /* 0x0000000304007986 */ /* 0x0005e2000c101910 */
[----:B------:R-:W-:Y:S05]  /*33e0*/  BRA `(.L_x_1999) ;  /* 0x00000010002c7947 */ /* 0x000fea0003800000 */
.L_x_1984:
        /* <DEDUP_REMOVED lines=34> */
[----:B------:R-:W-:Y:S02]  /*3610*/  F2FP.F16.F32.PACK_AB R21, R21, R20 ;  /* 0x000000141515723e */ /* 0x000fe400000000ff */
[----:B------:R-:W-:-:S05]  /*3620*/  LEA.HI.X R17, R14, UR13, R22, 0x1, P1 ;  /* 0x0000000d0e117c11 */ /* 0x000fca00088f0c16 */
[----:B------:R0:W-:Y:S04]  /*3630*/  STG.E desc[UR16][R16.64], R21 ;  /* 0x0000001510007986 */ /* 0x0001e8000c101910 */
.L_x_2001:
[----:B------:R-:W-:Y:S05]  /*3640*/  BSYNC.RECONVERGENT B1 ;  /* 0x0000000000017941 */ /* 0x000fea0003800200 */
.L_x_2000:
        /* <DEDUP_REMOVED lines=29> */
[----:B------:R-:W-:-:S05]  /*3820*/  F2FP.F16.F32.PACK_AB R21, R20, R21 ;  /* 0x000000151415723e */ /* 0x000fca00000000ff */
[----:B------:R1:W-:Y:S02]  /*3830*/  STG.E desc[UR16][R16.64], R21 ;  /* 0x0000001510007986 */ /* 0x0003e4000c101910 */
.L_x_2003:
[----:B------:R-:W-:Y:S05]  /*3840*/  BSYNC.RECONVERGENT B1 ;  /* 0x0000000000017941 */ /* 0x000fea0003800200 */
.L_x_2002:
        /* <DEDUP_REMOVED lines=41> */
[----:B------:R-:W-:-:S05]  /*3ae0*/  F2FP.F16.F32.PACK_AB R21, R20, R21 ;  /* 0x000000151415723e */ /* 0x000fca00000000ff */
[----:B------:R2:W-:Y:S02]  /*3af0*/  STG.E desc[UR16][R16.64], R21 ;  /* 0x0000001510007986 */ /* 0x0005e4000c101910 */
.L_x_2005:
[----:B------:R-:W-:Y:S05]  /*3b00*/  BSYNC.RECONVERGENT B1 ;  /* 0x0000000000017941 */ /* 0x000fea0003800200 */
.L_x_2004:
        /* <DEDUP_REMOVED lines=30> */
.L_x_2007:
[----:B------:R-:W-:Y:S05]  /*3cf0*/  BSYNC.RECONVERGENT B1 ;  /* 0x0000000000017941 */ /* 0x000fea0003800200 */
.L_x_2006:
        /* <DEDUP_REMOVED lines=30> */
.L_x_2009:
[----:B------:R-:W-:Y:S05]  /*3ee0*/  BSYNC.RECONVERGENT B1 ;  /* 0x0000000000017941 */ /* 0x000fea0003800200 */
.L_x_2008:
        /* <DEDUP_REMOVED lines=30> */
.L_x_2011:
[----:B------:R-:W-:Y:S05]  /*40d0*/  BSYNC.RECONVERGENT B1 ;  /* 0x0000000000017941 */ /* 0x000fea0003800200 */
.L_x_2010:
        /* <DEDUP_REMOVED lines=28> */
[----:B------:R-:W-:-:S05]  /*42a0*/  F2FP.F16.F32.PACK_AB R3, R20, R3 ;  /* 0x000000031403723e */ /* 0x000fca00000000ff */
[----:B------:R0:W-:Y:S02]  /*42b0*/  STG.E desc[UR16][R14.64], R3 ;  /* 0x000000030e007986 */ /* 0x0001e4000c101910 */
.L_x_2013:
[----:B------:R-:W-:Y:S05]  /*42c0*/  BSYNC.RECONVERGENT B1 ;  /* 0x0000000000017941 */ /* 0x000fea0003800200 */
.L_x_2012:
[----:B------:R-:W-:Y:S05]  /*42d0*/  @P4 BRA `(.L_x_1999) ;  /* 0x0000000000704947 */ /* 0x000fea0003800000 */
[----:B------:R-:W-:Y:S01]  /*42e0*/  FADD.FTZ R27, R27, -UR5 ;  /* 0x800000051b1b7e21 */ /* 0x000fe20008010000 */
[----:B------:R-:W-:Y:S01]  /*42f0*/  FADD.FTZ R10, R10, -UR5 ;  /* 0x800000050a0a7e21 */ /* 0x000fe20008010000 */
[----:B------:R-:W4:Y:S01]  /*4300*/  LDCU.64 UR10, c[0x0][0x3e0] ;  /* 0x00007c00ff0a77ac */ /* 0x000f220008000a00 */
[----:B------:R-:W-:Y:S01]  /*4310*/  MOV R4, R6 ;  /* 0x0000000600047202 */ /* 0x000fe20000000f00 */
[----:B------:R-:W-:Y:S01]  /*4320*/  FMUL.FTZ R27, R27, UR8 ;  /* 0x000000081b1b7c20 */ /* 0x000fe20008410000 */
[----:B------:R-:W-:Y:S01]  /*4330*/  FMUL.FTZ R10, R10, UR8 ;  /* 0x000000080a0a7c20 */ /* 0x000fe20008410000 */
[----:B------:R-:W5:Y:S01]  /*4340*/  LDCU.64 UR12, c[0x0][0x380] ;  /* 0x00007000ff0c77ac */ /* 0x000f620008000a00 */
[----:B------:R-:W-:Y:S01]  /*4350*/  MOV R5, R9 ;  /* 0x0000000900057202 */ /* 0x000fe20000000f00 */
[----:B------:R-:W-:Y:S01]  /*4360*/  FFMA.FTZ R27, R12, R27, R18 ;  /* 0x0000001b0c1b7223 */ /* 0x000fe20000010012 */
[----:B------:R-:W-:-:S03]  /*4370*/  FFMA.FTZ R13, R13, R10, R19 ;  /* 0x0000000a0d0d7223 */ /* 0x000fc60000010013 */
[----:B0-----:R-:W-:Y:S01]  /*4380*/  FMUL.FTZ R3, R27, -1.4426950216293334961 ;  /* 0xbfb8aa3b1b037820 */ /* 0x001fe20000410000 */
[----:B------:R-:W-:-:S05]  /*4390*/  FMUL.FTZ R7, R13, -1.4426950216293334961 ;  /* 0xbfb8aa3b0d077820 */ /* 0x000fca0000410000 */
[----:B------:R-:W0:Y:S01]  /*43a0*/  MUFU.EX2 R3, R3 ;  /* 0x0000000300037308 */ /* 0x000e220000000800 */
[----:B----4-:R-:W-:Y:S02]  /*43b0*/  IMAD R11, R43, UR10, RZ ;  /* 0x0000000a2b0b7c24 */ /* 0x010fe4000f8e02ff */
[----:B------:R-:W-:-:S05]  /*43c0*/  IMAD.WIDE.U32 R4, R40, UR10, R4 ;  /* 0x0000000a28047c25 */ /* 0x000fca000f8e0004 */
[----:B------:R-:W4:Y:S01]  /*43d0*/  MUFU.EX2 R7, R7 ;  /* 0x0000000700077308 */ /* 0x000f220000000800 */
[----:B------:R-:W-:Y:S01]  /*43e0*/  IMAD R11, R40, UR11, R11 ;  /* 0x0000000b280b7c24 */ /* 0x000fe2000f8e020b */
[----:B-----5:R-:W-:-:S04]  /*43f0*/  LEA R6, P1, R4, UR12, 0x1 ;  /* 0x0000000c04067c11 */ /* 0x020fc8000f8208ff */
[----:B------:R-:W-:Y:S01]  /*4400*/  IADD3 R11, PT, PT, R5, R11, RZ ;  /* 0x0000000b050b7210 */ /* 0x000fe20007ffe0ff */
[----:B0-----:R-:W-:-:S06]  /*4410*/  FADD.FTZ R8, R3, 1 ;  /* 0x3f80000003087421 */ /* 0x001fcc0000010000 */
[----:B------:R-:W0:Y:S01]  /*4420*/  MUFU.RCP R8, R8 ;  /* 0x0000000800087308 */ /* 0x000e220000001000 */
[----:B----4-:R-:W-:Y:S01]  /*4430*/  FADD.FTZ R10, R7, 1 ;  /* 0x3f800000070a7421 */ /* 0x010fe20000010000 */
[----:B------:R-:W-:-:S06]  /*4440*/  LEA.HI.X R7, R4, UR13, R11, 0x1, P1 ;  /* 0x0000000d04077c11 */ /* 0x000fcc00088f0c0b */
[----:B------:R-:W4:Y:S01]  /*4450*/  MUFU.RCP R10, R10 ;  /* 0x0000000a000a7308 */ /* 0x000f220000001000 */
[----:B0-----:R-:W-:Y:S01]  /*4460*/  FMUL.FTZ R3, R27, R8 ;  /* 0x000000081b037220 */ /* 0x001fe20000410000 */
[----:B----4-:R-:W-:-:S05]  /*4470*/  FMUL.FTZ R12, R13, R10 ;  /* 0x0000000a0d0c7220 */ /* 0x010fca0000410000 */
[----:B------:R-:W-:-:S05]  /*4480*/  F2FP.F16.F32.PACK_AB R3, R12, R3 ;  /* 0x000000030c03723e */ /* 0x000fca00000000ff */
[----:B------:R0:W-:Y:S02]  /*4490*/  STG.E desc[UR16][R6.64], R3 ;  /* 0x0000000306007986 */ /* 0x0001e4000c101910 */
.L_x_1999:
[----:B------:R-:W-:Y:S05]  /*44a0*/  BSYNC.RECONVERGENT B0 ;  /* 0x0000000000007941 */ /* 0x000fea0003800200 */
.L_x_1983:
        /* <DEDUP_REMOVED lines=8> */
.L_x_2015:
        /* <DEDUP_REMOVED lines=13> */
.L_x_2520:


//--------------------- .text._Z35group_norm_nhwc_fwd_one_pass_kernelI11Fp16IOFp16WLi64ELi20ELi640EEv26Group_norm_nhwc_fwd_params --------------------------
	.section	.text._Z35group_norm_nhwc_fwd_one_pass_kernelI11Fp16IOFp16WLi64ELi20ELi640EEv26Group_norm_nhwc_fwd_params,"ax",@progbits
	.align	128
        .global         _Z35group_norm_nhwc_fwd_one_pass_kernelI11Fp16IOFp16WLi64ELi20ELi640EEv26Group_norm_nhwc_fwd_params
        .type           _Z35group_norm_nhwc_fwd_one_pass_kernelI11Fp16IOFp16WLi64ELi20ELi640EEv26Group_norm_nhwc_fwd_params,@function
        .size           _Z35group_norm_nhwc_fwd_one_pass_kernelI11Fp16IOFp16WLi64ELi20ELi640EEv26Group_norm_nhwc_fwd_params,(.L_x_2521 - _Z35group_norm_nhwc_fwd_one_pass_kernelI11Fp16IOFp16WLi64ELi20ELi640EEv26Group_norm_nhwc_fwd_params)
        .other          _Z35group_norm_nhwc_fwd_one_pass_kernelI11Fp16IOFp16WLi64ELi20ELi640EEv26Group_norm_nhwc_fwd_params,@"STO_CUDA_ENTRY STV_DEFAULT"
_Z35group_norm_nhwc_fwd_one_pass_kernelI11Fp16IOFp16WLi64ELi20ELi640EEv26Group_norm_nhwc_fwd_params:
.text._Z35group_norm_nhwc_fwd_one_pass_kernelI11Fp16IOFp16WLi64ELi20ELi640EEv26Group_norm_nhwc_fwd_params:
        /* <DEDUP_REMOVED lines=32> */
[----:B------:R-:W-:-:S04]  /*0200*/  IADD3 R22, PT, PT, R22, R19, RZ ;  /* 0x0000001316167210 */ /* 0x000fc80007ffe0ff */
[----:B------:R-:W-:-:S04]  /*0210*/  SHF.L.U32 R22, R22, 0x1, RZ ;  /* 0x0000000116167819 */ /* 0x000fc800000006ff */
[----:B---3--:R-:W-:-:S07]  /*0220*/  LOP3.LUT R13, R22, 0xffff, RZ, 0xc0, !PT ;  /* 0x0000ffff160d7812 */ /* 0x008fce00078ec0ff */
.L_x_2031:
[----:B0-----:R-:W0:Y:S01]  /*0230*/  LDC R0, c[0x0][0x3f8] ;  /* 0x0000fe00ff007b82 */ /* 0x001e220000000800 */
[----:B------:R-:W1:Y:S01]  /*0240*/  LDCU.64 UR10, c[0x0][0x3e8] ;  /* 0x00007d00ff0a77ac */ /* 0x000e620008000a00 */
[----:B0-----:R-:W-:-:S04]  /*0250*/  IABS R5, R0 ;  /* 0x0000000000057213 */ /* 0x001fc80000000000 */
[----:B------:R-:W0:Y:S08]  /*0260*/  I2F.RP R4, R5 ;  /* 0x0000000500047306 */ /* 0x000e300000209400 */
[----:B0-----:R-:W0:Y:S02]  /*0270*/  MUFU.RCP R4, R4 ;  /* 0x0000000400047308 */ /* 0x001e240000001000 */
[----:B0-----:R-:W-:-:S06]  /*0280*/  VIADD R2, R4, 0xffffffe ;  /* 0x0ffffffe04027836 */ /* 0x001fcc0000000000 */
        /* <DEDUP_REMOVED lines=14> */
[----:B------:R-:W-:Y:S02]  /*0370*/  ISETP.NE.AND P2, PT, R0, RZ, PT ;  /* 0x000000ff0000720c */ /* 0x000fe40003f45270 */
[----:B------:R-:W-:-:S13]  /*0380*/  ISETP.GE.U32.AND P1, PT, R4, R5, PT ;  /* 0x000000050400720c */ /* 0x000fda0003f26070 */
[----:B------:R-:W-:Y:S02]  /*0390*/  @P1 IADD3 R3, PT, PT, R3, 0x1, RZ ;  /* 0x0000000103031810 */ /* 0x000fe40007ffe0ff */
[----:B-1----:R-:W-:Y:S02]  /*03a0*/  ISETP.GE.U32.AND P1, PT, R24, UR10, PT ;  /* 0x0000000a18007c0c */ /* 0x002fe4000bf26070 */
[----:B------:R-:W-:Y:S02]  /*03b0*/  MOV R7, R3 ;  /* 0x0000000300077202 */ /* 0x000fe40000000f00 */
[----:B------:R-:W-:Y:S01]  /*03c0*/  ISETP.GE.AND.EX P1, PT, R17, UR11, PT, P1 ;  /* 0x0000000b11007c0c */ /* 0x000fe2000bf26310 */
[----:B------:R-:W0:Y:S01]  /*03d0*/  LDCU.64 UR10, c[0x0][0x3f0] ;  /* 0x00007e00ff0a77ac */ /* 0x000e220008000a00 */
[----:B------:R-:W-:Y:S02]  /*03e0*/  @!P3 IADD3 R7, PT, PT, -R7, RZ, RZ ;  /* 0x000000ff0707b210 */ /* 0x000fe40007ffe1ff */
[----:B------:R-:W-:-:S04]  /*03f0*/  @!P2 LOP3.LUT R7, RZ, R0, RZ, 0x33, !PT ;  /* 0x00000000ff07a212 */ /* 0x000fc800078e33ff */
[--C-:B------:R-:W-:Y:S01]  /*0400*/  SHF.R.S32.HI R6, RZ, 0x1f, R7.reuse ;  /* 0x0000001fff067819 */ /* 0x100fe20000011407 */
[----:B------:R-:W-:-:S04]  /*0410*/  IMAD.MOV R5, RZ, RZ, -R7 ;  /* 0x000000ffff057224 */ /* 0x000fc800078e0a07 */
        /* <DEDUP_REMOVED lines=13> */
[----:B------:R-:W-:-:S05]  /*04f0*/  @!P1 IMAD.WIDE.U32 R2, R24, R2, R28 ;  /* 0x0000000218029225 */ /* 0x000fca00078e001c */
[----:B------:R-:W-:Y:S02]  /*0500*/  @!P1 IADD3 R3, PT, PT, R3, R7, RZ ;  /* 0x0000000703039210 */ /* 0x000fe40007ffe0ff */
        /* <DEDUP_REMOVED lines=51> */
.L_x_2017:
[----:B------:R-:W-:Y:S05]  /*0840*/  BSYNC.RECONVERGENT B0 ;  /* 0x0000000000007941 */ /* 0x000fea0003800200 */
.L_x_2016:
        /* <DEDUP_REMOVED lines=56> */
.L_x_2019:
[----:B------:R-:W-:Y:S05]  /*0bd0*/  BSYNC.RECONVERGENT B0 ;  /* 0x0000000000007941 */ /* 0x000fea0003800200 */
.L_x_2018:
        /* <DEDUP_REMOVED lines=31> */
.L_x_2022:
[----:B---3--:R-:W3:Y:S04]  /*0dd0*/  LDG.E.STRONG.GPU R4, desc[UR16][R6.64] ;  /* 0x0000001006047981 */ /* 0x008ee8000c1ef900 */
[----:B---3--:R-:W-:Y:S01]  /*0de0*/  CCTL.IVALL ;  /* 0x00000000ff00798f */ /* 0x008fe20002000000 */
[----:B------:R-:W-:Y:S05]  /*0df0*/  YIELD ;  /* 0x0000000000007946 */ /* 0x000fea0003800000 */
[----:B------:R-:W-:-:S13]  /*0e00*/  ISETP.NE.AND P1, PT, R4, R9, PT ;  /* 0x000000090400720c */ /* 0x000fda0003f25270 */
[----:B------:R-:W-:Y:S05]  /*0e10*/  @P1 BRA `(.L_x_2022) ;  /* 0xfffffffc00ec1947 */ /* 0x000fea000383ffff */
.L_x_2021:
        /* <DEDUP_REMOVED lines=15> */
.L_x_2024:
        /* <DEDUP_REMOVED lines=16> */
[----:B------:R-:W-:Y:S01]  /*1010*/  MOV R6, UR24 ;  /* 0x0000001800067c02 */ /* 0x000fe20008000f00 */
[----:B------:R-:W-:Y:S01]  /*1020*/  IMAD.U32 R7, RZ, RZ, UR25 ;  /* 0x00000019ff077e24 */ /* 0x000fe2000f8e00ff */
[----:B------:R-:W-:-:S02]  /*1030*/  MOV R8, UR26 ;  /* 0x0000001a00087c02 */ /* 0x000fc40008000f00 */
[----:B------:R-:W-:-:S03]  /*1040*/  MOV R9, UR27 ;  /* 0x0000001b00097c02 */ /* 0x000fc60008000f00 */
        /* <DEDUP_REMOVED lines=71> */
.L_x_2023:
        /* <DEDUP_REMOVED lines=52> */
.L_x_2025:
        /* <DEDUP_REMOVED lines=27> */
.L_x_2026:
        /* <DEDUP_REMOVED lines=13> */
.L_x_2027:
[----:B------:R-:W-:Y:S05]  /*1a80*/  BSYNC.RECONVERGENT B0 ;  /* 0x0000000000007941 */ /* 0x000fea0003800200 */
.L_x_2020:
        /* <DEDUP_REMOVED lines=57> */
.L_x_2028:
        /* <DEDUP_REMOVED lines=14> */
.L_x_2030:
[----:B------:R-:W-:Y:S05]  /*1f00*/  BSYNC.RECONVERGENT B0 ;  /* 0x0000000000007941 */ /* 0x000fea0003800200 */
.L_x_2029:
[----:B------:R-:W-:Y:S02]  /*1f10*/  UIADD3 UR8, UPT, UPT, UR20, UR8, URZ ;  /* 0x0000000814087290 */ /* 0x000fe4000fffe0ff */
[----:B------:R-:W-:Y:S02]  /*1f20*/  UIADD3 UR4, UPT, UPT, UR4, 0x1, URZ ;  /* 0x0000000104047890 */ /* 0x000fe4000fffe0ff */
[----:B------:R-:W-:-:S09]  /*1f30*/  UISETP.GE.AND UP0, UPT, UR8, UR7, UPT ;  /* 0x000000070800728c */ /* 0x000fd2000bf06270 */
[----:B------:R-:W-:Y:S05]  /*1f40*/  BRA.U !UP0, `(.L_x_2031) ;  /* 0xffffffe108b87547 */ /* 0x000fea000b83ffff */
[----:B------:R-:W-:Y:S05]  /*1f50*/  EXIT ;  /* 0x000000000000794d */ /* 0x000fea0003800000 */
.L_x_2032:
        /* <DEDUP_REMOVED lines=10> */
.L_x_2521:


//--------------------- .text._Z35group_norm_nhwc_fwd_one_pass_kernelI11Fp16IOFp16WLi128ELi20ELi640EEv26Group_norm_nhwc_fwd_params --------------------------
	.section	.text._Z35group_norm_nhwc_fwd_one_pass_kernelI11Fp16IOFp16WLi128ELi20ELi640EEv26Group_norm_nhwc_fwd_params,"ax",@progbits
	.align	128
        .global         _Z35group_norm_nhwc_fwd_one_pass_kernelI11Fp16IOFp16WLi128ELi20ELi640EEv26Group_norm_nhwc_fwd_params
        .type           _Z35group_norm_nhwc_fwd_one_pass_kernelI11Fp16IOFp16WLi128ELi20ELi640EEv26Group_norm_nhwc_fwd_params,@function
        .size           _Z35group_norm_nhwc_fwd_one_pass_kernelI11Fp16IOFp16WLi128ELi20ELi640EEv26Group_norm_nhwc_fwd_params,(.L_x_2522 - _Z35group_norm_nhwc_fwd_one_pass_kernelI11Fp16IOFp16WLi128ELi20ELi640EEv26Group_norm_nhwc_fwd_params)
        .other          _Z35group_norm_nhwc_fwd_one_pass_kernelI11Fp16IOFp16WLi128ELi20ELi640EEv26Group_norm_nhwc_fwd_params,@"STO_CUDA_ENTRY STV_DEFAULT"
_Z35group_norm_nhwc_fwd_one_pass_kernelI11Fp16IOFp16WLi128ELi20ELi640EEv26Group_norm_nhwc_fwd_params:
.text._Z35group_norm_nhwc_fwd_one_pass_kernelI11Fp16IOFp16WLi128ELi20ELi640EEv26Group_norm_nhwc_fwd_params:
        /* <DEDUP_REMOVED lines=36> */
.L_x_2052:
        /* <DEDUP_REMOVED lines=30> */
[----:B------:R-:W-:-:S04]  /*0420*/  @!P3 LOP3.LUT R5, RZ, R0, RZ, 0x33, !PT ;  /* 0x00000000ff05b212 */ /* 0x000fc800078e33ff */
[----:B------:R-:W-:-:S05]  /*0430*/  IADD3 R9, PT, PT, -R5, RZ, RZ ;  /* 0x000000ff05097210 */ /* 0x000fca0007ffe1ff */
        /* <DEDUP_REMOVED lines=21> */
[----:B------:R-:W-:Y:S02]  /*0590*/  @!P1 IADD3 R3, PT, PT, R3, R5, RZ ;  /* 0x0000000503039210 */ /* 0x000fe40007ffe0ff */
[----:B--2---:R-:W-:Y:S01]  /*05a0*/  @!P1 LEA R10, P3, R2, R10, 0x1 ;  /* 0x0000000a020a9211 */ /* 0x004fe200078608ff */
[----:B------:R-:W-:Y:S01]  /*05b0*/  @!P2 IMAD.WIDE.U32 R8, R22, R8, R14 ;  /* 0x000000081608a225 */ /* 0x000fe200078e000e */
[----:B------:R-:W-:Y:S02]  /*05c0*/  MOV R5, RZ ;  /* 0x000000ff00057202 */ /* 0x000fe40000000f00 */
[----:B------:R-:W-:Y:S01]  /*05d0*/  @!P1 LEA.HI.X R11, R2, R11, R3, 0x1, P3 ;  /* 0x0000000b020b9211 */ /* 0x000fe200018f0c03 */
[----:B------:R-:W-:-:S02]  /*05e0*/  HFMA2 R3, -RZ, RZ, 0, 0 ;  /* 0x00000000ff037431 */ /* 0x000fc400000001ff */
[----:B------:R-:W-:Y:S01]  /*05f0*/  @!P2 IMAD.IADD R0, R9, 0x1, R19 ;  /* 0x000000010900a824 */ /* 0x000fe200078e0213 */
[----:B---3--:R-:W-:-:S04]  /*0600*/  @!P2 LEA R12, P4, R8, R12, 0x1 ;  /* 0x0000000c080ca211 */ /* 0x008fc800078808ff */
[----:B------:R-:W-:Y:S01]  /*0610*/  @!P2 LEA.HI.X R13, R8, R13, R0, 0x1, P4 ;  /* 0x0000000d080da211 */ /* 0x000fe200020f0c00 */
[----:B------:R-:W2:Y:S04]  /*0620*/  @!P1 LDG.E R3, desc[UR14][R10.64] ;  /* 0x0000000e0a039981 */ /* 0x000ea8000c1e1900 */
[----:B------:R-:W3:Y:S01]  /*0630*/  @!P2 LDG.E R5, desc[UR14][R12.64] ;  /* 0x0000000e0c05a981 */ /* 0x000ee2000c1e1900 */
[C---:B------:R-:W-:Y:S01]  /*0640*/  ISETP.GT.AND P1, PT, R16.reuse, 0x1e, PT ;  /* 0x0000001e1000780c */ /* 0x040fe20003f24270 */
[----:B------:R-:W-:Y:S01]  /*0650*/  BSSY.RECONVERGENT B0, `(.L_x_2033) ;  /* 0x0000032000007945 */ /* 0x000fe20003800200 */
[----:B------:R-:W-:Y:S01]  /*0660*/  ISETP.GT.AND P2, PT, R16, 0xf, PT ;  /* 0x0000000f1000780c */ /* 0x000fe20003f44270 */
[--C-:B--2---:R-:W-:Y:S02]  /*0670*/  HADD2.F32 R0, -RZ, R3.reuse.H1_H1 ;  /* 0x30000003ff007230 */ /* 0x104fe40000004100 */
[----:B------:R-:W-:-:S02]  /*0680*/  HADD2.F32 R3, -RZ, R3.H0_H0 ;  /* 0x20000003ff037230 */ /* 0x000fc40000004100 */
[--C-:B---3--:R-:W-:Y:S02]  /*0690*/  HADD2.F32 R2, -RZ, R5.reuse.H1_H1 ;  /* 0x30000005ff027230 */ /* 0x108fe40000004100 */
        /* <DEDUP_REMOVED lines=45> */
.L_x_2034:
[----:B------:R-:W-:Y:S05]  /*0970*/  BSYNC.RECONVERGENT B0 ;  /* 0x0000000000007941 */ /* 0x000fea0003800200 */
.L_x_2033:
        /* <DEDUP_REMOVED lines=56> */
.L_x_2036:
[----:B------:R-:W-:Y:S05]  /*0d00*/  BSYNC.RECONVERGENT B0 ;  /* 0x0000000000007941 */ /* 0x000fea0003800200 */
.L_x_2035:
        /* <DEDUP_REMOVED lines=31> */
.L_x_2039:
[----:B---3--:R-:W2:Y:S04]  /*0f00*/  LDG.E.STRONG.GPU R8, desc[UR14][R10.64] ;  /* 0x0000000e0a087981 */ /* 0x008ea8000c1ef900 */
[----:B--2---:R-:W-:Y:S01]  /*0f10*/  CCTL.IVALL ;  /* 0x00000000ff00798f */ /* 0x004fe20002000000 */
[----:B------:R-:W-:Y:S05]  /*0f20*/  YIELD ;  /* 0x0000000000007946 */ /* 0x000fea0003800000 */
[----:B------:R-:W-:-:S13]  /*0f30*/  ISETP.NE.AND P1, PT, R8, R13, PT ;  /* 0x0000000d0800720c */ /* 0x000fda0003f25270 */
[----:B------:R-:W-:Y:S05]  /*0f40*/  @P1 BRA `(.L_x_2039) ;  /* 0xfffffffc00ec1947 */ /* 0x000fea000383ffff */
.L_x_2038:
        /* <DEDUP_REMOVED lines=15> */
.L_x_2041:
        /* <DEDUP_REMOVED lines=30> */
[----:B------:R-:W-:Y:S01]  /*1220*/  MOV R10, UR24 ;  /* 0x00000018000a7c02 */ /* 0x000fe20008000f00 */
[----:B------:R-:W-:Y:S01]  /*1230*/  IMAD.U32 R11, RZ, RZ, UR25 ;  /* 0x00000019ff0b7e24 */ /* 0x000fe2000f8e00ff */
        /* <DEDUP_REMOVED lines=59> */
.L_x_2040:
        /* <DEDUP_REMOVED lines=52> */
.L_x_2042:
        /* <DEDUP_REMOVED lines=28> */
.L_x_2043:
        /* <DEDUP_REMOVED lines=13> */
.L_x_2044:
[----:B------:R-:W-:Y:S05]  /*1bc0*/  BSYNC.RECONVERGENT B0 ;  /* 0x0000000000007941 */ /* 0x000fea0003800200 */
.L_x_2037:
        /* <DEDUP_REMOVED lines=48> */
[----:B------:R-:W-:Y:S02]  /*1ed0*/  IMAD.MOV.U32 R8, RZ, RZ, R24 ;  /* 0x000000ffff087224 */ /* 0x000fe400078e0018 */
[--C-:B------:R-:W-:Y:S01]  /*1ee0*/  FADD.FTZ R11, R3, -R4.reuse ;  /* 0x80000004030b7221 */ /* 0x100fe20000010000 */
[----:B------:R-:W1:Y:S01]  /*1ef0*/  LDCU.64 UR8, c[0x0][0x380] ;  /* 0x00007000ff0877ac */ /* 0x000e620008000a00 */
[----:B------:R-:W-:Y:S02]  /*1f00*/  FADD.FTZ R29, R0, -R4 ;  /* 0x80000004001d7221 */ /* 0x000fe40000010000 */
[-C--:B------:R-:W-:Y:S02]  /*1f10*/  FMUL.FTZ R0, R11, R12.reuse ;  /* 0x0000000c0b007220 */ /* 0x080fe40000410000 */
[----:B------:R-:W-:-:S02]  /*1f20*/  FMUL.FTZ R29, R29, R12 ;  /* 0x0000000c1d1d7220 */ /* 0x000fc40000410000 */
[----:B------:R-:W-:Y:S02]  /*1f30*/  FFMA.FTZ R0, R14, R0, R19 ;  /* 0x000000000e007223 */ /* 0x000fe40000010013 */
        /* <DEDUP_REMOVED lines=9> */
.L_x_2048:
[----:B------:R-:W-:Y:S05]  /*1fd0*/  BSYNC.RECONVERGENT B1 ;  /* 0x0000000000017941 */ /* 0x000fea0003800200 */
.L_x_2047:
        /* <DEDUP_REMOVED lines=19> */
.L_x_2046:
        /* <DEDUP_REMOVED lines=35> */
.L_x_2051:
[----:B------:R-:W-:Y:S05]  /*2340*/  BSYNC.RECONVERGENT B1 ;  /* 0x0000000000017941 */ /* 0x000fea0003800200 */
.L_x_2050:
        /* <DEDUP_REMOVED lines=29> */
.L_x_2049:
[----:B------:R-:W-:Y:S05]  /*2520*/  BSYNC.RECONVERGENT B0 ;  /* 0x0000000000007941 */ /* 0x000fea0003800200 */
.L_x_2045:
        /* <DEDUP_REMOVED lines=8> */
.L_x_2053:
        /* <DEDUP_REMOVED lines=13> */
.L_x_2522:


//--------------------- .text._Z35group_norm_nhwc_fwd_one_pass_kernelI11Fp16IOFp16WLi256ELi20ELi640EEv26Group_norm_nhwc_fwd_params --------------------------
	.section	.text._Z35group_norm_nhwc_fwd_one_pass_kernelI11Fp16IOFp16WLi256ELi20ELi640EEv26Group_norm_nhwc_fwd_params,"ax",@progbits
	.align	128
        .global         _Z35group_norm_nhwc_fwd_one_pass_kernelI11Fp16IOFp16WLi256ELi20ELi640EEv26Group_norm_nhwc_fwd_params
        .type           _Z35group_norm_nhwc_fwd_one_pass_kernelI11Fp16IOFp16WLi256ELi20ELi640EEv26Group_norm_nhwc_fwd_params,@function
        .size           _Z35group_norm_nhwc_fwd_one_pass_kernelI11Fp16IOFp16WLi256ELi20ELi640EEv26Group_norm_nhwc_fwd_params,(.L_x_2523 - _Z35group_norm_nhwc_fwd_one_pass_kernelI11Fp16IOFp16WLi256ELi20ELi640EEv26Group_norm_nhwc_fwd_params)
        .other          _Z35group_norm_nhwc_fwd_one_pass_kernelI11Fp16IOFp16WLi256ELi20ELi640EEv26Group_norm_nhwc_fwd_params,@"STO_CUDA_ENTRY STV_DEFAULT"
_Z35group_norm_nhwc_fwd_one_pass_kernelI11Fp16IOFp16WLi256ELi20ELi640EEv26Group_norm_nhwc_fwd_params:
.text._Z35group_norm_nhwc_fwd_one_pass_kernelI11Fp16IOFp16WLi256ELi20ELi640EEv26Group_norm_nhwc_fwd_params:
        /* <DEDUP_REMOVED lines=40> */
.L_x_2081:
        /* <DEDUP_REMOVED lines=67> */
[----:B------:R-:W-:-:S03]  /*06b0*/  @!P1 MOV R21, R7 ;  /* 0x0000000700159202 */ /* 0x000fc60000000f00 */
[----:B------:R-:W-:-:S03]  /*06c0*/  @!P2 IMAD.WIDE.U32 R18, R19, R22, R6 ;  /* 0x000000161312a225 */ /* 0x000fc600078e0006 */
        /* <DEDUP_REMOVED lines=10> */
[----:B------:R-:W-:Y:S02]  /*0770*/  @!P1 IADD3 R22, PT, PT, R15, R22, RZ ;  /* 0x000000160f169210 */ /* 0x000fe40007ffe0ff */
[C---:B--2---:R-:W-:Y:S02]  /*0780*/  @!P1 LEA R10, P5, R14.reuse, R10, 0x1 ;  /* 0x0000000a0e0a9211 */ /* 0x044fe400078a08ff */
[----:B------:R-:W-:Y:S02]  /*0790*/  @!P3 MOV R15, R7 ;  /* 0x00000007000fb202 */ /* 0x000fe40000000f00 */
        /* <DEDUP_REMOVED lines=22> */
[----:B------:R1:W2:Y:S03]  /*0900*/  @!P3 LDG.E R24, desc[UR16][R18.64] ;  /* 0x000000101218b981 */ /* 0x0002a6000c1e1900 */
[----:B------:R-:W-:-:S05]  /*0910*/  @!P4 LEA.HI.X R13, R8, R13, R9, 0x1, P2 ;  /* 0x0000000d080dc211 */ /* 0x000fca00010f0c09 */
[----:B------:R4:W4:Y:S01]  /*0920*/  @!P4 LDG.E R23, desc[UR16][R12.64] ;  /* 0x000000100c17c981 */ /* 0x000922000c1e1900 */
[C---:B------:R-:W-:Y:S02]  /*0930*/  ISETP.GT.AND P2, PT, R27.reuse, 0x1e, PT ;  /* 0x0000001e1b00780c */ /* 0x040fe40003f44270 */
[----:B------:R-:W-:Y:S01]  /*0940*/  ISETP.GT.AND P3, PT, R27, 0xf, PT ;  /* 0x0000000f1b00780c */ /* 0x000fe20003f64270 */
[----:B------:R-:W-:Y:S01]  /*0950*/  BSSY.RECONVERGENT B0, `(.L_x_2054) ;  /* 0x0000039000007945 */ /* 0x000fe20003800200 */
[--C-:B---3--:R-:W-:Y:S02]  /*0960*/  HADD2.F32 R21, -RZ, R22.reuse.H1_H1 ;  /* 0x30000016ff157230 */ /* 0x108fe40000004100 */
[----:B------:R-:W-:Y:S02]  /*0970*/  HADD2.F32 R22, -RZ, R22.H0_H0 ;  /* 0x20000016ff167230 */ /* 0x000fe40000004100 */
[--C-:B-----5:R-:W-:Y:S02]  /*0980*/  HADD2.F32 R17, -RZ, R3.reuse.H1_H1 ;  /* 0x30000003ff117230 */ /* 0x120fe40000004100 */
[----:B-1----:R-:W-:-:S03]  /*0990*/  HADD2.F32 R18, -RZ, R3.H0_H0 ;  /* 0x20000003ff127230 */ /* 0x002fc60000004100 */
[----:B------:R-:W-:Y:S02]  /*09a0*/  FMUL.FTZ R9, R17, R17 ;  /* 0x0000001111097220 */ /* 0x000fe40000410000 */
[----:B------:R-:W-:Y:S01]  /*09b0*/  FADD.FTZ R3, R18, R17 ;  /* 0x0000001112037221 */ /* 0x000fe20000010000 */
[----:B------:R-:W-:Y:S01]  /*09c0*/  FADD.FTZ R8, R22, R21 ;  /* 0x0000001516087221 */ /* 0x000fe20000010000 */
[----:B------:R-:W-:Y:S01]  /*09d0*/  FMUL.FTZ R11, R21, R21 ;  /* 0x00000015150b7220 */ /* 0x000fe20000410000 */
[----:B------:R-:W-:Y:S01]  /*09e0*/  FFMA.FTZ R9, R18, R18, R9 ;  /* 0x0000001212097223 */ /* 0x000fe20000010009 */
[----:B------:R-:W-:Y:S02]  /*09f0*/  FADD.FTZ R3, RZ, R3 ;  /* 0x00000003ff037221 */ /* 0x000fe40000010000 */
[----:B------:R-:W-:Y:S01]  /*0a00*/  FFMA.FTZ R10, R22, R22, R11 ;  /* 0x00000016160a7223 */ /* 0x000fe2000001000b */
[--C-:B--2---:R-:W-:Y:S02]  /*0a10*/  HADD2.F32 R16, -RZ, R24.reuse.H1_H1 ;  /* 0x30000018ff107230 */ /* 0x104fe40000004100 */
[----:B------:R-:W-:Y:S01]  /*0a20*/  FADD.FTZ R8, R3, R8 ;  /* 0x0000000803087221 */ /* 0x000fe20000010000 */
[----:B------:R-:W-:-:S02]  /*0a30*/  HADD2.F32 R24, -RZ, R24.H0_H0 ;  /* 0x20000018ff187230 */ /* 0x000fc40000004100 */
[----:B------:R-:W-:Y:S01]  /*0a40*/  FADD.FTZ R9, RZ, R9 ;  /* 0x00000009ff097221 */ /* 0x000fe20000010000 */
[----:B----4-:R-:W-:Y:S01]  /*0a50*/  FMUL.FTZ R13, R16, R16 ;  /* 0x00000010100d7220 */ /* 0x010fe20000410000 */
        /* <DEDUP_REMOVED lines=40> */
.L_x_2055:
[----:B------:R-:W-:Y:S05]  /*0ce0*/  BSYNC.RECONVERGENT B0 ;  /* 0x0000000000007941 */ /* 0x000fea0003800200 */
.L_x_2054:
        /* <DEDUP_REMOVED lines=56> */
.L_x_2057:
[----:B------:R-:W-:Y:S05]  /*1070*/  BSYNC.RECONVERGENT B0 ;  /* 0x0000000000007941 */ /* 0x000fea0003800200 */
.L_x_2056:
        /* <DEDUP_REMOVED lines=33> */
.L_x_2060:
[----:B------:R-:W2:Y:S04]  /*1290*/  LDG.E.STRONG.GPU R10, desc[UR16][R8.64] ;  /* 0x00000010080a7981 */ /* 0x000ea8000c1ef900 */
[----:B--2---:R-:W-:Y:S01]  /*12a0*/  CCTL.IVALL ;  /* 0x00000000ff00798f */ /* 0x004fe20002000000 */
[----:B------:R-:W-:Y:S05]  /*12b0*/  YIELD ;  /* 0x0000000000007946 */ /* 0x000fea0003800000 */
[----:B------:R-:W-:-:S13]  /*12c0*/  ISETP.NE.AND P4, PT, R10, R15, PT ;  /* 0x0000000f0a00720c */ /* 0x000fda0003f85270 */
[----:B------:R-:W-:Y:S05]  /*12d0*/  @P4 BRA `(.L_x_2060) ;  /* 0xfffffffc00ec4947 */ /* 0x000fea000383ffff */
.L_x_2059:
        /* <DEDUP_REMOVED lines=15> */
.L_x_2062:
        /* <DEDUP_REMOVED lines=42> */
[----:B------:R-:W-:Y:S01]  /*1670*/  IMAD.U32 R10, RZ, RZ, UR26 ;  /* 0x0000001aff0a7e24 */ /* 0x000fe2000f8e00ff */
        /* <DEDUP_REMOVED lines=48> */
.L_x_2061:
        /* <DEDUP_REMOVED lines=35> */
[----:B--2---:R-:W-:Y:S02]  /*1bb0*/  MOV R14, UR12 ;  /* 0x0000000c000e7c02 */ /* 0x004fe40008000f00 */
[----:B---3--:R-:W-:-:S06]  /*1bc0*/  MOV R15, UR13 ;  /* 0x0000000d000f7c02 */ /* 0x008fcc0008000f00 */
        /* <DEDUP_REMOVED lines=15> */
.L_x_2063:
        /* <DEDUP_REMOVED lines=28> */
.L_x_2064:
        /* <DEDUP_REMOVED lines=13> */
.L_x_2065:
[----:B------:R-:W-:Y:S05]  /*1f50*/  BSYNC.RECONVERGENT B0 ;  /* 0x0000000000007941 */ /* 0x000fea0003800200 */
.L_x_2058:
        /* <DEDUP_REMOVED lines=62> */
.L_x_2069:
[----:B------:R-:W-:Y:S05]  /*2340*/  BSYNC.RECONVERGENT B1 ;  /* 0x0000000000017941 */ /* 0x000fea0003800200 */
.L_x_2068:
        /* <DEDUP_REMOVED lines=24> */
.L_x_2071:
[----:B------:R-:W-:Y:S05]  /*24d0*/  BSYNC.RECONVERGENT B1 ;  /* 0x0000000000017941 */ /* 0x000fea0003800200 */
.L_x_2070:
        /* <DEDUP_REMOVED lines=26> */
.L_x_2073:
[----:B------:R-:W-:Y:S05]  /*2680*/  BSYNC.RECONVERGENT B1 ;  /* 0x0000000000017941 */ /* 0x000fea0003800200 */
.L_x_2072:
        /* <DEDUP_REMOVED lines=19> */
.L_x_2067:
        /* <DEDUP_REMOVED lines=32> */
.L_x_2076:
[----:B0-----:R-:W-:Y:S05]  /*29c0*/  BSYNC.RECONVERGENT B1 ;  /* 0x0000000000017941 */ /* 0x001fea0003800200 */
.L_x_2075:
        /* <DEDUP_REMOVED lines=34> */
.L_x_2078:
[----:B------:R-:W-:Y:S05]  /*2bf0*/  BSYNC.RECONVERGENT B1 ;  /* 0x0000000000017941 */ /* 0x000fea0003800200 */
.L_x_2077:
        /* <DEDUP_REMOVED lines=36> */
.L_x_2080:
[----:B------:R-:W-:Y:S05]  /*2e40*/  BSYNC.RECONVERGENT B1 ;  /* 0x0000000000017941 */ /* 0x000fea0003800200 */
.L_x_2079:
        /* <DEDUP_REMOVED lines=28> */
.L_x_2074:
[----:B------:R-:W-:Y:S05]  /*3010*/  BSYNC.RECONVERGENT B0 ;  /* 0x0000000000007941 */ /* 0x000fea0003800200 */
.L_x_2066:
[----:B------:R-:W-:Y:S02]  /*3020*/  UIADD3 UR9, UPT, UPT, UR21, UR9, URZ ;  /* 0x0000000915097290 */ /* 0x000fe4000fffe0ff */
[----:B------:R-:W-:Y:S02]  /*3030*/  UIADD3 UR4, UPT, UPT, UR4, 0x1, URZ ;  /* 0x0000000104047890 */ /* 0x000fe4000fffe0ff */
[----:B------:R-:W-:-:S09]  /*3040*/  UISETP.GE.AND UP1, UPT, UR9, UR7, UPT ;  /* 0x000000070900728c */ /* 0x000fd2000bf26270 */
[----:B------:R-:W-:Y:S05]  /*3050*/  BRA.U !UP1, `(.L_x_2081) ;  /* 0xffffffd109887547 */ /* 0x000fea000b83ffff */
[----:B------:R-:W-:Y:S05]  /*3060*/  EXIT ;  /* 0x000000000000794d */ /* 0x000fea0003800000 */
.L_x_2082:
        /* <DEDUP_REMOVED lines=9> */
.L_x_2523:


//--------------------- .text._Z35group_norm_nhwc_fwd_one_pass_kernelI11Fp16IOFp16WLi512ELi20ELi640EEv26Group_norm_nhwc_fwd_params --------------------------
	.section	.text._Z35group_norm_nhwc_fwd_one_pass_kernelI11Fp16IOFp16WLi512ELi20ELi640EEv26Group_norm_nhwc_fwd_params,"ax",@progbits
	.align	128
        .global         _Z35group_norm_nhwc_fwd_one_pass_kernelI11Fp16IOFp16WLi512ELi20ELi640EEv26Group_norm_nhwc_fwd_params
        .type           _Z35group_norm_nhwc_fwd_one_pass_kernelI11Fp16IOFp16WLi512ELi20ELi640EEv26Group_norm_nhwc_fwd_params,@function
        .size           _Z35group_norm_nhwc_fwd_one_pass_kernelI11Fp16IOFp16WLi512ELi20ELi640EEv26Group_norm_nhwc_fwd_params,(.L_x_2524 - _Z35group_norm_nhwc_fwd_one_pass_kernelI11Fp16IOFp16WLi512ELi20ELi640EEv26Group_norm_nhwc_fwd_params)
        .other          _Z35group_norm_nhwc_fwd_one_pass_kernelI11Fp16IOFp16WLi512ELi20ELi640EEv26Group_norm_nhwc_fwd_params,@"STO_CUDA_ENTRY STV_DEFAULT"
_Z35group_norm_nhwc_fwd_one_pass_kernelI11Fp16IOFp16WLi512ELi20ELi640EEv26Group_norm_nhwc_fwd_params:
.text._Z35group_norm_nhwc_fwd_one_pass_kernelI11Fp16IOFp16WLi512ELi20ELi640EEv26Group_norm_nhwc_fwd_params:
        /* <DEDUP_REMOVED lines=47> */
.L_x_2126:
        /* <DEDUP_REMOVED lines=255> */
.L_x_2084:
[----:B------:R-:W-:Y:S05]  /*12e0*/  BSYNC.RECONVERGENT B0 ;  /* 0x0000000000007941 */ /* 0x000fea0003800200 */
.L_x_2083:
        /* <DEDUP_REMOVED lines=56> */
.L_x_2086:
[----:B------:R-:W-:Y:S05]  /*1670*/  BSYNC.RECONVERGENT B0 ;  /* 0x0000000000007941 */ /* 0x000fea0003800200 */
.L_x_2085:
        /* <DEDUP_REMOVED lines=33> */
.L_x_2089:
[----:B------:R-:W2:Y:S04]  /*1890*/  LDG.E.STRONG.GPU R15, desc[UR16][R12.64] ;  /* 0x000000100c0f7981 */ /* 0x000ea8000c1ef900 */
[----:B--2---:R-:W-:Y:S01]  /*18a0*/  CCTL.IVALL ;  /* 0x00000000ff00798f */ /* 0x004fe20002000000 */
[----:B------:R-:W-:Y:S05]  /*18b0*/  YIELD ;  /* 0x0000000000007946 */ /* 0x000fea0003800000 */
[----:B------:R-:W-:-:S13]  /*18c0*/  ISETP.NE.AND P4, PT, R15, R14, PT ;  /* 0x0000000e0f00720c */ /* 0x000fda0003f85270 */
[----:B------:R-:W-:Y:S05]  /*18d0*/  @P4 BRA `(.L_x_2089) ;  /* 0xfffffffc00ec4947 */ /* 0x000fea000383ffff */
.L_x_2088:
        /* <DEDUP_REMOVED lines=15> */
.L_x_2091:
        /* <DEDUP_REMOVED lines=91> */
.L_x_2090:
        /* <DEDUP_REMOVED lines=52> */
.L_x_2092:
        /* <DEDUP_REMOVED lines=28> */
.L_x_2093:
        /* <DEDUP_REMOVED lines=13> */
.L_x_2094:
[----:B------:R-:W-:Y:S05]  /*2550*/  BSYNC.RECONVERGENT B0 ;  /* 0x0000000000007941 */ /* 0x000fea0003800200 */
.L_x_2087:
        /* <DEDUP_REMOVED lines=74> */
.L_x_2098:
[----:B------:R-:W-:Y:S05]  /*2a00*/  BSYNC.RECONVERGENT B1 ;  /* 0x0000000000017941 */ /* 0x000fea0003800200 */
.L_x_2097:
        /* <DEDUP_REMOVED lines=20> */
.L_x_2100:
[----:B------:R-:W-:Y:S05]  /*2b50*/  BSYNC.RECONVERGENT B1 ;  /* 0x0000000000017941 */ /* 0x000fea0003800200 */
.L_x_2099:
        /* <DEDUP_REMOVED lines=33> */
.L_x_2102:
[----:B------:R-:W-:Y:S05]  /*2d70*/  BSYNC.RECONVERGENT B1 ;  /* 0x0000000000017941 */ /* 0x000fea0003800200 */
.L_x_2101:
        /* <DEDUP_REMOVED lines=20> */
.L_x_2104:
[----:B------:R-:W-:Y:S05]  /*2ec0*/  BSYNC.RECONVERGENT B1 ;  /* 0x0000000000017941 */ /* 0x000fea0003800200 */
.L_x_2103:
        /* <DEDUP_REMOVED lines=20> */
.L_x_2106:
[----:B------:R-:W-:Y:S05]  /*3010*/  BSYNC.RECONVERGENT B1 ;  /* 0x0000000000017941 */ /* 0x000fea0003800200 */
.L_x_2105:
        /* <DEDUP_REMOVED lines=20> */
.L_x_2108:
[----:B------:R-:W-:Y:S05]  /*3160*/  BSYNC.RECONVERGENT B1 ;  /* 0x0000000000017941 */ /* 0x000fea0003800200 */
.L_x_2107:
        /* <DEDUP_REMOVED lines=20> */
.L_x_2110:
[----:B------:R-:W-:Y:S05]  /*32b0*/  BSYNC.RECONVERGENT B1 ;  /* 0x0000000000017941 */ /* 0x000fea0003800200 */
.L_x_2109:
        /* <DEDUP_REMOVED lines=19> */
.L_x_2096:
        /* <DEDUP_REMOVED lines=37> */
.L_x_2113:
[----:B------:R-:W-:Y:S05]  /*3640*/  BSYNC.RECONVERGENT B1 ;  /* 0x0000000000017941 */ /* 0x000fea0003800200 */
.L_x_2112:
        /* <DEDUP_REMOVED lines=31> */
.L_x_2115:
[----:B------:R-:W-:Y:S05]  /*3840*/  BSYNC.RECONVERGENT B1 ;  /* 0x0000000000017941 */ /* 0x000fea0003800200 */
.L_x_2114:
        /* <DEDUP_REMOVED lines=43> */
.L_x_2117:
[----:B------:R-:W-:Y:S05]  /*3b00*/  BSYNC.RECONVERGENT B1 ;  /* 0x0000000000017941 */ /* 0x000fea0003800200 */
.L_x_2116:
        /* <DEDUP_REMOVED lines=30> */
.L_x_2119:
[----:B------:R-:W-:Y:S05]  /*3cf0*/  BSYNC.RECONVERGENT B1 ;  /* 0x0000000000017941 */ /* 0x000fea0003800200 */
.L_x_2118:
        /* <DEDUP_REMOVED lines=30> */
.L_x_2121:
[----:B------:R-:W-:Y:S05]  /*3ee0*/  BSYNC.RECONVERGENT B1 ;  /* 0x0000000000017941 */ /* 0x000fea0003800200 */
.L_x_2120:
        /* <DEDUP_REMOVED lines=30> */
.L_x_2123:
[----:B------:R-:W-:Y:S05]  /*40d0*/  BSYNC.RECONVERGENT B1 ;  /* 0x0000000000017941 */ /* 0x000fea0003800200 */
.L_x_2122:
        /* <DEDUP_REMOVED lines=30> */
.L_x_2125:
[----:B------:R-:W-:Y:S05]  /*42c0*/  BSYNC.RECONVERGENT B1 ;  /* 0x0000000000017941 */ /* 0x000fea0003800200 */
.L_x_2124:
        /* <DEDUP_REMOVED lines=29> */
.L_x_2111:
[----:B------:R-:W-:Y:S05]  /*44a0*/  BSYNC.RECONVERGENT B0 ;  /* 0x0000000000007941 */ /* 0x000fea0003800200 */
.L_x_2095:
        /* <DEDUP_REMOVED lines=8> */
.L_x_2127:
        /* <DEDUP_REMOVED lines=13> */
.L_x_2524:


//--------------------- .text._Z35group_norm_nhwc_fwd_one_pass_kernelI11Fp32IOFp32WLi64ELi20ELi640EEv26Group_norm_nhwc_fwd_params --------------------------
	.section	.text._Z35group_norm_nhwc_fwd_one_pass_kernelI11Fp32IOFp32WLi64ELi20ELi640EEv26Group_norm_nhwc_fwd_params,"ax",@progbits
	.align	128
        .global         _Z35group_norm_nhwc_fwd_one_pass_kernelI11Fp32IOFp32WLi64ELi20ELi640EEv26Group_norm_nhwc_fwd_params
        .type           _Z35group_norm_nhwc_fwd_one_pass_kernelI11Fp32IOFp32WLi64ELi20ELi640EEv26Group_norm_nhwc_fwd_params,@function
        .size           _Z35group_norm_nhwc_fwd_one_pass_kernelI11Fp32IOFp32WLi64ELi20ELi640EEv26Group_norm_nhwc_fwd_params,(.L_x_2525 - _Z35group_norm_nhwc_fwd_one_pass_kernelI11Fp32IOFp32WLi64ELi20ELi640EEv26Group_norm_nhwc_fwd_params)
        .other          _Z35group_norm_nhwc_fwd_one_pass_kernelI11Fp32IOFp32WLi64ELi20ELi640EEv26Group_norm_nhwc_fwd_params,@"STO_CUDA_ENTRY STV_DEFAULT"
_Z35group_norm_nhwc_fwd_one_pass_kernelI11Fp32IOFp32WLi64ELi20ELi640EEv26Group_norm_nhwc_fwd_params:
.text._Z35group_norm_nhwc_fwd_one_pass_kernelI11Fp32IOFp32WLi64ELi20ELi640EEv26Group_norm_nhwc_fwd_params:
        /* <DEDUP_REMOVED lines=35> */
.L_x_2143:
[----:B0-----:R-:W0:Y:S01]  /*0230*/  LDC R0, c[0x0][0x3f8] ;  /* 0x0000fe00ff007b82 */ /* 0x001e220000000800 */
[----:B-1----:R-:W1:Y:S01]  /*0240*/  LDCU.64 UR10, c[0x0][0x3e8] ;  /* 0x00007d00ff0a77ac */ /* 0x002e620008000a00 */
[----:B0-----:R-:W-:-:S04]  /*0250*/  IABS R9, R0 ;  /* 0x0000000000097213 */ /* 0x001fc80000000000 */
[----:B------:R-:W0:Y:S08]  /*0260*/  I2F.RP R8, R9 ;  /* 0x0000000900087306 */ /* 0x000e300000209400 */
[----:B0-----:R-:W0:Y:S02]  /*0270*/  MUFU.RCP R8, R8 ;  /* 0x0000000800087308 */ /* 0x001e240000001000 */
[----:B0-----:R-:W-:-:S06]  /*0280*/  IADD3 R4, PT, PT, R8, 0xffffffe, RZ ;  /* 0x0ffffffe08047810 */ /* 0x001fcc0007ffe0ff */
[----:B--2---:R0:W2:Y:S02]  /*0290*/  F2I.FTZ.U32.TRUNC.NTZ R5, R4 ;  /* 0x0000000400057305 */ /* 0x0040a4000021f000 */
        /* <DEDUP_REMOVED lines=39> */
[C---:B--2---:R-:W-:Y:S02]  /*0510*/  @!P1 LEA R8, P2, R4.reuse, R8, 0x2 ;  /* 0x0000000804089211 */ /* 0x044fe400078410ff */
[----:B------:R-:W-:Y:S02]  /*0520*/  MOV R5, RZ ;  /* 0x000000ff00057202 */ /* 0x000fe40000000f00 */
[----:B------:R-:W-:Y:S01]  /*0530*/  @!P1 LEA.HI.X R9, R4, R9, R10, 0x2, P2 ;  /* 0x0000000904099211 */ /* 0x000fe200010f140a */
[----:B------:R-:W-:-:S06]  /*0540*/  HFMA2 R4, -RZ, RZ, 0, 0 ;  /* 0x00000000ff047431 */ /* 0x000fcc00000001ff */
[----:B------:R-:W2:Y:S01]  /*0550*/  @!P1 LDG.E.64 R4, desc[UR16][R8.64] ;  /* 0x0000001008049981 */ /* 0x000ea2000c1e1b00 */
[C---:B------:R-:W-:Y:S01]  /*0560*/  ISETP.GT.AND P1, PT, R6.reuse, 0x1e, PT ;  /* 0x0000001e0600780c */ /* 0x040fe20003f24270 */
[----:B------:R-:W-:Y:S01]  /*0570*/  BSSY.RECONVERGENT B0, `(.L_x_2128) ;  /* 0x0000029000007945 */ /* 0x000fe20003800200 */
[----:B------:R-:W-:Y:S01]  /*0580*/  ISETP.GT.AND P2, PT, R6, 0xf, PT ;  /* 0x0000000f0600780c */ /* 0x000fe20003f44270 */
[C---:B--2---:R-:W-:Y:S01]  /*0590*/  FMUL.FTZ R12, R4.reuse, R4 ;  /* 0x00000004040c7220 */ /* 0x044fe20000410000 */
[----:B------:R-:W-:-:S03]  /*05a0*/  FADD.FTZ R10, R4, R5 ;  /* 0x00000005040a7221 */ /* 0x000fc60000010000 */
[----:B------:R-:W-:Y:S01]  /*05b0*/  FFMA.FTZ R12, R5, R5, R12 ;  /* 0x00000005050c7223 */ /* 0x000fe2000001000c */
[----:B------:R-:W-:-:S03]  /*05c0*/  FADD.FTZ R10, RZ, R10 ;  /* 0x0000000aff0a7221 */ /* 0x000fc60000010000 */
[----:B------:R-:W-:Y:S02]  /*05d0*/  FADD.FTZ R12, RZ, R12 ;  /* 0x0000000cff0c7221 */ /* 0x000fe40000010000 */
        /* <DEDUP_REMOVED lines=34> */
.L_x_2129:
[----:B------:R-:W-:Y:S05]  /*0800*/  BSYNC.RECONVERGENT B0 ;  /* 0x0000000000007941 */ /* 0x000fea0003800200 */
.L_x_2128:
        /* <DEDUP_REMOVED lines=56> */
.L_x_2131:
[----:B------:R-:W-:Y:S05]  /*0b90*/  BSYNC.RECONVERGENT B0 ;  /* 0x0000000000007941 */ /* 0x000fea0003800200 */
.L_x_2130:
        /* <DEDUP_REMOVED lines=31> */
.L_x_2134:
[----:B---3--:R-:W3:Y:S04]  /*0d90*/  LDG.E.STRONG.GPU R10, desc[UR16][R8.64] ;  /* 0x00000010080a7981 */ /* 0x008ee8000c1ef900 */
[----:B---3--:R-:W-:Y:S01]  /*0da0*/  CCTL.IVALL ;  /* 0x00000000ff00798f */ /* 0x008fe20002000000 */
[----:B------:R-:W-:Y:S05]  /*0db0*/  YIELD ;  /* 0x0000000000007946 */ /* 0x000fea0003800000 */
[----:B------:R-:W-:-:S13]  /*0dc0*/  ISETP.NE.AND P1, PT, R10, R13, PT ;  /* 0x0000000d0a00720c */ /* 0x000fda0003f25270 */
[----:B------:R-:W-:Y:S05]  /*0dd0*/  @P1 BRA `(.L_x_2134) ;  /* 0xfffffffc00ec1947 */ /* 0x000fea000383ffff */
.L_x_2133:
        /* <DEDUP_REMOVED lines=15> */
.L_x_2136:
        /* <DEDUP_REMOVED lines=11> */
[----:B------:R-:W-:Y:S01]  /*0f80*/  VOTEU.ALL UP1, P1 ;  /* 0x0000000000ff7886 */ /* 0x000fe20000820000 */
[----:B------:R-:W-:Y:S01]  /*0f90*/  MOV R9, UR25 ;  /* 0x0000001900097c02 */ /* 0x000fe20008000f00 */
[----:B------:R-:W-:-:S03]  /*0fa0*/  @!UP0 UIMAD.WIDE.U32 UR24, UR22, 0x8, UR18 ;  /* 0x00000008161888a5 */ /* 0x000fc6000f8e0012 */
[----:B------:R-:W-:Y:S02]  /*0fb0*/  @!UP1 UIMAD.WIDE.U32 UR26, UR10, 0x8, UR18 ;  /* 0x000000080a1a98a5 */ /* 0x000fe4000f8e0012 */
[----:B------:R-:W0:Y:S01]  /*0fc0*/  @!P5 LDG.E.64 R8, desc[UR16][R8.64] ;  /* 0x000000100808d981 */ /* 0x000e22000c1e1b00 */
[----:B------:R-:W-:Y:S01]  /*0fd0*/  IMAD.U32 R10, RZ, RZ, UR24 ;  /* 0x00000018ff0a7e24 */ /* 0x000fe2000f8e00ff */
[----:B------:R-:W-:Y:S02]  /*0fe0*/  MOV R11, UR25 ;  /* 0x00000019000b7c02 */ /* 0x000fe40008000f00 */
[----:B------:R-:W-:Y:S02]  /*0ff0*/  MOV R12, UR26 ;  /* 0x0000001a000c7c02 */ /* 0x000fe40008000f00 */
[----:B------:R-:W-:Y:S02]  /*1000*/  MOV R13, UR27 ;  /* 0x0000001b000d7c02 */ /* 0x000fe40008000f00 */
[----:B------:R-:W3:Y:S04]  /*1010*/  @!P6 LDG.E.64 R10, desc[UR16][R10.64] ;  /* 0x000000100a0ae981 */ /* 0x000ee8000c1e1b00 */
[----:B------:R-:W4:Y:S01]  /*1020*/  @!P1 LDG.E.64 R12, desc[UR16][R12.64] ;  /* 0x000000100c0c9981 */ /* 0x000f22000c1e1b00 */
[----:B------:R-:W-:-:S02]  /*1030*/  UIADD3 UR24, UPT, UPT, UR5, 0x3, URZ ;  /* 0x0000000305187890 */ /* 0x000fc4000fffe0ff */
[----:B------:R-:W-:-:S04]  /*1040*/  UIADD3 UR25, UPT, UPT, UR5, 0x4, URZ ;  /* 0x0000000405197890 */ /* 0x000fc8000fffe0ff */
[----:B-1----:R-:W-:Y:S01]  /*1050*/  MOV R14, UR24 ;  /* 0x00000018000e7c02 */ /* 0x002fe20008000f00 */
[----:B------:R-:W-:Y:S01]  /*1060*/  UIADD3 UR24, UPT, UPT, UR5, 0x5, URZ ;  /* 0x0000000505187890 */ /* 0x000fe2000fffe0ff */
[----:B------:R-:W-:Y:S01]  /*1070*/  IMAD.U32 R15, RZ, RZ, UR25 ;  /* 0x00000019ff0f7e24 */ /* 0x000fe2000f8e00ff */
[----:B------:R-:W-:Y:S01]  /*1080*/  UIADD3 UR25, UPT, UPT, UR5, 0x6, URZ ;  /* 0x0000000605197890 */ /* 0x000fe2000fffe0ff */
[----:B------:R-:W-:-:S03]  /*1090*/  ISETP.EQ.OR P3, PT, R14, UR15, P2 ;  /* 0x0000000f0e007c0c */ /* 0x000fc60009762670 */
[----:B------:R-:W-:-:S10]  /*10a0*/  ISETP.EQ.OR P4, PT, R15, UR15, P2 ;  /* 0x0000000f0f007c0c */ /* 0x000fd40009782670 */
[----:B------:R-:W-:-:S03]  /*10b0*/  VOTEU.ALL UP0, P3 ;  /* 0x0000000000ff7886 */ /* 0x000fc60001800000 */
[----:B------:R-:W-:-:S05]  /*10c0*/  VOTEU.ALL UP1, P4 ;  /* 0x0000000000ff7886 */ /* 0x000fca0002020000 */
[----:B------:R-:W-:Y:S01]  /*10d0*/  @!UP1 UIMAD.WIDE.U32 UR26, UR11, 0x8, UR18 ;  /* 0x000000080b1a98a5 */ /* 0x000fe2000f8e0012 */
[----:B0-----:R-:W-:Y:S01]  /*10e0*/  @!P5 FADD.FTZ R22, R22, R8 ;  /* 0x000000081616d221 */ /* 0x001fe20000010000 */
[----:B------:R-:W-:Y:S01]  /*10f0*/  MOV R8, UR24 ;  /* 0x0000001800087c02 */ /* 0x000fe20008000f00 */
[----:B------:R-:W-:Y:S01]  /*1100*/  UIADD3 UR24, UPT, UPT, UR5, 0x7, URZ ;  /* 0x0000000705187890 */ /* 0x000fe2000fffe0ff */
[----:B------:R-:W-:Y:S01]  /*1110*/  @!P5 FADD.FTZ R23, R23, R9 ;  /* 0x000000091717d221 */ /* 0x000fe20000010000 */
[----:B------:R-:W-:Y:S02]  /*1120*/  MOV R9, UR25 ;  /* 0x0000001900097c02 */ /* 0x000fe40008000f00 */
[----:B------:R-:W-:Y:S01]  /*1130*/  ISETP.EQ.OR P5, PT, R8, UR15, P2 ;  /* 0x0000000f08007c0c */ /* 0x000fe200097a2670 */
[----:B---3--:R-:W-:Y:S01]  /*1140*/  @!P6 FADD.FTZ R22, R22, R10 ;  /* 0x0000000a1616e221 */ /* 0x008fe20000010000 */
[----:B------:R-:W-:Y:S01]  /*1150*/  @!P6 FADD.FTZ R23, R23, R11 ;  /* 0x0000000b1717e221 */ /* 0x000fe20000010000 */
[----:B------:R-:W-:-:S02]  /*1160*/  ISETP.EQ.OR P6, PT, R9, UR15, P2 ;  /* 0x0000000f09007c0c */ /* 0x000fc400097c2670 */
[----:B------:R-:W-:Y:S01]  /*1170*/  MOV R8, UR24 ;  /* 0x0000001800087c02 */ /* 0x000fe20008000f00 */
[----:B----4-:R-:W-:Y:S01]  /*1180*/  @!P1 FADD.FTZ R22, R22, R12 ;  /* 0x0000000c16169221 */ /* 0x010fe20000010000 */
[----:B------:R-:W-:Y:S01]  /*1190*/  @!P1 FADD.FTZ R23, R23, R13 ;  /* 0x0000000d17179221 */ /* 0x000fe20000010000 */
[----:B------:R-:W-:Y:S01]  /*11a0*/  @!UP0 UIMAD.WIDE.U32 UR24, UR12, 0x8, UR18 ;  /* 0x000000080c1888a5 */ /* 0x000fe2000f8e0012 */
[----:B------:R-:W-:-:S04]  /*11b0*/  ISETP.EQ.OR P1, PT, R8, UR15, P2 ;  /* 0x0000000f08007c0c */ /* 0x000fc80009722670 */
[----:B------:R-:W-:Y:S01]  /*11c0*/  VOTEU.ALL UP0, P5 ;  /* 0x0000000000ff7886 */ /* 0x000fe20002800000 */
[----:B------:R-:W-:Y:S01]  /*11d0*/  MOV R8, UR24 ;  /* 0x0000001800087c02 */ /* 0x000fe20008000f00 */
[----:B------:R-:W-:Y:S01]  /*11e0*/  IMAD.U32 R9, RZ, RZ, UR25 ;  /* 0x00000019ff097e24 */ /* 0x000fe2000f8e00ff */
[----:B------:R-:W-:Y:S02]  /*11f0*/  VOTEU.ALL UP1, P6 ;  /* 0x0000000000ff7886 */ /* 0x000fe40003020000 */
[----:B------:R-:W-:Y:S01]  /*1200*/  @!UP0 UIMAD.WIDE.U32 UR24, UR21, 0x8, UR18 ;  /* 0x00000008151888a5 */ /* 0x000fe2000f8e0012 */
[----:B------:R-:W-:Y:S02]  /*1210*/  MOV R10, UR26 ;  /* 0x0000001a000a7c02 */ /* 0x000fe40008000f00 */
[----:B------:R-:W-:Y:S01]  /*1220*/  MOV R11, UR27 ;  /* 0x0000001b000b7c02 */ /* 0x000fe20008000f00 */
[----:B------:R-:W3:Y:S01]  /*1230*/  @!P3 LDG.E.64 R8, desc[UR16][R8.64] ;  /* 0x000000100808b981 */ /* 0x000ee2000c1e1b00 */
[----:B------:R-:W-:Y:S01]  /*1240*/  VOTEU.ALL UP2, P1 ;  /* 0x0000000000ff7886 */ /* 0x000fe20000840000 */
        /* <DEDUP_REMOVED lines=35> */
.L_x_2135:
        /* <DEDUP_REMOVED lines=26> */
[----:B------:R-:W-:Y:S01]  /*1620*/  IMAD.U32 R9, RZ, RZ, UR11 ;  /* 0x0000000bff097e24 */ /* 0x000fe2000f8e00ff */
[----:B------:R-:W-:Y:S02]  /*1630*/  @!UP1 UIMAD.WIDE.U32 UR12, UR12, 0x8, UR18 ;  /* 0x000000080c0c98a5 */ /* 0x000fe4000f8e0012 */
[----:B------:R-:W-:Y:S02]  /*1640*/  @!UP2 UIMAD UR14, UR14, UR20, UR6 ;  /* 0x000000140e0ea2a4 */ /* 0x000fe4000f8e0206 */
[----:B------:R-:W-:Y:S01]  /*1650*/  @!UP0 UIMAD.WIDE.U32 UR10, UR9, 0x8, UR18 ;  /* 0x00000008090a88a5 */ /* 0x000fe2000f8e0012 */
[----:B------:R-:W0:Y:S01]  /*1660*/  @!P3 LDG.E.64 R8, desc[UR16][R8.64] ;  /* 0x000000100808b981 */ /* 0x000e22000c1e1b00 */
[----:B------:R-:W-:Y:S02]  /*1670*/  MOV R10, UR12 ;  /* 0x0000000c000a7c02 */ /* 0x000fe40008000f00 */
[----:B------:R-:W-:Y:S01]  /*1680*/  MOV R11, UR13 ;  /* 0x0000000d000b7c02 */ /* 0x000fe20008000f00 */
[----:B------:R-:W-:Y:S01]  /*1690*/  @!UP2 UIMAD.WIDE.U32 UR12, UR14, 0x8, UR18 ;  /* 0x000000080e0ca8a5 */ /* 0x000fe2000f8e0012 */
[----:B------:R-:W-:-:S02]  /*16a0*/  MOV R12, UR10 ;  /* 0x0000000a000c7c02 */ /* 0x000fc40008000f00 */
[----:B------:R-:W-:Y:S02]  /*16b0*/  MOV R13, UR11 ;  /* 0x0000000b000d7c02 */ /* 0x000fe40008000f00 */
[----:B------:R-:W2:Y:S01]  /*16c0*/  @!P4 LDG.E.64 R10, desc[UR16][R10.64] ;  /* 0x000000100a0ac981 */ /* 0x000ea2000c1e1b00 */
[----:B-1----:R-:W-:Y:S01]  /*16d0*/  IMAD.U32 R14, RZ, RZ, UR12 ;  /* 0x0000000cff0e7e24 */ /* 0x002fe2000f8e00ff */
[----:B------:R-:W-:Y:S02]  /*16e0*/  MOV R15, UR13 ;  /* 0x0000000d000f7c02 */ /* 0x000fe40008000f00 */
        /* <DEDUP_REMOVED lines=13> */
.L_x_2137:
        /* <DEDUP_REMOVED lines=27> */
.L_x_2138:
        /* <DEDUP_REMOVED lines=13> */
.L_x_2139:
[----:B------:R-:W-:Y:S05]  /*1a40*/  BSYNC.RECONVERGENT B0 ;  /* 0x0000000000007941 */ /* 0x000fea0003800200 */
.L_x_2132:
        /* <DEDUP_REMOVED lines=18> */
[----:B------:R-:W3:Y:S04]  /*1b70*/  LDG.E.64 R8, desc[UR16][R8.64] ;  /* 0x0000001008087981 */ /* 0x000ee8000c1e1b00 */
[----:B------:R-:W3:Y:S04]  /*1b80*/  LDG.E.64 R10, desc[UR16][R10.64] ;  /* 0x000000100a0a7981 */ /* 0x000ee8000c1e1b00 */
[----:B------:R-:W1:Y:S01]  /*1b90*/  LDS.64 R18, [UR5+0xc0] ;  /* 0x0000c005ff127984 */ /* 0x000e620008000a00 */
[----:B------:R-:W4:Y:S02]  /*1ba0*/  LDCU.U8 UR5, c[0x0][0x3fc] ;  /* 0x00007f80ff0577ac */ /* 0x000f240008000000 */
[----:B----4-:R-:W-:Y:S01]  /*1bb0*/  UISETP.NE.AND UP0, UPT, UR5, URZ, UPT ;  /* 0x000000ff0500728c */ /* 0x010fe2000bf05270 */
[----:B-1----:R-:W-:-:S04]  /*1bc0*/  FMUL.FTZ R18, R18, UR10 ;  /* 0x0000000a12127c20 */ /* 0x002fc80008410000 */
[C---:B------:R-:W-:Y:S01]  /*1bd0*/  FMUL.FTZ R0, R18.reuse, R18 ;  /* 0x0000001212007220 */ /* 0x040fe20000410000 */
[C---:B------:R-:W-:Y:S01]  /*1be0*/  FADD.FTZ R13, -R18.reuse, R4 ;  /* 0x00000004120d7221 */ /* 0x040fe20000010100 */
[----:B------:R-:W-:Y:S02]  /*1bf0*/  FADD.FTZ R5, -R18, R5 ;  /* 0x0000000512057221 */ /* 0x000fe40000010100 */
[----:B------:R-:W-:Y:S01]  /*1c00*/  FFMA.FTZ R0, R19, UR10, -R0 ;  /* 0x0000000a13007c23 */ /* 0x000fe20008010800 */
[----:B------:R-:W1:Y:S04]  /*1c10*/  LDCU.64 UR10, c[0x0][0x3e8] ;  /* 0x00007d00ff0a77ac */ /* 0x000e680008000a00 */
[----:B------:R-:W-:-:S13]  /*1c20*/  FSETP.GTU.FTZ.AND P1, PT, R0, RZ, PT ;  /* 0x000000ff0000720b */ /* 0x000fda0003f3c000 */
[----:B------:R-:W4:Y:S02]  /*1c30*/  @P1 LDC R19, c[0x0][0x3a8] ;  /* 0x0000ea00ff131b82 */ /* 0x000f240000000800 */
[----:B----4-:R-:W-:Y:S01]  /*1c40*/  @P1 FADD.FTZ R12, R0, R19 ;  /* 0x00000013000c1221 */ /* 0x010fe20000010000 */
[----:B------:R-:W-:-:S06]  /*1c50*/  MOV R0, 0x3f800000 ;  /* 0x3f80000000007802 */ /* 0x000fcc0000000f00 */
[----:B------:R-:W4:Y:S01]  /*1c60*/  @P1 MUFU.RSQ R0, R12 ;  /* 0x0000000c00001308 */ /* 0x000f220000001400 */
[----:B-1----:R-:W-:-:S04]  /*1c70*/  ISETP.GE.U32.AND P1, PT, R24, UR10, PT ;  /* 0x0000000a18007c0c */ /* 0x002fc8000bf26070 */
[----:B------:R-:W-:Y:S01]  /*1c80*/  ISETP.GE.AND.EX P1, PT, R3, UR11, PT, P1 ;  /* 0x0000000b03007c0c */ /* 0x000fe2000bf26310 */
[-C--:B----4-:R-:W-:Y:S01]  /*1c90*/  FMUL.FTZ R13, R13, R0.reuse ;  /* 0x000000000d0d7220 */ /* 0x090fe20000410000 */
[----:B------:R-:W-:-:S03]  /*1ca0*/  FMUL.FTZ R0, R5, R0 ;  /* 0x0000000005007220 */ /* 0x000fc60000410000 */
[----:B---3--:R-:W-:Y:S01]  /*1cb0*/  FFMA.FTZ R8, R8, R13, R10 ;  /* 0x0000000d08087223 */ /* 0x008fe2000001000a */
[----:B------:R-:W-:Y:S01]  /*1cc0*/  FFMA.FTZ R9, R9, R0, R11 ;  /* 0x0000000009097223 */ /* 0x000fe2000001000b */
[----:B------:R-:W-:Y:S06]  /*1cd0*/  BRA.U !UP0, `(.L_x_2140) ;  /* 0x0000000108287547 */ /* 0x000fec000b800000 */
[----:B------:R-:W-:Y:S01]  /*1ce0*/  FMUL.FTZ R0, R8, -1.4426950216293334961 ;  /* 0xbfb8aa3b08007820 */ /* 0x000fe20000410000 */
[----:B------:R-:W-:-:S05]  /*1cf0*/  FMUL.FTZ R10, R9, -1.4426950216293334961 ;  /* 0xbfb8aa3b090a7820 */ /* 0x000fca0000410000 */
[----:B------:R-:W1:Y:S08]  /*1d00*/  MUFU.EX2 R0, R0 ;  /* 0x0000000000007308 */ /* 0x000e700000000800 */
[----:B------:R-:W3:Y:S01]  /*1d10*/  MUFU.EX2 R10, R10 ;  /* 0x0000000a000a7308 */ /* 0x000ee20000000800 */
[----:B-1----:R-:W-:-:S07]  /*1d20*/  FADD.FTZ R4, R0, 1 ;  /* 0x3f80000000047421 */ /* 0x002fce0000010000 */
[----:B------:R-:W1:Y:S01]  /*1d30*/  MUFU.RCP R5, R4 ;  /* 0x0000000400057308 */ /* 0x000e620000001000 */
[----:B---3--:R-:W-:-:S07]  /*1d40*/  FADD.FTZ R11, R10, 1 ;  /* 0x3f8000000a0b7421 */ /* 0x008fce0000010000 */
[----:B------:R-:W3:Y:S01]  /*1d50*/  MUFU.RCP R12, R11 ;  /* 0x0000000b000c7308 */ /* 0x000ee20000001000 */
[----:B-1----:R-:W-:Y:S01]  /*1d60*/  FMUL.FTZ R8, R8, R5 ;  /* 0x0000000508087220 */ /* 0x002fe20000410000 */
[----:B---3--:R-:W-:-:S07]  /*1d70*/  FMUL.FTZ R9, R9, R12 ;  /* 0x0000000c09097220 */ /* 0x008fce0000410000 */
.L_x_2140:
[----:B------:R-:W-:Y:S04]  /*1d80*/  BSSY.RECONVERGENT B0, `(.L_x_2141) ;  /* 0x000000c000007945 */ /* 0x000fe80003800200 */
[----:B------:R-:W-:Y:S05]  /*1d90*/  @P1 BRA `(.L_x_2142) ;  /* 0x0000000000281947 */ /* 0x000fea0003800000 */
[----:B------:R-:W1:Y:S01]  /*1da0*/  LDCU.64 UR12, c[0x0][0x3e0] ;  /* 0x00007c00ff0c77ac */ /* 0x000e620008000a00 */
[----:B------:R-:W-:Y:S01]  /*1db0*/  MOV R27, R29 ;  /* 0x0000001d001b7202 */ /* 0x000fe20000000f00 */
[----:B------:R-:W3:Y:S01]  /*1dc0*/  LDCU.64 UR10, c[0x0][0x380] ;  /* 0x00007000ff0a77ac */ /* 0x000ee20008000a00 */
[----:B-1----:R-:W-:Y:S02]  /*1dd0*/  IMAD R5, R3, UR12, RZ ;  /* 0x0000000c03057c24 */ /* 0x002fe4000f8e02ff */
[----:B------:R-:W-:-:S04]  /*1de0*/  IMAD.WIDE.U32 R26, R24, UR12, R26 ;  /* 0x0000000c181a7c25 */ /* 0x000fc8000f8e001a */
[----:B------:R-:W-:Y:S01]  /*1df0*/  IMAD R5, R24, UR13, R5 ;  /* 0x0000000d18057c24 */ /* 0x000fe2000f8e0205 */
[----:B---3--:R-:W-:-:S04]  /*1e00*/  LEA R4, P1, R26, UR10, 0x2 ;  /* 0x0000000a1a047c11 */ /* 0x008fc8000f8210ff */
[----:B------:R-:W-:-:S04]  /*1e10*/  IADD3 R5, PT, PT, R27, R5, RZ ;  /* 0x000000051b057210 */ /* 0x000fc80007ffe0ff */
[----:B------:R-:W-:-:S05]  /*1e20*/  LEA.HI.X R5, R26, UR11, R5, 0x2, P1 ;  /* 0x0000000b1a057c11 */ /* 0x000fca00088f1405 */
[----:B------:R1:W-:Y:S02]  /*1e30*/  STG.E.64 desc[UR16][R4.64], R8 ;  /* 0x0000000804007986 */ /* 0x0003e4000c101b10 */
.L_x_2142:
[----:B------:R-:W-:Y:S05]  /*1e40*/  BSYNC.RECONVERGENT B0 ;  /* 0x0000000000007941 */ /* 0x000fea0003800200 */
.L_x_2141:
[----:B------:R-:W-:Y:S02]  /*1e50*/  UIADD3 UR8, UPT, UPT, UR20, UR8, URZ ;  /* 0x0000000814087290 */ /* 0x000fe4000fffe0ff */
[----:B------:R-:W-:Y:S02]  /*1e60*/  UIADD3 UR4, UPT, UPT, UR4, 0x1, URZ ;  /* 0x0000000104047890 */ /* 0x000fe4000fffe0ff */
[----:B------:R-:W-:-:S09]  /*1e70*/  UISETP.GE.AND UP0, UPT, UR8, UR7, UPT ;  /* 0x000000070800728c */ /* 0x000fd2000bf06270 */
[----:B------:R-:W-:Y:S05]  /*1e80*/  BRA.U !UP0, `(.L_x_2143) ;  /* 0xffffffe108e87547 */ /* 0x000fea000b83ffff */
[----:B------:R-:W-:Y:S05]  /*1e90*/  EXIT ;  /* 0x000000000000794d */ /* 0x000fea0003800000 */
.L_x_2144:
        /* <DEDUP_REMOVED lines=14> */
.L_x_2525:


//--------------------- .text._Z35group_norm_nhwc_fwd_one_pass_kernelI11Fp32IOFp32WLi128ELi20ELi640EEv26Group_norm_nhwc_fwd_params --------------------------
	.section	.text._Z35group_norm_nhwc_fwd_one_pass_kernelI11Fp32IOFp32WLi128ELi20ELi640EEv26Group_norm_nhwc_fwd_params,"ax",@progbits
	.align	128
        .global         _Z35group_norm_nhwc_fwd_one_pass_kernelI11Fp32IOFp32WLi128ELi20ELi640EEv26Group_norm_nhwc_fwd_params
        .type           _Z35group_norm_nhwc_fwd_one_pass_kernelI11Fp32IOFp32WLi128ELi20ELi640EEv26Group_norm_nhwc_fwd_params,@function
        .size           _Z35group_norm_nhwc_fwd_one_pass_kernelI11Fp32IOFp32WLi128ELi20ELi640EEv26Group_norm_nhwc_fwd_params,(.L_x_2526 - _Z35group_norm_nhwc_fwd_one_pass_kernelI11Fp32IOFp32WLi128ELi20ELi640EEv26Group_norm_nhwc_fwd_params)
        .other          _Z35group_norm_nhwc_fwd_one_pass_kernelI11Fp32IOFp32WLi128ELi20ELi640EEv26Group_norm_nhwc_fwd_params,@"STO_CUDA_ENTRY STV_DEFAULT"
_Z35group_norm_nhwc_fwd_one_pass_kernelI11Fp32IOFp32WLi128ELi20ELi640EEv26Group_norm_nhwc_fwd_params:
.text._Z35group_norm_nhwc_fwd_one_pass_kernelI11Fp32IOFp32WLi128ELi20ELi640EEv26Group_norm_nhwc_fwd_params:
        /* <DEDUP_REMOVED lines=36> */
.L_x_2164:
[----:B------:R-:W0:Y:S01]  /*0240*/  LDC R0, c[0x0][0x3f8] ;  /* 0x0000fe00ff007b82 */ /* 0x000e220000000800 */
[----:B-1----:R-:W1:Y:S01]  /*0250*/  LDCU.64 UR8, c[0x0][0x3e8] ;  /* 0x00007d00ff0877ac */ /* 0x002e620008000a00 */
[----:B0--3--:R-:W-:Y:S02]  /*0260*/  IABS R7, R0 ;  /* 0x0000000000077213 */ /* 0x009fe40000000000 */
[----:B------:R-:W-:Y:S02]  /*0270*/  ISETP.NE.AND P3, PT, R0, RZ, PT ;  /* 0x000000ff0000720c */ /* 0x000fe40003f65270 */
[----:B------:R-:W0:Y:S08]  /*0280*/  I2F.RP R6, R7 ;  /* 0x0000000700067306 */ /* 0x000e300000209400 */
[----:B0-----:R-:W0:Y:S02]  /*0290*/  MUFU.RCP R6, R6 ;  /* 0x0000000600067308 */ /* 0x001e240000001000 */
[----:B0-2-4-:R-:W-:-:S06]  /*02a0*/  IADD3 R4, PT, PT, R6, 0xffffffe, RZ ;  /* 0x0ffffffe06047810 */ /* 0x015fcc0007ffe0ff */
[----:B------:R0:W2:Y:S02]  /*02b0*/  F2I.FTZ.U32.TRUNC.NTZ R5, R4 ;  /* 0x0000000400057305 */ /* 0x0000a4000021f000 */
[----:B0-----:R-:W-:Y:S01]  /*02c0*/  IMAD.MOV.U32 R4, RZ, RZ, RZ ;  /* 0x000000ffff047224 */ /* 0x001fe200078e00ff */
[----:B--2--5:R-:W-:-:S05]  /*02d0*/  IADD3 R8, PT, PT, RZ, -R5, RZ ;  /* 0x80000005ff087210 */ /* 0x024fca0007ffe0ff */
        /* <DEDUP_REMOVED lines=19> */
[----:B------:R-:W-:Y:S01]  /*0410*/  @!P4 IADD3 R13, PT, PT, -R13, RZ, RZ ;  /* 0x000000ff0d0dc210 */ /* 0x000fe20007ffe1ff */
[----:B------:R-:W1:Y:S01]  /*0420*/  @!P2 LDC.64 R8, c[0x0][0x3e0] ;  /* 0x0000f800ff08ab82 */ /* 0x000e620000000a00 */
[----:B------:R-:W-:-:S04]  /*0430*/  @!P3 LOP3.LUT R13, RZ, R0, RZ, 0x33, !PT ;  /* 0x00000000ff0db212 */ /* 0x000fc800078e33ff */
[--C-:B------:R-:W-:Y:S01]  /*0440*/  SHF.R.S32.HI R6, RZ, 0x1f, R13.reuse ;  /* 0x0000001fff067819 */ /* 0x100fe2000001140d */
[----:B------:R-:W-:-:S04]  /*0450*/  IMAD.MOV R7, RZ, RZ, -R13 ;  /* 0x000000ffff077224 */ /* 0x000fc800078e0a0d */
[----:B------:R-:W2:Y:S01]  /*0460*/  @!P1 LDC.64 R4, c[0x0][0x3e0] ;  /* 0x0000f800ff049b82 */ /* 0x000ea20000000a00 */
[----:B------:R-:W-:-:S04]  /*0470*/  IMAD R0, R0, R7, UR7 ;  /* 0x0000000700007e24 */ /* 0x000fc8000f8e0207 */
[----:B------:R-:W-:Y:S02]  /*0480*/  IMAD R0, R0, 0x14, RZ ;  /* 0x0000001400007824 */ /* 0x000fe400078e02ff */
[----:B0-----:R-:W-:Y:S01]  /*0490*/  IMAD R12, R6, UR8, RZ ;  /* 0x00000008060c7c24 */ /* 0x001fe2000f8e02ff */
[----:B------:R-:W0:Y:S02]  /*04a0*/  @!P1 LDC.64 R10, c[0x0][0x390] ;  /* 0x0000e400ff0a9b82 */ /* 0x000e240000000a00 */
[----:B------:R-:W-:Y:S01]  /*04b0*/  IADD3 R24, P3, PT, R0, R15, RZ ;  /* 0x0000000f00187210 */ /* 0x000fe20007f7e0ff */
[----:B------:R-:W-:-:S03]  /*04c0*/  IMAD R27, R13, UR9, R12 ;  /* 0x000000090d1b7c24 */ /* 0x000fc6000f8e020c */
[----:B------:R-:W-:Y:S02]  /*04d0*/  LEA.HI.X.SX32 R25, R0, RZ, 0x1, P3 ;  /* 0x000000ff00197211 */ /* 0x000fe400018f0eff */
[----:B------:R-:W3:Y:S01]  /*04e0*/  @!P2 LDC.64 R6, c[0x0][0x390] ;  /* 0x0000e400ff06ab82 */ /* 0x000ee20000000a00 */
[----:B------:R-:W-:-:S04]  /*04f0*/  IMAD.WIDE.U32 R24, R13, UR8, R24 ;  /* 0x000000080d187c25 */ /* 0x000fc8000f8e0018 */
[----:B-1----:R-:W-:Y:S01]  /*0500*/  @!P2 IMAD R13, R3, R8, RZ ;  /* 0x00000008030da224 */ /* 0x002fe200078e02ff */
[----:B------:R-:W-:Y:S01]  /*0510*/  IADD3 R27, PT, PT, R25, R27, RZ ;  /* 0x0000001b191b7210 */ /* 0x000fe20007ffe0ff */
[----:B--2---:R-:W-:Y:S01]  /*0520*/  @!P1 IMAD R12, R17, R4, RZ ;  /* 0x00000004110c9224 */ /* 0x004fe200078e02ff */
[-C--:B------:R-:W-:Y:S01]  /*0530*/  @!P1 MOV R26, R24.reuse ;  /* 0x00000018001a9202 */ /* 0x080fe20000000f00 */
[----:B------:R-:W-:Y:S01]  /*0540*/  @!P2 IMAD R9, R22, R9, R13 ;  /* 0x000000091609a224 */ /* 0x000fe200078e020d */
[----:B------:R-:W-:Y:S01]  /*0550*/  @!P2 MOV R13, R27 ;  /* 0x0000001b000da202 */ /* 0x000fe20000000f00 */
[C---:B------:R-:W-:Y:S01]  /*0560*/  @!P1 IMAD R15, R23.reuse, R5, R12 ;  /* 0x00000005170f9224 */ /* 0x040fe200078e020c */
[----:B------:R-:W-:Y:S01]  /*0570*/  @!P2 MOV R12, R24 ;  /* 0x00000018000ca202 */ /* 0x000fe20000000f00 */
[----:B------:R-:W-:-:S04]  /*0580*/  @!P1 IMAD.WIDE.U32 R4, R23, R4, R26 ;  /* 0x0000000417049225 */ /* 0x000fc800078e001a */
[----:B------:R-:W-:Y:S01]  /*0590*/  @!P2 IMAD.WIDE.U32 R12, R22, R8, R12 ;  /* 0x00000008160ca225 */ /* 0x000fe200078e000c */
[----:B------:R-:W-:Y:S02]  /*05a0*/  @!P1 IADD3 R5, PT, PT, R5, R15, RZ ;  /* 0x0000000f05059210 */ /* 0x000fe40007ffe0ff */
[C---:B0-----:R-:W-:Y:S02]  /*05b0*/  @!P1 LEA R10, P3, R4.reuse, R10, 0x2 ;  /* 0x0000000a040a9211 */ /* 0x041fe400078610ff */
[----:B------:R-:W-:Y:S02]  /*05c0*/  @!P2 IADD3 R9, PT, PT, R13, R9, RZ ;  /* 0x000000090d09a210 */ /* 0x000fe40007ffe0ff */
[----:B------:R-:W-:Y:S01]  /*05d0*/  @!P1 LEA.HI.X R11, R4, R11, R5, 0x2, P3 ;  /* 0x0000000b040b9211 */ /* 0x000fe200018f1405 */
[----:B------:R-:W-:Y:S01]  /*05e0*/  HFMA2 R4, -RZ, RZ, 0, 0 ;  /* 0x00000000ff047431 */ /* 0x000fe200000001ff */
[----:B---3--:R-:W-:Y:S01]  /*05f0*/  @!P2 LEA R8, P4, R12, R6, 0x2 ;  /* 0x000000060c08a211 */ /* 0x008fe200078810ff */
[----:B------:R-:W-:-:S03]  /*0600*/  IMAD.MOV.U32 R5, RZ, RZ, RZ ;  /* 0x000000ffff057224 */ /* 0x000fc600078e00ff */
[----:B------:R-:W-:Y:S02]  /*0610*/  @!P2 LEA.HI.X R9, R12, R7, R9, 0x2, P4 ;  /* 0x000000070c09a211 */ /* 0x000fe400020f1409 */
[----:B------:R-:W-:Y:S01]  /*0620*/  CS2R R6, SRZ ;  /* 0x0000000000067805 */ /* 0x000fe2000001ff00 */
[----:B------:R-:W2:Y:S05]  /*0630*/  @!P1 LDG.E.64 R4, desc[UR14][R10.64] ;  /* 0x0000000e0a049981 */ /* 0x000eaa000c1e1b00 */
[----:B------:R-:W3:Y:S01]  /*0640*/  @!P2 LDG.E.64 R6, desc[UR14][R8.64] ;  /* 0x0000000e0806a981 */ /* 0x000ee2000c1e1b00 */
[C---:B------:R-:W-:Y:S01]  /*0650*/  ISETP.GT.AND P1, PT, R16.reuse, 0x1e, PT ;  /* 0x0000001e1000780c */ /* 0x040fe20003f24270 */
[----:B------:R-:W-:Y:S01]  /*0660*/  BSSY.RECONVERGENT B0, `(.L_x_2145) ;  /* 0x000002e000007945 */ /* 0x000fe20003800200 */
[----:B------:R-:W-:Y:S01]  /*0670*/  ISETP.GT.AND P2, PT, R16, 0xf, PT ;  /* 0x0000000f1000780c */ /* 0x000fe20003f44270 */
[----:B--2---:R-:W-:Y:S01]  /*0680*/  FMUL.FTZ R13, R5, R5 ;  /* 0x00000005050d7220 */ /* 0x004fe20000410000 */
[----:B------:R-:W-:Y:S01]  /*0690*/  FADD.FTZ R12, R4, R5 ;  /* 0x00000005040c7221 */ /* 0x000fe20000010000 */
[----:B---3--:R-:W-:-:S02]  /*06a0*/  FMUL.FTZ R21, R7, R7 ;  /* 0x0000000707157220 */ /* 0x008fc40000410000 */
[----:B------:R-:W-:Y:S01]  /*06b0*/  FFMA.FTZ R13, R4, R4, R13 ;  /* 0x00000004040d7223 */ /* 0x000fe2000001000d */
[C---:B------:R-:W-:Y:S01]  /*06c0*/  FADD.FTZ R15, R6.reuse, R7 ;  /* 0x00000007060f7221 */ /* 0x040fe20000010000 */
[----:B------:R-:W-:Y:S01]  /*06d0*/  FADD.FTZ R12, RZ, R12 ;  /* 0x0000000cff0c7221 */ /* 0x000fe20000010000 */
[----:B------:R-:W-:Y:S01]  /*06e0*/  FFMA.FTZ R14, R6, R6, R21 ;  /* 0x00000006060e7223 */ /* 0x000fe20000010015 */
[----:B------:R-:W-:Y:S02]  /*06f0*/  FADD.FTZ R13, RZ, R13 ;  /* 0x0000000dff0d7221 */ /* 0x000fe40000010000 */
        /* <DEDUP_REMOVED lines=36> */
.L_x_2146:
[----:B------:R-:W-:Y:S05]  /*0940*/  BSYNC.RECONVERGENT B0 ;  /* 0x0000000000007941 */ /* 0x000fea0003800200 */
.L_x_2145:
        /* <DEDUP_REMOVED lines=9> */
[----:B-1----:R-:W1:Y:S01]  /*09e0*/  LDS.128 R12, [UR5+0x30] ;  /* 0x00003005ff0c7984 */ /* 0x002e620008000c00 */
        /* <DEDUP_REMOVED lines=46> */
.L_x_2148:
[----:B------:R-:W-:Y:S05]  /*0cd0*/  BSYNC.RECONVERGENT B0 ;  /* 0x0000000000007941 */ /* 0x000fea0003800200 */
.L_x_2147:
        /* <DEDUP_REMOVED lines=31> */
.L_x_2151:
[----:B---3--:R-:W3:Y:S04]  /*0ed0*/  LDG.E.STRONG.GPU R8, desc[UR14][R10.64] ;  /* 0x0000000e0a087981 */ /* 0x008ee8000c1ef900 */
[----:B---3--:R-:W-:Y:S01]  /*0ee0*/  CCTL.IVALL ;  /* 0x00000000ff00798f */ /* 0x008fe20002000000 */
[----:B------:R-:W-:Y:S05]  /*0ef0*/  YIELD ;  /* 0x0000000000007946 */ /* 0x000fea0003800000 */
[----:B------:R-:W-:-:S13]  /*0f00*/  ISETP.NE.AND P1, PT, R8, R13, PT ;  /* 0x0000000d0800720c */ /* 0x000fda0003f25270 */
[----:B------:R-:W-:Y:S05]  /*0f10*/  @P1 BRA `(.L_x_2151) ;  /* 0xfffffffc00ec1947 */ /* 0x000fea000383ffff */
.L_x_2150:
[----:B------:R-:W-:Y:S05]  /*0f20*/  WARPSYNC.ALL ;  /* 0x0000000000007948 */ /* 0x000fea0003800000 */
[----:B------:R-:W-:Y:S06]  /*0f30*/  BAR.SYNC.DEFER_BLOCKING 0x0 ;  /* 0x0000000000007b1d */ /* 0x000fec0000010000 */
[----:B------:R-:W-:Y:S01]  /*0f40*/  UMOV UR5, URZ ;  /* 0x000000ff00057c82 */ /* 0x000fe20008000000 */
[----:B------:R-:W-:Y:S05]  /*0f50*/  @!P3 BRA `(.L_x_2152) ;  /* 0x000000040098b947 */ /* 0x000fea0003800000 */
[----:B--2---:R-:W-:Y:S01]  /*0f60*/  LOP3.LUT R28, R2, 0x7ffffff8, RZ, 0xc0, !PT ;  /* 0x7ffffff8021c7812 */ /* 0x004fe200078ec0ff */
        /* <DEDUP_REMOVED lines=10> */
.L_x_2153:
[----:B------:R-:W-:Y:S01]  /*1010*/  UIADD3 UR23, UPT, UPT, UR5, 0x1, URZ ;  /* 0x0000000105177890 */ /* 0x000fe2000fffe0ff */
[----:B------:R-:W-:-:S05]  /*1020*/  ISETP.EQ.OR P1, PT, RZ, UR22, P2 ;  /* 0x00000016ff007c0c */ /* 0x000fca0009722670 */
[----:B---3--:R-:W-:-:S05]  /*1030*/  IMAD.U32 R8, RZ, RZ, UR23 ;  /* 0x00000017ff087e24 */ /* 0x008fca000f8e00ff */
[----:B------:R-:W-:-:S03]  /*1040*/  ISETP.EQ.OR P3, PT, R8, UR13, P2 ;  /* 0x0000000d08007c0c */ /* 0x000fc60009762670 */
[----:B------:R-:W-:Y:S01]  /*1050*/  VOTEU.ALL UP0, P1 ;  /* 0x0000000000ff7886 */ /* 0x000fe20000800000 */
[----:B------:R-:W-:-:S04]  /*1060*/  UIADD3 UR23, UPT, UPT, UR5, 0x2, URZ ;  /* 0x0000000205177890 */ /* 0x000fc8000fffe0ff */
[----:B------:R-:W-:Y:S02]  /*1070*/  @!UP0 UIMAD.WIDE.U32 UR24, UR8, 0x8, UR16 ;  /* 0x00000008081888a5 */ /* 0x000fe4000f8e0010 */
[----:B------:R-:W-:-:S03]  /*1080*/  MOV R10, UR23 ;  /* 0x00000017000a7c02 */ /* 0x000fc60008000f00 */
[----:B------:R-:W-:Y:S01]  /*1090*/  VOTEU.ALL UP0, P3 ;  /* 0x0000000000ff7886 */ /* 0x000fe20001800000 */
[----:B------:R-:W-:Y:S02]  /*10a0*/  MOV R8, UR24 ;  /* 0x0000001800087c02 */ /* 0x000fe40008000f00 */
[----:B------:R-:W-:Y:S02]  /*10b0*/  MOV R9, UR25 ;  /* 0x0000001900097c02 */ /* 0x000fe40008000f00 */
[----:B------:R-:W-:Y:S01]  /*10c0*/  @!UP0 UIMAD.WIDE.U32 UR24, UR21, 0x8, UR16 ;  /* 0x00000008151888a5 */ /* 0x000fe2000f8e0010 */
[----:B------:R-:W-:Y:S01]  /*10d0*/  ISETP.EQ.OR P6, PT, R10, UR13, P2 ;  /* 0x0000000d0a007c0c */ /* 0x000fe200097c2670 */
[----:B------:R-:W-:Y:S02]  /*10e0*/  UIADD3 UR23, UPT, UPT, UR5, 0x3, URZ ;  /* 0x0000000305177890 */ /* 0x000fe4000fffe0ff */
[----:B------:R-:W0:Y:S02]  /*10f0*/  @!P1 LDG.E.64 R8, desc[UR14][R8.64] ;  /* 0x0000000e08089981 */ /* 0x000e24000c1e1b00 */
[----:B------:R-:W-:-:S02]  /*1100*/  MOV R12, UR24 ;  /* 0x00000018000c7c02 */ /* 0x000fc40008000f00 */
[----:B------:R-:W-:Y:S02]  /*1110*/  MOV R13, UR25 ;  /* 0x00000019000d7c02 */ /* 0x000fe40008000f00 */
[----:B------:R-:W-:-:S04]  /*1120*/  MOV R10, UR23 ;  /* 0x00000017000a7c02 */ /* 0x000fc80008000f00 */
[----:B------:R-:W2:Y:S01]  /*1130*/  @!P3 LDG.E.64 R12, desc[UR14][R12.64] ;  /* 0x0000000e0c0cb981 */ /* 0x000ea2000c1e1b00 */
[----:B------:R-:W-:Y:S01]  /*1140*/  VOTEU.ALL UP0, P6 ;  /* 0x0000000000ff7886 */ /* 0x000fe20003000000 */
[----:B------:R-:W-:Y:S01]  /*1150*/  ISETP.EQ.OR P5, PT, R10, UR13, P2 ;  /* 0x0000000d0a007c0c */ /* 0x000fe200097a2670 */
[----:B------:R-:W-:-:S03]  /*1160*/  UIADD3 UR26, UPT, UPT, UR5, 0x4, URZ ;  /* 0x00000004051a7890 */ /* 0x000fc6000fffe0ff */
[----:B------:R-:W-:-:S03]  /*1170*/  @!UP0 UIMAD.WIDE.U32 UR24, UR9, 0x8, UR16 ;  /* 0x00000008091888a5 */ /* 0x000fc6000f8e0010 */
[----:B------:R-:W-:-:S03]  /*1180*/  MOV R11, UR26 ;  /* 0x0000001a000b7c02 */ /* 0x000fc60008000f00 */
[----:B-1----:R-:W-:Y:S01]  /*1190*/  IMAD.U32 R14, RZ, RZ, UR24 ;  /* 0x00000018ff0e7e24 */ /* 0x002fe2000f8e00ff */
[----:B------:R-:W-:Y:S02]  /*11a0*/  MOV R15, UR25 ;  /* 0x00000019000f7c02 */ /* 0x000fe40008000f00 */
[----:B------:R-:W-:Y:S01]  /*11b0*/  VOTEU.ALL UP0, P5 ;  /* 0x0000000000ff7886 */ /* 0x000fe20002800000 */
[----:B------:R-:W-:-:S03]  /*11c0*/  ISETP.EQ.OR P4, PT, R11, UR13, P2 ;  /* 0x0000000d0b007c0c */ /* 0x000fc60009782670 */
        /* <DEDUP_REMOVED lines=17> */
[----:B------:R-:W-:Y:S01]  /*12e0*/  ISETP.EQ.OR P1, PT, R12, UR13, P2 ;  /* 0x0000000d0c007c0c */ /* 0x000fe20009722670 */
[----:B------:R-:W-:-:S04]  /*12f0*/  IMAD.U32 R12, RZ, RZ, UR24 ;  /* 0x00000018ff0c7e24 */ /* 0x000fc8000f8e00ff */
        /* <DEDUP_REMOVED lines=44> */
.L_x_2152:
[----:B------:R-:W-:-:S13]  /*15c0*/  LOP3.LUT P1, RZ, R2, 0x7, RZ, 0xc0, !PT ;  /* 0x0000000702ff7812 */ /* 0x000fda000782c0ff */
[----:B------:R-:W-:Y:S05]  /*15d0*/  @!P1 BRA `(.L_x_2149) ;  /* 0x0000000400709947 */ /* 0x000fea0003800000 */
[----:B---3--:R-:W-:-:S04]  /*15e0*/  LOP3.LUT R8, R2, 0x7, RZ, 0xc0, !PT ;  /* 0x0000000702087812 */ /* 0x008fc800078ec0ff */
[----:B------:R-:W-:-:S04]  /*15f0*/  IADD3 R8, PT, PT, R8, -0x1, RZ ;  /* 0xffffffff08087810 */ /* 0x000fc80007ffe0ff */
[----:B------:R-:W-:-:S13]  /*1600*/  ISETP.GE.U32.AND P1, PT, R8, 0x3, PT ;  /* 0x000000030800780c */ /* 0x000fda0003f26070 */
[----:B------:R-:W-:Y:S05]  /*1610*/  @!P1 BRA `(.L_x_2154) ;  /* 0x0000000000b89947 */ /* 0x000fea0003800000 */
[----:B------:R-:W-:Y:S01]  /*1620*/  IMAD.U32 R8, RZ, RZ, UR5 ;  /* 0x00000005ff087e24 */ /* 0x000fe2000f8e00ff */
[----:B------:R-:W-:Y:S02]  /*1630*/  UIADD3 UR10, UPT, UPT, UR5, 0x1, URZ ;  /* 0x00000001050a7890 */ /* 0x000fe4000fffe0ff */
[----:B------:R-:W-:Y:S02]  /*1640*/  UIADD3 UR11, UPT, UPT, UR5, 0x2, URZ ;  /* 0x00000002050b7890 */ /* 0x000fe4000fffe0ff */
[----:B------:R-:W-:Y:S01]  /*1650*/  ISETP.EQ.OR P1, PT, R8, UR13, P2 ;  /* 0x0000000d08007c0c */ /* 0x000fe20009722670 */
[----:B------:R-:W-:Y:S01]  /*1660*/  UIADD3 UR12, UPT, UPT, UR5, 0x3, URZ ;  /* 0x00000003050c7890 */ /* 0x000fe2000fffe0ff */
[----:B------:R-:W-:Y:S02]  /*1670*/  MOV R8, UR10 ;  /* 0x0000000a00087c02 */ /* 0x000fe40008000f00 */
[----:B------:R-:W-:Y:S02]  /*1680*/  MOV R9, UR11 ;  /* 0x0000000b00097c02 */ /* 0x000fe40008000f00 */
[----:B------:R-:W-:-:S02]  /*1690*/  ISETP.EQ.OR P3, PT, R8, UR13, P2 ;  /* 0x0000000d08007c0c */ /* 0x000fc40009762670 */
[----:B------:R-:W-:Y:S02]  /*16a0*/  ISETP.EQ.OR P4, PT, R9, UR13, P2 ;  /* 0x0000000d09007c0c */ /* 0x000fe40009782670 */
[----:B------:R-:W-:-:S03]  /*16b0*/  MOV R8, UR12 ;  /* 0x0000000c00087c02 */ /* 0x000fc60008000f00 */
[----:B------:R-:W-:Y:S01]  /*16c0*/  VOTEU.ALL UP1, P1 ;  /* 0x0000000000ff7886 */ /* 0x000fe20000820000 */
[----:B------:R-:W-:-:S04]  /*16d0*/  ISETP.EQ.OR P5, PT, R8, UR13, P2 ;  /* 0x0000000d08007c0c */ /* 0x000fc800097a2670 */
[----:B------:R-:W-:Y:S01]  /*16e0*/  @!UP1 UIMAD UR8, UR5, UR18, UR6 ;  /* 0x00000012050892a4 */ /* 0x000fe2000f8e0206 */
[----:B------:R-:W-:-:S03]  /*16f0*/  VOTEU.ALL UP0, P3 ;  /* 0x0000000000ff7886 */ /* 0x000fc60001800000 */
[----:B------:R-:W-:Y:S01]  /*1700*/  @!UP1 UIMAD.WIDE.U32 UR8, UR8, 0x8, UR16 ;  /* 0x00000008080898a5 */ /* 0x000fe2000f8e0010 */
[----:B------:R-:W-:Y:S01]  /*1710*/  VOTEU.ALL UP1, P4 ;  /* 0x0000000000ff7886 */ /* 0x000fe20002020000 */
[----:B------:R-:W-:-:S03]  /*1720*/  @!UP0 UIMAD UR10, UR10, UR18, UR6 ;  /* 0x000000120a0a82a4 */ /* 0x000fc6000f8e0206 */
[----:B------:R-:W-:Y:S01]  /*1730*/  VOTEU.ALL UP2, P5 ;  /* 0x0000000000ff7886 */ /* 0x000fe20002840000 */
[----:B------:R-:W-:Y:S01]  /*1740*/  MOV R8, UR8 ;  /* 0x0000000800087c02 */ /* 0x000fe20008000f00 */
[----:B------:R-:W-:Y:S01]  /*1750*/  @!UP1 UIMAD UR11, UR11, UR18, UR6 ;  /* 0x000000120b0b92a4 */ /* 0x000fe2000f8e0206 */
[----:B------:R-:W-:Y:S01]  /*1760*/  MOV R9, UR9 ;  /* 0x0000000900097c02 */ /* 0x000fe20008000f00 */
[----:B------:R-:W-:Y:S02]  /*1770*/  @!UP0 UIMAD.WIDE.U32 UR8, UR10, 0x8, UR16 ;  /* 0x000000080a0888a5 */ /* 0x000fe4000f8e0010 */
[----:B------:R-:W-:-:S03]  /*1780*/  @!UP1 UIMAD.WIDE.U32 UR10, UR11, 0x8, UR16 ;  /* 0x000000080b0a98a5 */ /* 0x000fc6000f8e0010 */
[----:B------:R-:W0:Y:S01]  /*1790*/  @!P1 LDG.E.64 R8, desc[UR14][R8.64] ;  /* 0x0000000e08089981 */ /* 0x000e22000c1e1b00 */
[----:B------:R-:W-:Y:S01]  /*17a0*/  @!UP2 UIMAD UR12, UR12, UR18, UR6 ;  /* 0x000000120c0ca2a4 */ /* 0x000fe2000f8e0206 */
[----:B------:R-:W-:Y:S01]  /*17b0*/  MOV R10, UR8 ;  /* 0x00000008000a7c02 */ /* 0x000fe20008000f00 */
[----:B------:R-:W-:Y:S01]  /*17c0*/  IMAD.U32 R12, RZ, RZ, UR10 ;  /* 0x0000000aff0c7e24 */ /* 0x000fe2000f8e00ff */
[----:B------:R-:W-:Y:S01]  /*17d0*/  MOV R11, UR9 ;  /* 0x00000009000b7c02 */ /* 0x000fe20008000f00 */
[----:B------:R-:W-:Y:S01]  /*17e0*/  @!UP2 UIMAD.WIDE.U32 UR8, UR12, 0x8, UR16 ;  /* 0x000000080c08a8a5 */ /* 0x000fe2000f8e0010 */
[----:B------:R-:W-:-:S04]  /*17f0*/  MOV R13, UR11 ;  /* 0x0000000b000d7c02 */ /* 0x000fc80008000f00 */
[----:B------:R-:W3:Y:S01]  /*1800*/  @!P3 LDG.E.64 R10, desc[UR14][R10.64] ;  /* 0x0000000e0a0ab981 */ /* 0x000ee2000c1e1b00 */
[----:B-1----:R-:W-:Y:S02]  /*1810*/  MOV R14, UR8 ;  /* 0x00000008000e7c02 */ /* 0x002fe40008000f00 */
[----:B------:R-:W-:Y:S01]  /*1820*/  MOV R15, UR9 ;  /* 0x00000009000f7c02 */ /* 0x000fe20008000f00 */
[----:B------:R-:W4:Y:S05]  /*1830*/  @!P4 LDG.E.64 R12, desc[UR14][R12.64] ;  /* 0x0000000e0c0cc981 */ /* 0x000f2a000c1e1b00 */
[----:B------:R-:W5:Y:S01]  /*1840*/  @!P5 LDG.E.64 R14, desc[UR14][R14.64] ;  /* 0x0000000e0e0ed981 */ /* 0x000f62000c1e1b00 */
[----:B0-----:R-:W-:Y:S01]  /*1850*/  @!P1 FADD.FTZ R20, R20, R8 ;  /* 0x0000000814149221 */ /* 0x001fe20000010000 */
[----:B------:R-:W-:Y:S01]  /*1860*/  MOV R8, UR5 ;  /* 0x0000000500087c02 */ /* 0x000fe20008000f00 */
[----:B------:R-:W-:-:S03]  /*1870*/  @!P1 FADD.FTZ R21, R21, R9 ;  /* 0x0000000915159221 */ /* 0x000fc60000010000 */
[----:B------:R-:W-:-:S04]  /*1880*/  IADD3 R8, PT, PT, R8, 0x4, RZ ;  /* 0x0000000408087810 */ /* 0x000fc80007ffe0ff */
[----:B------:R-:W-:Y:S01]  /*1890*/  R2UR UR5, R8 ;  /* 0x00000000080572ca */ /* 0x000fe200000e0000 */
[----:B---3--:R-:W-:Y:S01]  /*18a0*/  @!P3 FADD.FTZ R20, R20, R10 ;  /* 0x0000000a1414b221 */ /* 0x008fe20000010000 */
[----:B------:R-:W-:-:S03]  /*18b0*/  @!P3 FADD.FTZ R21, R21, R11 ;  /* 0x0000000b1515b221 */ /* 0x000fc60000010000 */
[----:B----4-:R-:W-:Y:S01]  /*18c0*/  @!P4 FADD.FTZ R20, R20, R12 ;  /* 0x0000000c1414c221 */ /* 0x010fe20000010000 */
[----:B------:R-:W-:-:S03]  /*18d0*/  @!P4 FADD.FTZ R21, R21, R13 ;  /* 0x0000000d1515c221 */ /* 0x000fc60000010000 */
[----:B-----5:R-:W-:Y:S01]  /*18e0*/  @!P5 FADD.FTZ R20, R20, R14 ;  /* 0x0000000e1414d221 */ /* 0x020fe20000010000 */
[----:B------:R-:W-:-:S07]  /*18f0*/  @!P5 FADD.FTZ R21, R21, R15 ;  /* 0x0000000f1515d221 */ /* 0x000fce0000010000 */
.L_x_2154:
        /* <DEDUP_REMOVED lines=28> */
.L_x_2155:
        /* <DEDUP_REMOVED lines=11> */
[----:B0-----:R-:W-:Y:S01]  /*1b70*/  FADD.FTZ R20, R20, R8 ;  /* 0x0000000814147221 */ /* 0x001fe20000010000 */
[----:B------:R-:W-:-:S07]  /*1b80*/  FADD.FTZ R21, R21, R9 ;  /* 0x0000000915157221 */ /* 0x000fce0000010000 */
.L_x_2156:
[----:B------:R-:W-:Y:S05]  /*1b90*/  BSYNC.RECONVERGENT B0 ;  /* 0x0000000000007941 */ /* 0x000fea0003800200 */
.L_x_2149:
[----:B------:R-:W4:Y:S01]  /*1ba0*/  S2UR UR8, SR_CgaCtaId ;  /* 0x00000000000879c3 */ /* 0x000f220000008800 */
[----:B------:R-:W2:Y:S01]  /*1bb0*/  LDCU UR9, c[0x0][0x414] ;  /* 0x00008280ff0977ac */ /* 0x000ea20008000800 */
[----:B------:R-:W-:Y:S02]  /*1bc0*/  MOV R29, UR7 ;  /* 0x00000007001d7c02 */ /* 0x000fe40008000f00 */
[----:B---3--:R-:W-:Y:S01]  /*1bd0*/  LOP3.LUT R15, R19, 0xffff, RZ, 0xc0, !PT ;  /* 0x0000ffff130f7812 */ /* 0x008fe200078ec0ff */
[----:B------:R-:W-:-:S03]  /*1be0*/  UMOV UR5, 0x400 ;  /* 0x0000040000057882 */ /* 0x000fc60000000000 */
[----:B------:R-:W3:Y:S01]  /*1bf0*/  @P0 LDC.64 R12, c[0x0][0x388] ;  /* 0x0000e200ff0c0b82 */ /* 0x000ee20000000a00 */
[----:B------:R-:W-:-:S07]  /*1c00*/  IADD3 R0, PT, PT, R0, R15, RZ ;  /* 0x0000000f00007210 */ /* 0x000fce0007ffe0ff */
[----:B------:R-:W0:Y:S01]  /*1c10*/  LDC.64 R10, c[0x0][0x398] ;  /* 0x0000e600ff0a7b82 */ /* 0x000e220000000a00 */
[----:B--2---:R-:W-:Y:S01]  /*1c20*/  @P0 FMUL.FTZ R28, R20, UR9 ;  /* 0x00000009141c0c20 */ /* 0x004fe20008410000 */
[----:B----4-:R-:W-:-:S06]  /*1c30*/  ULEA UR5, UR8, UR5, 0x18 ;  /* 0x0000000508057291 */ /* 0x010fcc000f8ec0ff */
[----:B------:R-:W2:Y:S01]  /*1c40*/  LDC.64 R8, c[0x0][0x3a0] ;  /* 0x0000e800ff087b82 */ /* 0x000ea20000000a00 */
[----:B---3--:R-:W-:-:S04]  /*1c50*/  @P0 IMAD.WIDE R12, R29, 0x8, R12 ;  /* 0x000000081d0c0825 */ /* 0x008fc800078e020c */
[----:B------:R-:W-:Y:S01]  /*1c60*/  @P0 FMUL.FTZ R29, R21, UR9 ;  /* 0x00000009151d0c20 */ /* 0x000fe20008410000 */
[----:B------:R2:W-:Y:S04]  /*1c70*/  @!P2 STS.64 [UR5+0xc0], R20 ;  /* 0x0000c014ff00a988 */ /* 0x0005e80008000a05 */
[----:B------:R-:W-:Y:S01]  /*1c80*/  @P0 STG.E.64 desc[UR14][R12.64], R28 ;  /* 0x0000001c0c000986 */ /* 0x000fe2000c101b0e */
[C---:B0-----:R-:W-:Y:S01]  /*1c90*/  IMAD.WIDE R10, R0.reuse, 0x4, R10 ;  /* 0x00000004000a7825 */ /* 0x041fe200078e020a */
[----:B------:R-:W-:Y:S03]  /*1ca0*/  BAR.SYNC.DEFER_BLOCKING 0x0 ;  /* 0x0000000000007b1d */ /* 0x000fe60000010000 */
[----:B--2---:R-:W-:-:S03]  /*1cb0*/  IMAD.WIDE R20, R0, 0x4, R8 ;  /* 0x0000000400147825 */ /* 0x004fc600078e0208 */
[----:B------:R-:W0:Y:S01]  /*1cc0*/  LDS.64 R12, [UR5+0xc0] ;  /* 0x0000c005ff0c7984 */ /* 0x000e220008000a00 */
[----:B------:R-:W2:Y:S03]  /*1cd0*/  LDCU.U8 UR5, c[0x0][0x3fc] ;  /* 0x00007f80ff0577ac */ /* 0x000ea60008000000 */
[----:B------:R-:W5:Y:S04]  /*1ce0*/  LDG.E.64 R8, desc[UR14][R10.64] ;  /* 0x0000000e0a087981 */ /* 0x000f68000c1e1b00 */
[----:B------:R3:W5:Y:S01]  /*1cf0*/  LDG.E.64 R10, desc[UR14][R20.64] ;  /* 0x0000000e140a7981 */ /* 0x000762000c1e1b00 */
[----:B------:R-:W-:Y:S01]  /*1d00*/  BSSY.RECONVERGENT B0, `(.L_x_2157) ;  /* 0x0000076000007945 */ /* 0x000fe20003800200 */
[----:B--2---:R-:W-:Y:S01]  /*1d10*/  UISETP.NE.AND UP0, UPT, UR5, URZ, UPT ;  /* 0x000000ff0500728c */ /* 0x004fe2000bf05270 */
[----:B0-----:R-:W-:-:S04]  /*1d20*/  FMUL.FTZ R0, R12, UR9 ;  /* 0x000000090c007c20 */ /* 0x001fc80008410000 */
[----:B-1----:R-:W-:-:S04]  /*1d30*/  FMUL.FTZ R14, R0, R0 ;  /* 0x00000000000e7220 */ /* 0x002fc80000410000 */
[----:B------:R-:W-:-:S05]  /*1d40*/  FFMA.FTZ R14, R13, UR9, -R14 ;  /* 0x000000090d0e7c23 */ /* 0x000fca000801080e */
[----:B------:R-:W-:-:S13]  /*1d50*/  FSETP.GTU.FTZ.AND P1, PT, R14, RZ, PT ;  /* 0x000000ff0e00720b */ /* 0x000fda0003f3c000 */
[----:B---3--:R-:W0:Y:S02]  /*1d60*/  @P1 LDC R21, c[0x0][0x3a8] ;  /* 0x0000ea00ff151b82 */ /* 0x008e240000000800 */
[----:B0-----:R-:W-:Y:S01]  /*1d70*/  @P1 FADD.FTZ R12, R14, R21 ;  /* 0x000000150e0c1221 */ /* 0x001fe20000010000 */
[----:B------:R-:W-:-:S06]  /*1d80*/  MOV R14, 0x3f800000 ;  /* 0x3f800000000e7802 */ /* 0x000fcc0000000f00 */
        /* <DEDUP_REMOVED lines=9> */
[----:B------:R-:W0:Y:S01]  /*1e20*/  LDCU.64 UR16, c[0x0][0x3e0] ;  /* 0x00007c00ff1077ac */ /* 0x000e220008000a00 */
[----:B------:R-:W-:Y:S01]  /*1e30*/  MOV R20, R24 ;  /* 0x0000001800147202 */ /* 0x000fe20000000f00 */
[----:B------:R-:W-:Y:S01]  /*1e40*/  FADD.FTZ R5, -R0, R5 ;  /* 0x0000000500057221 */ /* 0x000fe20000010100 */
[----:B------:R-:W-:Y:S01]  /*1e50*/  MOV R21, R27 ;  /* 0x0000001b00157202 */ /* 0x000fe20000000f00 */
[----:B------:R-:W2:Y:S01]  /*1e60*/  LDCU.64 UR8, c[0x0][0x380] ;  /* 0x00007000ff0877ac */ /* 0x000ea20008000a00 */
[----:B0-----:R-:W-:Y:S02]  /*1e70*/  IMAD R12, R17, UR16, RZ ;  /* 0x00000010110c7c24 */ /* 0x001fe4000f8e02ff */
[----:B------:R-:W-:-:S04]  /*1e80*/  IMAD.WIDE.U32 R20, R23, UR16, R20 ;  /* 0x0000001017147c25 */ /* 0x000fc8000f8e0014 */
[----:B------:R-:W-:Y:S01]  /*1e90*/  IMAD R13, R23, UR17, R12 ;  /* 0x00000011170d7c24 */ /* 0x000fe2000f8e020c */
[----:B--2---:R-:W-:-:S04]  /*1ea0*/  LEA R12, P1, R20, UR8, 0x2 ;  /* 0x00000008140c7c11 */ /* 0x004fc8000f8210ff */
[----:B------:R-:W-:Y:S01]  /*1eb0*/  IADD3 R13, PT, PT, R21, R13, RZ ;  /* 0x0000000d150d7210 */ /* 0x000fe20007ffe0ff */
[----:B------:R-:W-:-:S03]  /*1ec0*/  FADD.FTZ R21, -R0, R4 ;  /* 0x0000000400157221 */ /* 0x000fc60000010100 */
[----:B------:R-:W-:Y:S01]  /*1ed0*/  LEA.HI.X R13, R20, UR9, R13, 0x2, P1 ;  /* 0x00000009140d7c11 */ /* 0x000fe200088f140d */
[-C--:B-1----:R-:W-:Y:S01]  /*1ee0*/  FMUL.FTZ R21, R21, R14.reuse ;  /* 0x0000000e15157220 */ /* 0x082fe20000410000 */
[----:B------:R-:W-:-:S03]  /*1ef0*/  FMUL.FTZ R20, R5, R14 ;  /* 0x0000000e05147220 */ /* 0x000fc60000410000 */
[----:B-----5:R-:W-:Y:S01]  /*1f00*/  FFMA.FTZ R4, R8, R21, R10 ;  /* 0x0000001508047223 */ /* 0x020fe2000001000a */
[----:B------:R-:W-:-:S05]  /*1f10*/  FFMA.FTZ R5, R9, R20, R11 ;  /* 0x0000001409057223 */ /* 0x000fca000001000b */
[----:B------:R2:W-:Y:S02]  /*1f20*/  STG.E.64 desc[UR14][R12.64], R4 ;  /* 0x000000040c007986 */ /* 0x0005e4000c101b0e */
.L_x_2160:
[----:B------:R-:W-:Y:S05]  /*1f30*/  BSYNC.RECONVERGENT B1 ;  /* 0x0000000000017941 */ /* 0x000fea0003800200 */
.L_x_2159:
[----:B------:R-:W-:Y:S05]  /*1f40*/  @P2 BRA `(.L_x_2161) ;  /* 0x0000000400442947 */ /* 0x000fea0003800000 */
[----:B------:R-:W3:Y:S01]  /*1f50*/  LDCU.64 UR8, c[0x0][0x3e0] ;  /* 0x00007c00ff0877ac */ /* 0x000ee20008000a00 */
[----:B--2---:R-:W-:Y:S01]  /*1f60*/  MOV R4, R24 ;  /* 0x0000001800047202 */ /* 0x004fe20000000f00 */
[----:B------:R-:W-:Y:S02]  /*1f70*/  IMAD.MOV.U32 R5, RZ, RZ, R27 ;  /* 0x000000ffff057224 */ /* 0x000fe400078e001b */
[C---:B------:R-:W-:Y:S01]  /*1f80*/  FADD.FTZ R13, -R0.reuse, R6 ;  /* 0x00000006000d7221 */ /* 0x040fe20000010100 */
[----:B------:R-:W2:Y:S01]  /*1f90*/  LDCU.64 UR10, c[0x0][0x380] ;  /* 0x00007000ff0a77ac */ /* 0x000ea20008000a00 */
[----:B------:R-:W-:Y:S02]  /*1fa0*/  FADD.FTZ R7, -R0, R7 ;  /* 0x0000000700077221 */ /* 0x000fe40000010100 */
[-C--:B-1----:R-:W-:Y:S02]  /*1fb0*/  FMUL.FTZ R13, R13, R14.reuse ;  /* 0x0000000e0d0d7220 */ /* 0x082fe40000410000 */
[----:B------:R-:W-:-:S02]  /*1fc0*/  FMUL.FTZ R14, R7, R14 ;  /* 0x0000000e070e7220 */ /* 0x000fc40000410000 */
[----:B-----5:R-:W-:Y:S02]  /*1fd0*/  FFMA.FTZ R8, R8, R13, R10 ;  /* 0x0000000d08087223 */ /* 0x020fe4000001000a */
[----:B------:R-:W-:Y:S01]  /*1fe0*/  FFMA.FTZ R9, R9, R14, R11 ;  /* 0x0000000e09097223 */ /* 0x000fe2000001000b */
[----:B---3--:R-:W-:Y:S02]  /*1ff0*/  IMAD R21, R3, UR8, RZ ;  /* 0x0000000803157c24 */ /* 0x008fe4000f8e02ff */
[----:B------:R-:W-:-:S04]  /*2000*/  IMAD.WIDE.U32 R4, R22, UR8, R4 ;  /* 0x0000000816047c25 */ /* 0x000fc8000f8e0004 */
[----:B------:R-:W-:Y:S01]  /*2010*/  IMAD R21, R22, UR9, R21 ;  /* 0x0000000916157c24 */ /* 0x000fe2000f8e0215 */
[----:B--2---:R-:W-:-:S04]  /*2020*/  LEA R6, P1, R4, UR10, 0x2 ;  /* 0x0000000a04067c11 */ /* 0x004fc8000f8210ff */
[----:B------:R-:W-:-:S04]  /*2030*/  IADD3 R21, PT, PT, R5, R21, RZ ;  /* 0x0000001505157210 */ /* 0x000fc80007ffe0ff */
[----:B------:R-:W-:-:S05]  /*2040*/  LEA.HI.X R7, R4, UR11, R21, 0x2, P1 ;  /* 0x0000000b04077c11 */ /* 0x000fca00088f1415 */
[----:B------:R3:W-:Y:S01]  /*2050*/  STG.E.64 desc[UR14][R6.64], R8 ;  /* 0x0000000806007986 */ /* 0x0007e2000c101b0e */
[----:B------:R-:W-:Y:S05]  /*2060*/  BRA `(.L_x_2161) ;  /* 0x0000000000fc7947 */ /* 0x000fea0003800000 */
.L_x_2158:
        /* <DEDUP_REMOVED lines=11> */
[----:B------:R-:W2:Y:S02]  /*2120*/  LDCU.64 UR16, c[0x0][0x380] ;  /* 0x00007000ff1077ac */ /* 0x000ea40008000a00 */
[----:B-1----:R-:W-:-:S04]  /*2130*/  FMUL.FTZ R28, R5, R14 ;  /* 0x0000000e051c7220 */ /* 0x002fc80000410000 */
[----:B-----5:R-:W-:-:S04]  /*2140*/  FFMA.FTZ R5, R9, R28, R11 ;  /* 0x0000001c09057223 */ /* 0x020fc8000001000b */
[----:B------:R-:W-:Y:S01]  /*2150*/  FMUL.FTZ R28, R5, -1.4426950216293334961 ;  /* 0xbfb8aa3b051c7820 */ /* 0x000fe20000410000 */
[----:B0-----:R-:W-:Y:S02]  /*2160*/  IMAD R12, R17, UR10, RZ ;  /* 0x0000000a110c7c24 */ /* 0x001fe4000f8e02ff */
[----:B------:R-:W-:-:S03]  /*2170*/  IMAD.WIDE.U32 R20, R23, UR10, R20 ;  /* 0x0000000a17147c25 */ /* 0x000fc6000f8e0014 */
[----:B------:R-:W0:Y:S01]  /*2180*/  MUFU.EX2 R28, R28 ;  /* 0x0000001c001c7308 */ /* 0x000e220000000800 */
[----:B------:R-:W-:Y:S01]  /*2190*/  IMAD R13, R23, UR11, R12 ;  /* 0x0000000b170d7c24 */ /* 0x000fe2000f8e020c */
[----:B--2---:R-:W-:-:S04]  /*21a0*/  LEA R12, P1, R20, UR16, 0x2 ;  /* 0x00000010140c7c11 */ /* 0x004fc8000f8210ff */
[----:B------:R-:W-:Y:S01]  /*21b0*/  IADD3 R13, PT, PT, R21, R13, RZ ;  /* 0x0000000d150d7210 */ /* 0x000fe20007ffe0ff */
[----:B------:R-:W-:-:S03]  /*21c0*/  FADD.FTZ R21, -R0, R4 ;  /* 0x0000000400157221 */ /* 0x000fc60000010100 */
[----:B------:R-:W-:Y:S01]  /*21d0*/  LEA.HI.X R13, R20, UR17, R13, 0x2, P1 ;  /* 0x00000011140d7c11 */ /* 0x000fe200088f140d */
[----:B------:R-:W-:-:S04]  /*21e0*/  FMUL.FTZ R21, R21, R14 ;  /* 0x0000000e15157220 */ /* 0x000fc80000410000 */
[----:B------:R-:W-:Y:S01]  /*21f0*/  FFMA.FTZ R4, R8, R21, R10 ;  /* 0x0000001508047223 */ /* 0x000fe2000001000a */
[----:B0-----:R-:W-:-:S03]  /*2200*/  FADD.FTZ R29, R28, 1 ;  /* 0x3f8000001c1d7421 */ /* 0x001fc60000010000 */
[----:B------:R-:W-:-:S03]  /*2210*/  FMUL.FTZ R20, R4, -1.4426950216293334961 ;  /* 0xbfb8aa3b04147820 */ /* 0x000fc60000410000 */
[----:B------:R-:W0:Y:S08]  /*2220*/  MUFU.RCP R29, R29 ;  /* 0x0000001d001d7308 */ /* 0x000e300000001000 */
[----:B------:R-:W1:Y:S01]  /*2230*/  MUFU.EX2 R20, R20 ;  /* 0x0000001400147308 */ /* 0x000e620000000800 */
[----:B0-----:R-:W-:Y:S01]  /*2240*/  FMUL.FTZ R5, R5, R29 ;  /* 0x0000001d05057220 */ /* 0x001fe20000410000 */
[----:B-1----:R-:W-:-:S06]  /*2250*/  FADD.FTZ R21, R20, 1 ;  /* 0x3f80000014157421 */ /* 0x002fcc0000010000 */
[----:B------:R-:W0:Y:S02]  /*2260*/  MUFU.RCP R21, R21 ;  /* 0x0000001500157308 */ /* 0x000e240000001000 */
[----:B0-----:R-:W-:-:S05]  /*2270*/  FMUL.FTZ R4, R4, R21 ;  /* 0x0000001504047220 */ /* 0x001fca0000410000 */
[----:B------:R2:W-:Y:S02]  /*2280*/  STG.E.64 desc[UR14][R12.64], R4 ;  /* 0x000000040c007986 */ /* 0x0005e4000c101b0e */
.L_x_2163:
[----:B------:R-:W-:Y:S05]  /*2290*/  BSYNC.RECONVERGENT B1 ;  /* 0x0000000000017941 */ /* 0x000fea0003800200 */
.L_x_2162:
[----:B------:R-:W-:Y:S05]  /*22a0*/  @P2 BRA `(.L_x_2161) ;  /* 0x00000000006c2947 */ /* 0x000fea0003800000 */
[C---:B--2---:R-:W-:Y:S01]  /*22b0*/  FADD.FTZ R5, -R0.reuse, R6 ;  /* 0x0000000600057221 */ /* 0x044fe20000010100 */
[----:B------:R-:W-:Y:S01]  /*22c0*/  FADD.FTZ R7, -R0, R7 ;  /* 0x0000000700077221 */ /* 0x000fe20000010100 */
[----:B------:R-:W2:Y:S01]  /*22d0*/  LDCU.64 UR8, c[0x0][0x3e0] ;  /* 0x00007c00ff0877ac */ /* 0x000ea20008000a00 */
[----:B------:R-:W-:Y:S01]  /*22e0*/  MOV R6, R24 ;  /* 0x0000001800067202 */ /* 0x000fe20000000f00 */
[-C--:B-1----:R-:W-:Y:S01]  /*22f0*/  FMUL.FTZ R5, R5, R14.reuse ;  /* 0x0000000e05057220 */ /* 0x082fe20000410000 */
[----:B------:R-:W-:Y:S01]  /*2300*/  FMUL.FTZ R14, R7, R14 ;  /* 0x0000000e070e7220 */ /* 0x000fe20000410000 */
[----:B------:R-:W1:Y:S01]  /*2310*/  LDCU.64 UR10, c[0x0][0x380] ;  /* 0x00007000ff0a77ac */ /* 0x000e620008000a00 */
[----:B------:R-:W-:Y:S01]  /*2320*/  MOV R7, R27 ;  /* 0x0000001b00077202 */ /* 0x000fe20000000f00 */
[----:B-----5:R-:W-:Y:S01]  /*2330*/  FFMA.FTZ R8, R8, R5, R10 ;  /* 0x0000000508087223 */ /* 0x020fe2000001000a */
[----:B------:R-:W-:-:S03]  /*2340*/  FFMA.FTZ R9, R9, R14, R11 ;  /* 0x0000000e09097223 */ /* 0x000fc6000001000b */
[----:B------:R-:W-:Y:S01]  /*2350*/  FMUL.FTZ R0, R8, -1.4426950216293334961 ;  /* 0xbfb8aa3b08007820 */ /* 0x000fe20000410000 */
[----:B------:R-:W-:-:S05]  /*2360*/  FMUL.FTZ R4, R9, -1.4426950216293334961 ;  /* 0xbfb8aa3b09047820 */ /* 0x000fca0000410000 */
[----:B------:R-:W3:Y:S01]  /*2370*/  MUFU.EX2 R0, R0 ;  /* 0x0000000000007308 */ /* 0x000ee20000000800 */
[----:B--2---:R-:W-:Y:S02]  /*2380*/  IMAD R5, R3, UR8, RZ ;  /* 0x0000000803057c24 */ /* 0x004fe4000f8e02ff */
[----:B------:R-:W-:-:S05]  /*2390*/  IMAD.WIDE.U32 R6, R22, UR8, R6 ;  /* 0x0000000816067c25 */ /* 0x000fca000f8e0006 */
[----:B------:R-:W0:Y:S01]  /*23a0*/  MUFU.EX2 R4, R4 ;  /* 0x0000000400047308 */ /* 0x000e220000000800 */
[----:B------:R-:W-:-:S05]  /*23b0*/  IMAD R5, R22, UR9, R5 ;  /* 0x0000000916057c24 */ /* 0x000fca000f8e0205 */
[----:B------:R-:W-:Y:S01]  /*23c0*/  IADD3 R5, PT, PT, R7, R5, RZ ;  /* 0x0000000507057210 */ /* 0x000fe20007ffe0ff */
[----:B---3--:R-:W-:-:S04]  /*23d0*/  FADD.FTZ R10, R0, 1 ;  /* 0x3f800000000a7421 */ /* 0x008fc80000010000 */
[----:B------:R-:W2:Y:S01]  /*23e0*/  MUFU.RCP R11, R10 ;  /* 0x0000000a000b7308 */ /* 0x000ea20000001000 */
[----:B0-----:R-:W-:Y:S01]  /*23f0*/  FADD.FTZ R12, R4, 1 ;  /* 0x3f800000040c7421 */ /* 0x001fe20000010000 */
[----:B-1----:R-:W-:-:S04]  /*2400*/  LEA R4, P1, R6, UR10, 0x2 ;  /* 0x0000000a06047c11 */ /* 0x002fc8000f8210ff */
[----:B------:R-:W-:Y:S02]  /*2410*/  LEA.HI.X R5, R6, UR11, R5, 0x2, P1 ;  /* 0x0000000b06057c11 */ /* 0x000fe400088f1405 */
[----:B------:R-:W0:Y:S01]  /*2420*/  MUFU.RCP R12, R12 ;  /* 0x0000000c000c7308 */ /* 0x000e220000001000 */
[----:B--2---:R-:W-:Y:S01]  /*2430*/  FMUL.FTZ R8, R8, R11 ;  /* 0x0000000b08087220 */ /* 0x004fe20000410000 */
[----:B0-----:R-:W-:-:S05]  /*2440*/  FMUL.FTZ R9, R9, R12 ;  /* 0x0000000c09097220 */ /* 0x001fca0000410000 */
[----:B------:R4:W-:Y:S02]  /*2450*/  STG.E.64 desc[UR14][R4.64], R8 ;  /* 0x0000000804007986 */ /* 0x0009e4000c101b0e */
.L_x_2161:
[----:B------:R-:W-:Y:S05]  /*2460*/  BSYNC.RECONVERGENT B0 ;  /* 0x0000000000007941 */ /* 0x000fea0003800200 */
.L_x_2157:
        /* <DEDUP_REMOVED lines=8> */
.L_x_2165:
        /* <DEDUP_REMOVED lines=9> */
.L_x_2526:


//--------------------- .text._Z35group_norm_nhwc_fwd_one_pass_kernelI11Fp32IOFp32WLi256ELi20ELi640EEv26Group_norm_nhwc_fwd_params --------------------------
	.section	.text._Z35group_norm_nhwc_fwd_one_pass_kernelI11Fp32IOFp32WLi256ELi20ELi640EEv26Group_norm_nhwc_fwd_params,"ax",@progbits
	.align	128
        .global         _Z35group_norm_nhwc_fwd_one_pass_kernelI11Fp32IOFp32WLi256ELi20ELi640EEv26Group_norm_nhwc_fwd_params
        .type           _Z35group_norm_nhwc_fwd_one_pass_kernelI11Fp32IOFp32WLi256ELi20ELi640EEv26Group_norm_nhwc_fwd_params,@function
        .size           _Z35group_norm_nhwc_fwd_one_pass_kernelI11Fp32IOFp32WLi256ELi20ELi640EEv26Group_norm_nhwc_fwd_params,(.L_x_2527 - _Z35group_norm_nhwc_fwd_one_pass_kernelI11Fp32IOFp32WLi256ELi20ELi640EEv26Group_norm_nhwc_fwd_params)
        .other          _Z35group_norm_nhwc_fwd_one_pass_kernelI11Fp32IOFp32WLi256ELi20ELi640EEv26Group_norm_nhwc_fwd_params,@"STO_CUDA_ENTRY STV_DEFAULT"
_Z35group_norm_nhwc_fwd_one_pass_kernelI11Fp32IOFp32WLi256ELi20ELi640EEv26Group_norm_nhwc_fwd_params:
.text._Z35group_norm_nhwc_fwd_one_pass_kernelI11Fp32IOFp32WLi256ELi20ELi640EEv26Group_norm_nhwc_fwd_params:
        /* <DEDUP_REMOVED lines=12> */
[----:B------:R-:W4:Y:S05]  /*00c0*/  LDCU UR21, c[0x0][0x374] ;  /* 0x00006e80ff1577ac */ /* 0x000f2a0008000800 */
[----:B------:R-:W5:Y:S01]  /*00d0*/  LDC R22, c[0x0][0x370] ;  /* 0x0000dc00ff167b82 */ /* 0x000f620000000800 */
[----:B------:R-:W4:Y:S01]  /*00e0*/  LDCU.64 UR10, c[0x0][0x388] ;  /* 0x00007100ff0a77ac */ /* 0x000f220008000a00 */
[----:B------:R-:W1:Y:S06]  /*00f0*/  LDCU.U8 UR9, c[0x0][0x3fc] ;  /* 0x00007f80ff0977ac */ /* 0x000e6c0008000000 */
[----:B------:R-:W3:Y:S01]  /*0100*/  S2UR UR4, SR_CgaCtaId ;  /* 0x00000000000479c3 */ /* 0x000ee20000008800 */
[----:B------:R-:W-:Y:S01]  /*0110*/  UMOV UR8, 0x400 ;  /* 0x0000040000087882 */ /* 0x000fe20000000000 */
[----:B------:R-:W3:Y:S01]  /*0120*/  LDCU.64 UR16, c[0x0][0x358] ;  /* 0x00006b00ff1077ac */ /* 0x000ee20008000a00 */
[----:B--2---:R-:W-:-:S02]  /*0130*/  MOV R3, UR5 ;  /* 0x0000000500037c02 */ /* 0x004fc40008000f00 */
[----:B----4-:R-:W-:Y:S02]  /*0140*/  ISETP.NE.U32.AND P1, PT, RZ, UR10, PT ;  /* 0x0000000aff007c0c */ /* 0x010fe4000bf25070 */
[C---:B0-----:R-:W-:Y:S01]  /*0150*/  LOP3.LUT R0, R4.reuse, 0xffff, RZ, 0xc0, !PT ;  /* 0x0000ffff04007812 */ /* 0x041fe200078ec0ff */
[----:B-1----:R-:W-:Y:S01]  /*0160*/  UISETP.NE.AND UP0, UPT, UR9, URZ, UPT ;  /* 0x000000ff0900728c */ /* 0x002fe2000bf05270 */
[----:B------:R-:W-:Y:S02]  /*0170*/  LOP3.LUT P0, RZ, R4, UR20, RZ, 0xfc, !PT ;  /* 0x0000001404ff7c12 */ /* 0x000fe4000f80fcff */
[----:B------:R-:W-:Y:S01]  /*0180*/  SHF.R.U32.HI R29, RZ, 0x2, R4 ;  /* 0x00000002ff1d7819 */ /* 0x000fe20000011604 */
[----:B------:R-:W-:Y:S01]  /*0190*/  IMAD R0, R0, 0x199a, RZ ;  /* 0x0000199a00007824 */ /* 0x000fe200078e02ff */
[----:B------:R-:W-:Y:S01]  /*01a0*/  ISETP.NE.AND.EX P0, PT, RZ, UR11, !P0, P1 ;  /* 0x0000000bff007c0c */ /* 0x000fe2000c705310 */
[----:B------:R-:W-:Y:S01]  /*01b0*/  UMOV UR9, UR6 ;  /* 0x0000000600097c82 */ /* 0x000fe20008000000 */
[----:B------:R-:W-:Y:S01]  /*01c0*/  LOP3.LUT R29, R29, 0xf8, RZ, 0xc0, !PT ;  /* 0x000000f81d1d7812 */ /* 0x000fe200078ec0ff */
[----:B---3--:R-:W-:Y:S01]  /*01d0*/  ULEA UR8, UR4, UR8, 0x18 ;  /* 0x0000000804087291 */ /* 0x008fe2000f8ec0ff */
[----:B------:R-:W-:-:S02]  /*01e0*/  SHF.R.U32.HI R0, RZ, 0x10, R0 ;  /* 0x00000010ff007819 */ /* 0x000fc40000011600 */
[----:B-----5:R-:W-:Y:S01]  /*01f0*/  LOP3.LUT R27, R22, 0x7ffffff8, RZ, 0xc0, !PT ;  /* 0x7ffffff8161b7812 */ /* 0x020fe200078ec0ff */
[----:B------:R-:W-:Y:S01]  /*0200*/  UMOV UR4, URZ ;  /* 0x000000ff00047c82 */ /* 0x000fe20008000000 */
[----:B------:R-:W-:Y:S01]  /*0210*/  PRMT R2, R0, 0x9910, RZ ;  /* 0x0000991000027816 */ /* 0x000fe200000000ff */
[----:B------:R-:W-:-:S04]  /*0220*/  IMAD R0, R3, UR20, R0 ;  /* 0x0000001403007c24 */ /* 0x000fc8000f8e0200 */
[----:B------:R-:W-:Y:S01]  /*0230*/  IMAD R2, R2, 0xa, RZ ;  /* 0x0000000a02027824 */ /* 0x000fe200078e02ff */
[----:B------:R-:W-:-:S04]  /*0240*/  IADD3 R23, PT, PT, R0, 0xc0, RZ ;  /* 0x000000c000177810 */ /* 0x000fc80007ffe0ff */
[----:B------:R-:W-:-:S04]  /*0250*/  IADD3 R2, PT, PT, RZ, -R2, RZ ;  /* 0x80000002ff027210 */ /* 0x000fc80007ffe0ff */
[----:B------:R-:W-:-:S04]  /*0260*/  PRMT R2, R2, 0x7710, RZ ;  /* 0x0000771002027816 */ /* 0x000fc800000000ff */
[----:B------:R-:W-:-:S04]  /*0270*/  IADD3 R2, PT, PT, R2, R4, RZ ;  /* 0x0000000402027210 */ /* 0x000fc80007ffe0ff */
[----:B------:R-:W-:-:S04]  /*0280*/  SHF.L.U32 R2, R2, 0x1, RZ ;  /* 0x0000000102027819 */ /* 0x000fc800000006ff */
[----:B------:R-:W-:-:S07]  /*0290*/  LOP3.LUT R26, R2, 0xffff, RZ, 0xc0, !PT ;  /* 0x0000ffff021a7812 */ /* 0x000fce00078ec0ff */
.L_x_2193:
[----:B0-----:R-:W0:Y:S01]  /*02a0*/  LDCU UR5, c[0x0][0x3f8] ;  /* 0x00007f00ff0577ac */ /* 0x001e220008000800 */
[----:B------:R-:W-:Y:S02]  /*02b0*/  IABS R8, UR9 ;  /* 0x0000000900087c13 */ /* 0x000fe40008000000 */
[C---:B-1----:R-:W-:Y:S01]  /*02c0*/  IADD3 R9, PT, PT, R0.reuse, 0x40, RZ ;  /* 0x0000004000097810 */ /* 0x042fe20007ffe0ff */
[----:B------:R-:W1:Y:S01]  /*02d0*/  LDCU.64 UR14, c[0x0][0x3f0] ;  /* 0x00007e00ff0e77ac */ /* 0x000e620008000a00 */
[----:B------:R-:W-:-:S04]  /*02e0*/  IADD3 R14, PT, PT, R0, 0x80, RZ ;  /* 0x00000080000e7810 */ /* 0x000fc80007ffe0ff */
[----:B-----5:R-:W-:Y:S02]  /*02f0*/  SHF.R.S32.HI R12, RZ, 0x1f, R14 ;  /* 0x0000001fff0c7819 */ /* 0x020fe4000001140e */
[----:B0--3--:R-:W-:-:S04]  /*0300*/  MOV R2, UR5 ;  /* 0x0000000500027c02 */ /* 0x009fc80008000f00 */
[----:B--2---:R-:W-:-:S04]  /*0310*/  IABS R5, R2 ;  /* 0x0000000200057213 */ /* 0x004fc80000000000 */
[----:B------:R-:W0:Y:S08]  /*0320*/  I2F.RP R4, R5 ;  /* 0x0000000500047306 */ /* 0x000e300000209400 */
[----:B0-----:R-:W0:Y:S02]  /*0330*/  MUFU.RCP R4, R4 ;  /* 0x0000000400047308 */ /* 0x001e240000001000 */
[----:B0-----:R-:W-:-:S06]  /*0340*/  IADD3 R2, PT, PT, R4, 0xffffffe, RZ ;  /* 0x0ffffffe04027810 */ /* 0x001fcc0007ffe0ff */
[----:B------:R0:W2:Y:S02]  /*0350*/  F2I.FTZ.U32.TRUNC.NTZ R3, R2 ;  /* 0x0000000200037305 */ /* 0x0000a4000021f000 */
[----:B0-----:R-:W-:Y:S01]  /*0360*/  HFMA2 R2, -RZ, RZ, 0, 0 ;  /* 0x00000000ff027431 */ /* 0x001fe200000001ff */
[----:B--2---:R-:W-:Y:S02]  /*0370*/  R2UR UR11, R3 ;  /* 0x00000000030b72ca */ /* 0x004fe400000e0000 */
[----:B------:R-:W-:Y:S02]  /*0380*/  IADD3 R6, PT, PT, RZ, -R3, RZ ;  /* 0x80000003ff067210 */ /* 0x000fe40007ffe0ff */
[----:B------:R-:W-:-:S03]  /*0390*/  R2UR UR10, R2 ;  /* 0x00000000020a72ca */ /* 0x000fc600000e0000 */
[----:B------:R-:W-:Y:S01]  /*03a0*/  IMAD R7, R6, R5, RZ ;  /* 0x0000000506077224 */ /* 0x000fe200078e02ff */
[----:B------:R-:W-:-:S04]  /*03b0*/  MOV R6, R8 ;  /* 0x0000000800067202 */ /* 0x000fc80000000f00 */
[----:B------:R-:W-:-:S05]  /*03c0*/  R2UR UR12, R6 ;  /* 0x00000000060c72ca */ /* 0x000fca00000e0000 */
[----:B------:R-:W-:-:S05]  /*03d0*/  IMAD.HI.U32 R7, R3, R7, UR10 ;  /* 0x0000000a03077e27 */ /* 0x000fca000f8e0007 */
[----:B------:R-:W-:Y:S02]  /*03e0*/  R2UR UR10, R7 ;  /* 0x00000000070a72ca */ /* 0x000fe400000e0000 */
[----:B-1----:R-:W-:-:S11]  /*03f0*/  MOV R7, UR14 ;  /* 0x0000000e00077c02 */ /* 0x002fd60008000f00 */
[----:B------:R-:W-:Y:S02]  /*0400*/  UIMAD.WIDE.U32 UR10, UR10, UR12, URZ ;  /* 0x0000000c0a0a72a5 */ /* 0x000fe4000f8e00ff */
[----:B------:R-:W-:-:S04]  /*0410*/  ULOP3.LUT UR10, UR9, UR5, URZ, 0x3c, !UPT ;  /* 0x00000005090a7292 */ /* 0x000fc8000f8e3cff */
[----:B------:R-:W-:-:S05]  /*0420*/  IADD3 R2, PT, PT, RZ, -UR11, RZ ;  /* 0x8000000bff027c10 */ /* 0x000fca000fffe0ff */
[C---:B------:R-:W-:Y:S01]  /*0430*/  IMAD R2, R5.reuse, R2, UR12 ;  /* 0x0000000c05027e24 */ /* 0x040fe2000f8e0202 */
[----:B------:R-:W0:Y:S04]  /*0440*/  LDCU.64 UR12, c[0x0][0x3e8] ;  /* 0x00007d00ff0c77ac */ /* 0x000e280008000a00 */
[----:B------:R-:W-:-:S13]  /*0450*/  ISETP.GT.U32.AND P1, PT, R5, R2, PT ;  /* 0x000000020500720c */ /* 0x000fda0003f24070 */
[----:B------:R-:W-:Y:S01]  /*0460*/  VOTEU.ANY UP1, P1 ;  /* 0x0000000000ff7886 */ /* 0x000fe20000820100 */
[----:B------:R-:W-:Y:S02]  /*0470*/  PLOP3.LUT P1, PT, PT, PT, UP1, 0x80, 0x8 ;  /* 0x000000000008781c */ /* 0x000fe40003f2f018 */
[----:B0-----:R-:W-:Y:S02]  /*0480*/  ISETP.GE.U32.AND P2, PT, R9, UR12, PT ;  /* 0x0000000c09007c0c */ /* 0x001fe4000bf46070 */
[----:B------:R-:W-:Y:S01]  /*0490*/  @!UP1 UIADD3 UR11, UPT, UPT, UR11, 0x1, URZ ;  /* 0x000000010b0b9890 */ /* 0x000fe2000fffe0ff */
[----:B------:R-:W-:Y:S01]  /*04a0*/  ISETP.GE.U32.AND P3, PT, R14, UR12, PT ;  /* 0x0000000c0e007c0c */ /* 0x000fe2000bf66070 */
[----:B------:R-:W-:-:S03]  /*04b0*/  UISETP.GE.AND UP1, UPT, UR10, URZ, UPT ;  /* 0x000000ff0a00728c */ /* 0x000fc6000bf26270 */
[----:B------:R-:W-:-:S04]  /*04c0*/  ISETP.GE.AND.EX P3, PT, R12, UR13, PT, P3 ;  /* 0x0000000d0c007c0c */ /* 0x000fc8000bf66330 */
[----:B------:R-:W-:-:S05]  /*04d0*/  @!P1 IMAD.IADD R2, R2, 0x1, -R5 ;  /* 0x0000000102029824 */ /* 0x000fca00078e0a05 */
[----:B------:R-:W-:Y:S02]  /*04e0*/  ISETP.GE.U32.AND P1, PT, R2, R5, PT ;  /* 0x000000050200720c */ /* 0x000fe40003f26070 */
[----:B------:R-:W-:Y:S02]  /*04f0*/  SHF.R.S32.HI R5, RZ, 0x1f, R9 ;  /* 0x0000001fff057819 */ /* 0x000fe40000011409 */
[----:B------:R-:W0:Y:S02]  /*0500*/  @!P3 LDC.64 R18, c[0x0][0x3e0] ;  /* 0x0000f800ff12bb82 */ /* 0x000e240000000a00 */
[----:B------:R-:W-:-:S07]  /*0510*/  ISETP.GE.AND.EX P2, PT, R5, UR13, PT, P2 ;  /* 0x0000000d05007c0c */ /* 0x000fce000bf46320 */
[----:B------:R-:W-:-:S05]  /*0520*/  VOTEU.ANY UP2, P1 ;  /* 0x0000000000ff7886 */ /* 0x000fca0000840100 */
[----:B------:R-:W-:Y:S01]  /*0530*/  @UP2 UIADD3 UR11, UPT, UPT, UR11, 0x1, URZ ;  /* 0x000000010b0b2890 */ /* 0x000fe2000fffe0ff */
[----:B------:R-:W1:Y:S01]  /*0540*/  @!P2 LDC.64 R10, c[0x0][0x3e0] ;  /* 0x0000f800ff0aab82 */ /* 0x000e620000000a00 */
[----:B------:R-:W-:Y:S02]  /*0550*/  UISETP.NE.AND UP2, UPT, UR5, URZ, UPT ;  /* 0x000000ff0500728c */ /* 0x000fe4000bf45270 */
[----:B------:R-:W-:-:S05]  /*0560*/  @!UP1 UIADD3 UR11, UPT, UPT, -UR11, URZ, URZ ;  /* 0x000000ff0b0b9290 */ /* 0x000fca000fffe1ff */
[----:B------:R-:W2:Y:S01]  /*0570*/  @!P2 LDC.64 R16, c[0x0][0x390] ;  /* 0x0000e400ff10ab82 */ /* 0x000ea20000000a00 */
[----:B0-----:R-:W-:-:S03]  /*0580*/  @!P3 IMAD R12, R12, R18, RZ ;  /* 0x000000120c0cb224 */ /* 0x001fc600078e02ff */
[----:B------:R-:W-:Y:S01]  /*0590*/  @!UP2 ULOP3.LUT UR11, URZ, UR5, URZ, 0x33, !UPT ;  /* 0x00000005ff0ba292 */ /* 0x000fe2000f8e33ff */
[----:B------:R-:W-:-:S03]  /*05a0*/  @!P3 IMAD R15, R14, R19, R12 ;  /* 0x000000130e0fb224 */ /* 0x000fc600078e020c */
[----:B------:R-:W-:-:S04]  /*05b0*/  UIADD3 UR10, UPT, UPT, -UR11, URZ, URZ ;  /* 0x000000ff0b0a7290 */ /* 0x000fc8000fffe1ff */
[----:B------:R-:W-:Y:S02]  /*05c0*/  UIMAD UR10, UR5, UR10, UR9 ;  /* 0x0000000a050a72a4 */ /* 0x000fe4000f8e0209 */
[----:B------:R-:W-:Y:S02]  /*05d0*/  USHF.R.S32.HI UR5, URZ, 0x1f, UR11 ;  /* 0x0000001fff057899 */ /* 0x000fe4000801140b */
[----:B------:R-:W-:Y:S01]  /*05e0*/  UIMAD UR10, UR10, 0x14, URZ ;  /* 0x000000140a0a78a4 */ /* 0x000fe2000f8e02ff */
[----:B-1----:R-:W-:Y:S01]  /*05f0*/  @!P2 IMAD R4, R5, R10, RZ ;  /* 0x0000000a0504a224 */ /* 0x002fe200078e02ff */
[----:B------:R-:W-:-:S03]  /*0600*/  UIMAD UR5, UR5, UR14, URZ ;  /* 0x0000000e050572a4 */ /* 0x000fc6000f8e02ff */
[----:B------:R-:W-:Y:S01]  /*0610*/  @!P2 IMAD R13, R9, R11, R4 ;  /* 0x0000000b090da224 */ /* 0x000fe200078e0204 */
[----:B------:R-:W-:Y:S01]  /*0620*/  IADD3 R2, P1, PT, R26, UR10, RZ ;  /* 0x0000000a1a027c10 */ /* 0x000fe2000ff3e0ff */
[----:B------:R-:W-:Y:S01]  /*0630*/  UIMAD UR5, UR11, UR15, UR5 ;  /* 0x0000000f0b0572a4 */ /* 0x000fe2000f8e0205 */
[----:B------:R-:W-:-:S04]  /*0640*/  MOV R3, UR10 ;  /* 0x0000000a00037c02 */ /* 0x000fc80008000f00 */
[----:B------:R-:W-:Y:S02]  /*0650*/  LEA.HI.X.SX32 R3, R3, RZ, 0x1, P1 ;  /* 0x000000ff03037211 */ /* 0x000fe400008f0eff */
[----:B------:R-:W-:Y:S01]  /*0660*/  ISETP.GE.U32.AND P1, PT, R0, UR12, PT ;  /* 0x0000000c00007c0c */ /* 0x000fe2000bf26070 */
[----:B------:R-:W-:Y:S01]  /*0670*/  IMAD.WIDE.U32 R2, R7, UR11, R2 ;  /* 0x0000000b07027c25 */ /* 0x000fe2000f8e0002 */
[----:B------:R-:W-:-:S04]  /*0680*/  SHF.R.S32.HI R7, RZ, 0x1f, R0 ;  /* 0x0000001fff077819 */ /* 0x000fc80000011400 */
[----:B------:R-:W-:Y:S02]  /*0690*/  IADD3 R5, PT, PT, R3, UR5, RZ ;  /* 0x0000000503057c10 */ /* 0x000fe4000fffe0ff */
[-C--:B------:R-:W-:Y:S02]  /*06a0*/  @!P2 MOV R4, R2.reuse ;  /* 0x000000020004a202 */ /* 0x080fe40000000f00 */
[----:B------:R-:W-:Y:S02]  /*06b0*/  ISETP.GE.AND.EX P1, PT, R7, UR13, PT, P1 ;  /* 0x0000000d07007c0c */ /* 0x000fe4000bf26310 */
[----:B------:R-:W-:Y:S01]  /*06c0*/  @!P3 MOV R12, R2 ;  /* 0x00000002000cb202 */ /* 0x000fe20000000f00 */
[----:B------:R-:W-:Y:S02]  /*06d0*/  @!P2 IMAD.WIDE.U32 R10, R9, R10, R4 ;  /* 0x0000000a090aa225 */ /* 0x000fe400078e0004 */
[----:B------:R-:W0:Y:S03]  /*06e0*/  @!P3 LDC.64 R8, c[0x0][0x390] ;  /* 0x0000e400ff08bb82 */ /* 0x000e260000000a00 */
[----:B------:R-:W-:-:S02]  /*06f0*/  @!P2 IADD3 R6, PT, PT, R11, R13, RZ ;  /* 0x0000000d0b06a210 */ /* 0x000fc40007ffe0ff */
[C---:B--2---:R-:W-:Y:S02]  /*0700*/  @!P2 LEA R16, P4, R10.reuse, R16, 0x2 ;  /* 0x000000100a10a211 */ /* 0x044fe400078810ff */
[----:B------:R-:W-:Y:S02]  /*0710*/  @!P3 MOV R13, R5 ;  /* 0x00000005000db202 */ /* 0x000fe40000000f00 */
[----:B------:R-:W-:Y:S02]  /*0720*/  @!P2 LEA.HI.X R17, R10, R17, R6, 0x2, P4 ;  /* 0x000000110a11a211 */ /* 0x000fe400020f1406 */
[----:B------:R-:W1:Y:S01]  /*0730*/  @!P1 LDC.64 R10, c[0x0][0x3e0] ;  /* 0x0000f800ff0a9b82 */ /* 0x000e620000000a00 */
[----:B------:R-:W-:Y:S01]  /*0740*/  SHF.R.S32.HI R6, RZ, 0x1f, R23 ;  /* 0x0000001fff067819 */ /* 0x000fe20000011417 */
[----:B------:R-:W-:Y:S01]  /*0750*/  @!P3 IMAD.WIDE.U32 R18, R14, R18, R12 ;  /* 0x000000120e12b225 */ /* 0x000fe200078e000c */
[----:B------:R-:W-:-:S04]  /*0760*/  ISETP.GE.U32.AND P4, PT, R23, UR12, PT ;  /* 0x0000000c17007c0c */ /* 0x000fc8000bf86070 */
[----:B------:R-:W-:Y:S01]  /*0770*/  ISETP.GE.AND.EX P4, PT, R6, UR13, PT, P4 ;  /* 0x0000000d06007c0c */ /* 0x000fe2000bf86340 */
[----:B------:R-:W2:Y:S01]  /*0780*/  @!P1 LDC.64 R12, c[0x0][0x390] ;  /* 0x0000e400ff0c9b82 */ /* 0x000ea20000000a00 */
[----:B------:R-:W-:Y:S02]  /*0790*/  @!P3 IADD3 R19, PT, PT, R19, R15, RZ ;  /* 0x0000000f1313b210 */ /* 0x000fe40007ffe0ff */
[----:B0-----:R-:W-:-:S04]  /*07a0*/  @!P3 LEA R8, P5, R18, R8, 0x2 ;  /* 0x000000081208b211 */ /* 0x001fc800078a10ff */
[----:B------:R-:W-:Y:S01]  /*07b0*/  @!P3 LEA.HI.X R9, R18, R9, R19, 0x2, P5 ;  /* 0x000000091209b211 */ /* 0x000fe200028f1413 */
[----:B------:R-:W-:Y:S01]  /*07c0*/  @!P1 IMAD.MOV.U32 R18, RZ, RZ, R2 ;  /* 0x000000ffff129224 */ /* 0x000fe200078e0002 */
[----:B------:R-:W-:-:S03]  /*07d0*/  @!P1 MOV R19, R5 ;  /* 0x0000000500139202 */ /* 0x000fc60000000f00 */
[----:B------:R-:W0:Y:S01]  /*07e0*/  @!P4 LDC.64 R14, c[0x0][0x3e0] ;  /* 0x0000f800ff0ecb82 */ /* 0x000e220000000a00 */
[-C--:B-1----:R-:W-:Y:S02]  /*07f0*/  @!P1 IMAD R7, R7, R10.reuse, RZ ;  /* 0x0000000a07079224 */ /* 0x082fe400078e02ff */
[----:B------:R-:W-:-:S04]  /*0800*/  @!P1 IMAD.WIDE.U32 R18, R0, R10, R18 ;  /* 0x0000000a00129225 */ /* 0x000fc800078e0012 */
[----:B------:R-:W-:Y:S02]  /*0810*/  @!P1 IMAD R7, R0, R11, R7 ;  /* 0x0000000b00079224 */ /* 0x000fe400078e0207 */
[----:B------:R-:W1:Y:S01]  /*0820*/  @!P4 LDC.64 R10, c[0x0][0x390] ;  /* 0x0000e400ff0acb82 */ /* 0x000e620000000a00 */
[C---:B--2---:R-:W-:Y:S02]  /*0830*/  @!P1 LEA R12, P5, R18.reuse, R12, 0x2 ;  /* 0x0000000c120c9211 */ /* 0x044fe400078a10ff */
[----:B------:R-:W-:Y:S02]  /*0840*/  @!P1 IADD3 R7, PT, PT, R19, R7, RZ ;  /* 0x0000000713079210 */ /* 0x000fe40007ffe0ff */
[----:B------:R-:W-:Y:S02]  /*0850*/  CS2R R20, SRZ ;  /* 0x0000000000147805 */ /* 0x000fe4000001ff00 */
[----:B------:R-:W-:Y:S02]  /*0860*/  @!P1 LEA.HI.X R13, R18, R13, R7, 0x2, P5 ;  /* 0x0000000d120d9211 */ /* 0x000fe400028f1407 */
[----:B------:R-:W-:-:S02]  /*0870*/  CS2R R18, SRZ ;  /* 0x0000000000127805 */ /* 0x000fc4000001ff00 */
[----:B------:R-:W-:Y:S01]  /*0880*/  @!P4 MOV R7, R5 ;  /* 0x000000050007c202 */ /* 0x000fe20000000f00 */
[----:B0-----:R-:W-:Y:S01]  /*0890*/  @!P4 IMAD R24, R6, R14, RZ ;  /* 0x0000000e0618c224 */ /* 0x001fe200078e02ff */
[----:B------:R-:W-:Y:S01]  /*08a0*/  @!P4 MOV R6, R2 ;  /* 0x000000020006c202 */ /* 0x000fe20000000f00 */
[----:B------:R-:W2:Y:S02]  /*08b0*/  @!P1 LDG.E.64 R20, desc[UR16][R12.64] ;  /* 0x000000100c149981 */ /* 0x000ea4000c1e1b00 */
[C---:B------:R-:W-:Y:S02]  /*08c0*/  @!P4 IMAD R24, R23.reuse, R15, R24 ;  /* 0x0000000f1718c224 */ /* 0x040fe400078e0218 */
[----:B------:R-:W-:Y:S01]  /*08d0*/  @!P4 IMAD.WIDE.U32 R14, R23, R14, R6 ;  /* 0x0000000e170ec225 */ /* 0x000fe200078e0006 */
[----:B------:R0:W3:Y:S01]  /*08e0*/  @!P2 LDG.E.64 R18, desc[UR16][R16.64] ;  /* 0x000000101012a981 */ /* 0x0000e2000c1e1b00 */
[----:B------:R-:W-:-:S03]  /*08f0*/  CS2R R6, SRZ ;  /* 0x0000000000067805 */ /* 0x000fc6000001ff00 */
[----:B------:R-:W-:Y:S02]  /*0900*/  @!P4 IADD3 R24, PT, PT, R15, R24, RZ ;  /* 0x000000180f18c210 */ /* 0x000fe40007ffe0ff */
[C---:B-1----:R-:W-:Y:S02]  /*0910*/  @!P4 LEA R10, P2, R14.reuse, R10, 0x2 ;  /* 0x0000000a0e0ac211 */ /* 0x042fe400078410ff */
[----:B0-----:R-:W-:Y:S02]  /*0920*/  CS2R R16, SRZ ;  /* 0x0000000000107805 */ /* 0x001fe4000001ff00 */
[----:B------:R-:W-:-:S04]  /*0930*/  @!P4 LEA.HI.X R11, R14, R11, R24, 0x2, P2 ;  /* 0x0000000b0e0bc211 */ /* 0x000fc800010f1418 */
[----:B------:R-:W4:Y:S04]  /*0940*/  @!P3 LDG.E.64 R16, desc[UR16][R8.64] ;  /* 0x000000100810b981 */ /* 0x000f28000c1e1b00 */
[----:B------:R-:W5:Y:S01]  /*0950*/  @!P4 LDG.E.64 R6, desc[UR16][R10.64] ;  /* 0x000000100a06c981 */ /* 0x000f62000c1e1b00 */
[C---:B------:R-:W-:Y:S02]  /*0960*/  ISETP.GT.AND P2, PT, R28.reuse, 0x1e, PT ;  /* 0x0000001e1c00780c */ /* 0x040fe40003f44270 */
[----:B------:R-:W-:Y:S01]  /*0970*/  ISETP.GT.AND P3, PT, R28, 0xf, PT ;  /* 0x0000000f1c00780c */ /* 0x000fe20003f64270 */
[----:B------:R-:W-:Y:S01]  /*0980*/  BSSY.RECONVERGENT B0, `(.L_x_2166) ;  /* 0x0000031000007945 */ /* 0x000fe20003800200 */
[----:B--2---:R-:W-:Y:S01]  /*0990*/  FMUL.FTZ R15, R21, R21 ;  /* 0x00000015150f7220 */ /* 0x004fe20000410000 */
[----:B------:R-:W-:-:S03]  /*09a0*/  FADD.FTZ R12, R20, R21 ;  /* 0x00000015140c7221 */ /* 0x000fc60000010000 */
[----:B------:R-:W-:Y:S01]  /*09b0*/  FFMA.FTZ R15, R20, R20, R15 ;  /* 0x00000014140f7223 */ /* 0x000fe2000001000f */
[----:B---3--:R-:W-:Y:S01]  /*09c0*/  FMUL.FTZ R25, R19, R19 ;  /* 0x0000001313197220 */ /* 0x008fe20000410000 */
[C---:B------:R-:W-:Y:S01]  /*09d0*/  FADD.FTZ R13, R18.reuse, R19 ;  /* 0x00000013120d7221 */ /* 0x040fe20000010000 */
[----:B------:R-:W-:Y:S01]  /*09e0*/  FADD.FTZ R12, RZ, R12 ;  /* 0x0000000cff0c7221 */ /* 0x000fe20000010000 */
[----:B------:R-:W-:Y:S01]  /*09f0*/  FADD.FTZ R15, RZ, R15 ;  /* 0x0000000fff0f7221 */ /* 0x000fe20000010000 */
[----:B------:R-:W-:Y:S02]  /*0a00*/  FFMA.FTZ R14, R18, R18, R25 ;  /* 0x00000012120e7223 */ /* 0x000fe40000010019 */
[----:B------:R-:W-:Y:S02]  /*0a10*/  FADD.FTZ R12, R12, R13 ;  /* 0x0000000d0c0c7221 */ /* 0x000fe40000010000 */
[----:B------:R-:W-:Y:S01]  /*0a20*/  FADD.FTZ R14, R15, R14 ;  /* 0x0000000e0f0e7221 */ /* 0x000fe20000010000 */
[----:B----4-:R-:W-:Y:S01]  /*0a30*/  FMUL.FTZ R25, R17, R17 ;  /* 0x0000001111197220 */ /* 0x010fe20000410000 */
[----:B------:R-:W-:-:S03]  /*0a40*/  FADD.FTZ R9, R16, R17 ;  /* 0x0000001110097221 */ /* 0x000fc60000010000 */
[----:B------:R-:W-:Y:S01]  /*0a50*/  FFMA.FTZ R25, R16, R16, R25 ;  /* 0x0000001010197223 */ /* 0x000fe20000010019 */
[----:B-----5:R-:W-:Y:S01]  /*0a60*/  FMUL.FTZ R11, R7, R7 ;  /* 0x00000007070b7220 */ /* 0x020fe20000410000 */
[----:B------:R-:W-:Y:S01]  /*0a70*/  FADD.FTZ R9, R12, R9 ;  /* 0x000000090c097221 */ /* 0x000fe20000010000 */
[----:B------:R-:W-:Y:S01]  /*0a80*/  FADD.FTZ R8, R6, R7 ;  /* 0x0000000706087221 */ /* 0x000fe20000010000 */
[----:B------:R-:W-:Y:S01]  /*0a90*/  FADD.FTZ R14, R14, R25 ;  /* 0x000000190e0e7221 */ /* 0x000fe20000010000 */
[----:B------:R-:W-:Y:S02]  /*0aa0*/  FFMA.FTZ R11, R6, R6, R11 ;  /* 0x00000006060b7223 */ /* 0x000fe4000001000b */
        /* <DEDUP_REMOVED lines=30> */
.L_x_2167:
[----:B------:R-:W-:Y:S05]  /*0c90*/  BSYNC.RECONVERGENT B0 ;  /* 0x0000000000007941 */ /* 0x000fea0003800200 */
.L_x_2166:
[----:B------:R-:W4:Y:S01]  /*0ca0*/  S2R R8, SR_TID.X ;  /* 0x0000000000087919 */ /* 0x000f220000002100 */
[----:B------:R-:W-:Y:S01]  /*0cb0*/  BSSY.RECONVERGENT B0, `(.L_x_2168) ;  /* 0x0000038000007945 */ /* 0x000fe20003800200 */
[----:B------:R-:W-:Y:S01]  /*0cc0*/  BAR.SYNC.DEFER_BLOCKING 0x0 ;  /* 0x0000000000007b1d */ /* 0x000fe20000010000 */
[----:B------:R-:W-:Y:S02]  /*0cd0*/  ISETP.GE.U32.AND P2, PT, R22, 0x2, PT ;  /* 0x000000021600780c */ /* 0x000fe40003f46070 */
[----:B----4-:R-:W-:-:S13]  /*0ce0*/  ISETP.NE.AND P3, PT, R8, RZ, PT ;  /* 0x000000ff0800720c */ /* 0x010fda0003f65270 */
[----:B------:R-:W-:Y:S05]  /*0cf0*/  @P3 BRA `(.L_x_2169) ;  /* 0x0000000000cc3947 */ /* 0x000fea0003800000 */
[----:B------:R-:W4:Y:S01]  /*0d00*/  S2UR UR11, SR_CgaCtaId ;  /* 0x00000000000b79c3 */ /* 0x000f220000008800 */
[----:B------:R-:W-:Y:S02]  /*0d10*/  UMOV UR5, 0x400 ;  /* 0x0000040000057882 */ /* 0x000fe40000000000 */
[----:B----4-:R-:W-:-:S09]  /*0d20*/  ULEA UR5, UR11, UR5, 0x18 ;  /* 0x000000050b057291 */ /* 0x010fd2000f8ec0ff */
[----:B------:R-:W2:Y:S02]  /*0d30*/  LDS.128 R8, [UR5+0x20] ;  /* 0x00002005ff087984 */ /* 0x000ea40008000c00 */
[----:B--2---:R-:W-:Y:S01]  /*0d40*/  FADD.FTZ R15, R12, R8 ;  /* 0x000000080c0f7221 */ /* 0x004fe20000010000 */
[----:B------:R-:W-:-:S03]  /*0d50*/  FADD.FTZ R8, R13, R9 ;  /* 0x000000090d087221 */ /* 0x000fc60000010000 */
[----:B------:R-:W-:Y:S01]  /*0d60*/  FADD.FTZ R9, R15, R10 ;  /* 0x0000000a0f097221 */ /* 0x000fe20000010000 */
[----:B------:R-:W-:Y:S01]  /*0d70*/  FADD.FTZ R8, R8, R11 ;  /* 0x0000000b08087221 */ /* 0x000fe20000010000 */
[----:B01-3--:R-:W0:Y:S02]  /*0d80*/  LDS.128 R12, [UR5+0x30] ;  /* 0x00003005ff0c7984 */ /* 0x00be240008000c00 */
[----:B0-----:R-:W-:Y:S01]  /*0d90*/  FADD.FTZ R9, R9, R12 ;  /* 0x0000000c09097221 */ /* 0x001fe20000010000 */
[----:B------:R-:W-:-:S03]  /*0da0*/  FADD.FTZ R12, R8, R13 ;  /* 0x0000000d080c7221 */ /* 0x000fc60000010000 */
[----:B------:R-:W-:Y:S01]  /*0db0*/  FADD.FTZ R13, R9, R14 ;  /* 0x0000000e090d7221 */ /* 0x000fe20000010000 */
[----:B------:R-:W-:Y:S01]  /*0dc0*/  FADD.FTZ R12, R12, R15 ;  /* 0x0000000f0c0c7221 */ /* 0x000fe20000010000 */
[----:B------:R-:W0:Y:S02]  /*0dd0*/  LDS.128 R8, [UR5+0x40] ;  /* 0x00004005ff087984 */ /* 0x000e240008000c00 */
        /* <DEDUP_REMOVED lines=31> */
[----:B------:R-:W-:Y:S01]  /*0fd0*/  FADD.FTZ R14, R14, R9 ;  /* 0x000000090e0e7221 */ /* 0x000fe20000010000 */
[----:B------:R-:W0:Y:S02]  /*0fe0*/  LDS.64 R12, [UR5+0xb0] ;  /* 0x0000b005ff0c7984 */ /* 0x000e240008000a00 */
[----:B------:R-:W-:Y:S01]  /*0ff0*/  FADD.FTZ R15, R15, R10 ;  /* 0x0000000a0f0f7221 */ /* 0x000fe20000010000 */
[----:B------:R-:W-:-:S03]  /*1000*/  FADD.FTZ R14, R14, R11 ;  /* 0x0000000b0e0e7221 */ /* 0x000fc60000010000 */
[----:B0-----:R-:W-:Y:S01]  /*1010*/  FADD.FTZ R12, R15, R12 ;  /* 0x0000000c0f0c7221 */ /* 0x001fe20000010000 */
[----:B------:R-:W-:-:S07]  /*1020*/  FADD.FTZ R13, R14, R13 ;  /* 0x0000000d0e0d7221 */ /* 0x000fce0000010000 */
.L_x_2169:
[----:B------:R-:W-:Y:S05]  /*1030*/  BSYNC.RECONVERGENT B0 ;  /* 0x0000000000007941 */ /* 0x000fea0003800200 */
.L_x_2168:
        /* <DEDUP_REMOVED lines=17> */
[----:B------:R-:W-:Y:S01]  /*1150*/  MOV R10, UR14 ;  /* 0x0000000e000a7c02 */ /* 0x000fe20008000f00 */
[----:B------:R-:W-:-:S04]  /*1160*/  UIMAD.WIDE.U32 UR12, UR12, 0x8, UR18 ;  /* 0x000000080c0c78a5 */ /* 0x000fc8000f8e0012 */
[----:B------:R-:W-:Y:S01]  /*1170*/  IMAD.U32 R25, RZ, RZ, UR11 ;  /* 0x0000000bff197e24 */ /* 0x000fe2000f8e00ff */
[----:B----4-:R-:W-:Y:S02]  /*1180*/  LEA R8, P4, R11, R8, 0x2 ;  /* 0x000000080b087211 */ /* 0x010fe400078810ff */
[----:B------:R-:W-:Y:S02]  /*1190*/  MOV R11, UR13 ;  /* 0x0000000d000b7c02 */ /* 0x000fe40008000f00 */
[----:B------:R-:W-:Y:S02]  /*11a0*/  LEA.HI.X R9, R10, R9, RZ, 0x2, P4 ;  /* 0x000000090a097211 */ /* 0x000fe400020f14ff */
[----:B------:R-:W-:Y:S02]  /*11b0*/  PLOP3.LUT P4, PT, PT, PT, UP1, 0x80, 0x8 ;  /* 0x000000000008781c */ /* 0x000fe40003f8f018 */
[----:B------:R-:W-:Y:S02]  /*11c0*/  MOV R10, UR12 ;  /* 0x0000000c000a7c02 */ /* 0x000fe40008000f00 */
[----:B--2---:R-:W-:-:S03]  /*11d0*/  SEL R15, R22, RZ, !P4 ;  /* 0x000000ff160f7207 */ /* 0x004fc60006000000 */
[----:B------:R4:W-:Y:S01]  /*11e0*/  STG.E.64 desc[UR16][R10.64], R12 ;  /* 0x0000000c0a007986 */ /* 0x0009e2000c101b10 */
[----:B------:R-:W-:Y:S01]  /*11f0*/  ISETP.NE.AND P4, PT, R15, -0x1, PT ;  /* 0xffffffff0f00780c */ /* 0x000fe20003f85270 */
[----:B------:R-:W-:Y:S06]  /*1200*/  MEMBAR.ALL.GPU ;  /* 0x0000000000007992 */ /* 0x000fec000000a000 */
[----:B------:R-:W-:-:S00]  /*1210*/  ERRBAR ;  /* 0x00000000000079ab */ /* 0x000fc00000000000 */
[----:B------:R-:W-:Y:S06]  /*1220*/  CGAERRBAR ;  /* 0x00000000000075ab */ /* 0x000fec0000000000 */
[----:B------:R4:W-:Y:S01]  /*1230*/  REDG.E.ADD.S32.STRONG.GPU desc[UR16][R8.64], R25 ;  /* 0x000000190800798e */ /* 0x0009e2000c12e310 */
[----:B------:R-:W-:Y:S05]  /*1240*/  @!P4 BRA `(.L_x_2171) ;  /* 0x000000000014c947 */ /* 0x000fea0003800000 */
.L_x_2172:
[----:B----4-:R-:W2:Y:S04]  /*1250*/  LDG.E.STRONG.GPU R10, desc[UR16][R8.64] ;  /* 0x00000010080a7981 */ /* 0x010ea8000c1ef900 */
[----:B--2---:R-:W-:Y:S01]  /*1260*/  CCTL.IVALL ;  /* 0x00000000ff00798f */ /* 0x004fe20002000000 */
[----:B------:R-:W-:Y:S05]  /*1270*/  YIELD ;  /* 0x0000000000007946 */ /* 0x000fea0003800000 */
[----:B------:R-:W-:-:S13]  /*1280*/  ISETP.NE.AND P4, PT, R10, R15, PT ;  /* 0x0000000f0a00720c */ /* 0x000fda0003f85270 */
[----:B------:R-:W-:Y:S05]  /*1290*/  @P4 BRA `(.L_x_2172) ;  /* 0xfffffffc00ec4947 */ /* 0x000fea000383ffff */
.L_x_2171:
[----:B------:R-:W-:Y:S05]  /*12a0*/  WARPSYNC.ALL ;  /* 0x0000000000007948 */ /* 0x000fea0003800000 */
[----:B------:R-:W-:Y:S06]  /*12b0*/  BAR.SYNC.DEFER_BLOCKING 0x0 ;  /* 0x0000000000007b1d */ /* 0x000fec0000010000 */
[----:B------:R-:W-:Y:S01]  /*12c0*/  UMOV UR5, URZ ;  /* 0x000000ff00057c82 */ /* 0x000fe20008000000 */
[----:B------:R-:W-:Y:S05]  /*12d0*/  @!P2 BRA `(.L_x_2173) ;  /* 0x000000040094a947 */ /* 0x000fea0003800000 */
[----:B------:R-:W-:Y:S02]  /*12e0*/  UIMAD UR25, UR21, 0x7, UR6 ;  /* 0x00000007151978a4 */ /* 0x000fe4000f8e0206 */
[----:B------:R-:W-:Y:S02]  /*12f0*/  ULEA UR12, UR21, UR6, 0x1 ;  /* 0x00000006150c7291 */ /* 0x000fe4000f8e08ff */
[----:B------:R-:W-:Y:S02]  /*1300*/  ULEA UR13, UR21, UR6, 0x2 ;  /* 0x00000006150d7291 */ /* 0x000fe4000f8e10ff */
[----:B------:R-:W-:Y:S02]  /*1310*/  UIMAD UR14, UR21, 0x6, UR6 ;  /* 0x00000006150e78a4 */ /* 0x000fe4000f8e0206 */
[----:B------:R-:W-:Y:S02]  /*1320*/  UIMAD UR15, UR21, 0x5, UR6 ;  /* 0x00000005150f78a4 */ /* 0x000fe4000f8e0206 */
[----:B------:R-:W-:-:S02]  /*1330*/  UIMAD UR22, UR21, 0x3, UR6 ;  /* 0x00000003151678a4 */ /* 0x000fc4000f8e0206 */
[----:B------:R-:W-:Y:S02]  /*1340*/  UIADD3 UR23, UPT, UPT, UR6, UR21, URZ ;  /* 0x0000001506177290 */ /* 0x000fe4000fffe0ff */
[----:B------:R-:W-:Y:S01]  /*1350*/  UIADD3 UR24, UPT, UPT, -UR20, URZ, URZ ;  /* 0x000000ff14187290 */ /* 0x000fe2000fffe1ff */
[----:B------:R-:W-:Y:S01]  /*1360*/  UMOV UR5, URZ ;  /* 0x000000ff00057c82 */ /* 0x000fe20008000000 */
[----:B------:R-:W-:-:S10]  /*1370*/  UMOV UR11, UR6 ;  /* 0x00000006000b7c82 */ /* 0x000fd40008000000 */
.L_x_2174:
[----:B------:R-:W-:Y:S01]  /*1380*/  UIADD3 UR26, UPT, UPT, UR5, 0x1, URZ ;  /* 0x00000001051a7890 */ /* 0x000fe2000fffe0ff */
[----:B------:R-:W-:-:S05]  /*1390*/  ISETP.EQ.OR P2, PT, RZ, UR24, P3 ;  /* 0x00000018ff007c0c */ /* 0x000fca0009f42670 */
[----:B----4-:R-:W-:-:S04]  /*13a0*/  MOV R8, UR26 ;  /* 0x0000001a00087c02 */ /* 0x010fc80008000f00 */
        /* <DEDUP_REMOVED lines=12> */
[----:B-1----:R-:W-:Y:S01]  /*1470*/  MOV R14, UR26 ;  /* 0x0000001a000e7c02 */ /* 0x002fe20008000f00 */
        /* <DEDUP_REMOVED lines=8> */
[----:B--2---:R-:W-:Y:S01]  /*1500*/  MOV R15, UR27 ;  /* 0x0000001b000f7c02 */ /* 0x004fe20008000f00 */
[----:B------:R-:W-:-:S05]  /*1510*/  @!UP1 UIMAD.WIDE.U32 UR26, UR22, 0x8, UR18 ;  /* 0x00000008161a98a5 */ /* 0x000fca000f8e0012 */
[----:B------:R-:W2:Y:S01]  /*1520*/  @!P5 LDG.E.64 R14, desc[UR16][R14.64] ;  /* 0x000000100e0ed981 */ /* 0x000ea2000c1e1b00 */
[----:B0--3--:R-:W-:Y:S01]  /*1530*/  @!P2 FADD.FTZ R12, R12, R8 ;  /* 0x000000080c0ca221 */ /* 0x009fe20000010000 */
[----:B------:R-:W-:Y:S01]  /*1540*/  @!P2 FADD.FTZ R13, R13, R9 ;  /* 0x000000090d0da221 */ /* 0x000fe20000010000 */
[----:B------:R-:W-:Y:S01]  /*1550*/  MOV R8, UR26 ;  /* 0x0000001a00087c02 */ /* 0x000fe20008000f00 */
[----:B------:R-:W-:Y:S01]  /*1560*/  IMAD.U32 R9, RZ, RZ, UR27 ;  /* 0x0000001bff097e24 */ /* 0x000fe2000f8e00ff */
[----:B------:R-:W-:Y:S01]  /*1570*/  UIADD3 UR26, UPT, UPT, UR5, 0x4, URZ ;  /* 0x00000004051a7890 */ /* 0x000fe2000fffe0ff */
[----:B----4-:R-:W-:-:S04]  /*1580*/  @!P4 FADD.FTZ R12, R12, R10 ;  /* 0x0000000a0c0cc221 */ /* 0x010fc80000010000 */
        /* <DEDUP_REMOVED lines=58> */
.L_x_2173:
[----:B----4-:R-:W-:-:S04]  /*1930*/  LOP3.LUT R8, R22, 0x7, RZ, 0xc0, !PT ;  /* 0x0000000716087812 */ /* 0x010fc800078ec0ff */
[----:B------:R-:W-:-:S13]  /*1940*/  ISETP.NE.AND P2, PT, R8, RZ, PT ;  /* 0x000000ff0800720c */ /* 0x000fda0003f45270 */
[----:B------:R-:W-:Y:S05]  /*1950*/  @!P2 BRA `(.L_x_2170) ;  /* 0x00000004006ca947 */ /* 0x000fea0003800000 */
[----:B------:R-:W-:-:S04]  /*1960*/  IADD3 R8, PT, PT, R8, -0x1, RZ ;  /* 0xffffffff08087810 */ /* 0x000fc80007ffe0ff */
[----:B------:R-:W-:-:S13]  /*1970*/  ISETP.GE.U32.AND P2, PT, R8, 0x3, PT ;  /* 0x000000030800780c */ /* 0x000fda0003f46070 */
[----:B------:R-:W-:Y:S05]  /*1980*/  @!P2 BRA `(.L_x_2175) ;  /* 0x0000000000b8a947 */ /* 0x000fea0003800000 */
[----:B------:R-:W-:Y:S01]  /*1990*/  MOV R8, UR5 ;  /* 0x0000000500087c02 */ /* 0x000fe20008000f00 */
[----:B------:R-:W-:-:S03]  /*19a0*/  UIADD3 UR11, UPT, UPT, UR5, 0x1, URZ ;  /* 0x00000001050b7890 */ /* 0x000fc6000fffe0ff */
[----:B------:R-:W-:-:S03]  /*19b0*/  ISETP.EQ.OR P2, PT, R8, UR20, P3 ;  /* 0x0000001408007c0c */ /* 0x000fc60009f42670 */
[----:B------:R-:W-:-:S04]  /*19c0*/  MOV R8, UR11 ;  /* 0x0000000b00087c02 */ /* 0x000fc80008000f00 */
[----:B------:R-:W-:-:S06]  /*19d0*/  ISETP.EQ.OR P4, PT, R8, UR20, P3 ;  /* 0x0000001408007c0c */ /* 0x000fcc0009f82670 */
[----:B------:R-:W-:-:S05]  /*19e0*/  VOTEU.ALL UP1, P2 ;  /* 0x0000000000ff7886 */ /* 0x000fca0001020000 */
[----:B------:R-:W-:Y:S02]  /*19f0*/  @!UP1 UIMAD UR12, UR5, UR21, UR6 ;  /* 0x00000015050c92a4 */ /* 0x000fe4000f8e0206 */
[----:B------:R-:W-:Y:S02]  /*1a00*/  VOTEU.ALL UP2, P4 ;  /* 0x0000000000ff7886 */ /* 0x000fe40002040000 */
[----:B------:R-:W-:-:S03]  /*1a10*/  @!UP1 UIMAD.WIDE.U32 UR12, UR12, 0x8, UR18 ;  /* 0x000000080c0c98a5 */ /* 0x000fc6000f8e0012 */
[----:B------:R-:W-:-:S03]  /*1a20*/  @!UP2 UIMAD UR11, UR11, UR21, UR6 ;  /* 0x000000150b0ba2a4 */ /* 0x000fc6000f8e0206 */
[----:B------:R-:W-:Y:S02]  /*1a30*/  MOV R10, UR12 ;  /* 0x0000000c000a7c02 */ /* 0x000fe40008000f00 */
[----:B------:R-:W-:Y:S01]  /*1a40*/  MOV R11, UR13 ;  /* 0x0000000d000b7c02 */ /* 0x000fe20008000f00 */
[----:B------:R-:W-:-:S05]  /*1a50*/  @!UP2 UIMAD.WIDE.U32 UR12, UR11, 0x8, UR18 ;  /* 0x000000080b0ca8a5 */ /* 0x000fca000f8e0012 */
[----:B------:R-:W0:Y:S01]  /*1a60*/  @!P2 LDG.E.64 R10, desc[UR16][R10.64] ;  /* 0x000000100a0aa981 */ /* 0x000e22000c1e1b00 */
[----:B------:R-:W-:Y:S01]  /*1a70*/  MOV R8, UR12 ;  /* 0x0000000c00087c02 */ /* 0x000fe20008000f00 */
[----:B------:R-:W-:Y:S01]  /*1a80*/  UIADD3 UR12, UPT, UPT, UR5, 0x2, URZ ;  /* 0x00000002050c7890 */ /* 0x000fe2000fffe0ff */
[----:B------:R-:W-:Y:S01]  /*1a90*/  MOV R9, UR13 ;  /* 0x0000000d00097c02 */ /* 0x000fe20008000f00 */
[----:B------:R-:W-:-:S04]  /*1aa0*/  UIADD3 UR14, UPT, UPT, UR5, 0x3, URZ ;  /* 0x00000003050e7890 */ /* 0x000fc8000fffe0ff */
[----:B-1----:R-:W-:Y:S01]  /*1ab0*/  MOV R14, UR12 ;  /* 0x0000000c000e7c02 */ /* 0x002fe20008000f00 */
[----:B------:R-:W4:Y:S03]  /*1ac0*/  @!P4 LDG.E.64 R8, desc[UR16][R8.64] ;  /* 0x000000100808c981 */ /* 0x000f26000c1e1b00 */
        /* <DEDUP_REMOVED lines=8> */
[----:B------:R-:W-:-:S06]  /*1b50*/  @!UP2 UIMAD.WIDE.U32 UR14, UR14, 0x8, UR18 ;  /* 0x000000080e0ea8a5 */ /* 0x000fcc000f8e0012 */
[----:B------:R-:W-:Y:S02]  /*1b60*/  MOV R14, UR14 ;  /* 0x0000000e000e7c02 */ /* 0x000fe40008000f00 */
[----:B--2---:R-:W-:-:S06]  /*1b70*/  MOV R15, UR15 ;  /* 0x0000000f000f7c02 */ /* 0x004fcc0008000f00 */
[----:B------:R-:W2:Y:S01]  /*1b80*/  @!P6 LDG.E.64 R14, desc[UR16][R14.64] ;  /* 0x000000100e0ee981 */ /* 0x000ea2000c1e1b00 */
[----:B0--3--:R-:W-:Y:S01]  /*1b90*/  @!P2 FADD.FTZ R12, R12, R10 ;  /* 0x0000000a0c0ca221 */ /* 0x009fe20000010000 */
[----:B------:R-:W-:Y:S01]  /*1ba0*/  @!P2 FADD.FTZ R13, R13, R11 ;  /* 0x0000000b0d0da221 */ /* 0x000fe20000010000 */
[----:B------:R-:W-:Y:S01]  /*1bb0*/  IMAD.U32 R10, RZ, RZ, UR12 ;  /* 0x0000000cff0a7e24 */ /* 0x000fe2000f8e00ff */
[----:B------:R-:W-:-:S06]  /*1bc0*/  MOV R11, UR13 ;  /* 0x0000000d000b7c02 */ /* 0x000fcc0008000f00 */
[----:B------:R-:W3:Y:S01]  /*1bd0*/  @!P5 LDG.E.64 R10, desc[UR16][R10.64] ;  /* 0x000000100a0ad981 */ /* 0x000ee2000c1e1b00 */
[----:B----4-:R-:W-:Y:S01]  /*1be0*/  @!P4 FADD.FTZ R12, R12, R8 ;  /* 0x000000080c0cc221 */ /* 0x010fe20000010000 */
[----:B------:R-:W-:-:S04]  /*1bf0*/  MOV R8, UR5 ;  /* 0x0000000500087c02 */ /* 0x000fc80008000f00 */
[----:B------:R-:W-:Y:S01]  /*1c00*/  IADD3 R8, PT, PT, R8, 0x4, RZ ;  /* 0x0000000408087810 */ /* 0x000fe20007ffe0ff */
[----:B------:R-:W-:-:S03]  /*1c10*/  @!P4 FADD.FTZ R13, R13, R9 ;  /* 0x000000090d0dc221 */ /* 0x000fc60000010000 */
[----:B------:R-:W-:Y:S01]  /*1c20*/  R2UR UR5, R8 ;  /* 0x00000000080572ca */ /* 0x000fe200000e0000 */
[----:B---3--:R-:W-:Y:S01]  /*1c30*/  @!P5 FADD.FTZ R12, R12, R10 ;  /* 0x0000000a0c0cd221 */ /* 0x008fe20000010000 */
[----:B------:R-:W-:-:S03]  /*1c40*/  @!P5 FADD.FTZ R13, R13, R11 ;  /* 0x0000000b0d0dd221 */ /* 0x000fc60000010000 */
[----:B--2---:R-:W-:Y:S01]  /*1c50*/  @!P6 FADD.FTZ R12, R12, R14 ;  /* 0x0000000e0c0ce221 */ /* 0x004fe20000010000 */
[----:B------:R-:W-:-:S09]  /*1c60*/  @!P6 FADD.FTZ R13, R13, R15 ;  /* 0x0000000f0d0de221 */ /* 0x000fd20000010000 */
.L_x_2175:
        /* <DEDUP_REMOVED lines=28> */
.L_x_2176:
        /* <DEDUP_REMOVED lines=13> */
.L_x_2177:
[----:B------:R-:W-:Y:S05]  /*1f00*/  BSYNC.RECONVERGENT B0 ;  /* 0x0000000000007941 */ /* 0x000fea0003800200 */
.L_x_2170:
[----:B------:R-:W4:Y:S01]  /*1f10*/  @P0 LDC.64 R8, c[0x0][0x388] ;  /* 0x0000e200ff080b82 */ /* 0x000f220000000a00 */
[----:B------:R-:W0:Y:S01]  /*1f20*/  LDCU UR12, c[0x0][0x414] ;  /* 0x00008280ff0c77ac */ /* 0x000e220008000800 */
[----:B------:R-:W-:Y:S02]  /*1f30*/  MOV R11, UR9 ;  /* 0x00000009000b7c02 */ /* 0x000fe40008000f00 */
[----:B--2---:R-:W-:Y:S01]  /*1f40*/  IADD3 R15, PT, PT, R26, UR10, RZ ;  /* 0x0000000a1a0f7c10 */ /* 0x004fe2000fffe0ff */
[----:B------:R-:W-:-:S03]  /*1f50*/  UMOV UR5, 0x400 ;  /* 0x0000040000057882 */ /* 0x000fc60000000000 */
[----:B------:R-:W2:Y:S01]  /*1f60*/  S2UR UR11, SR_CgaCtaId ;  /* 0x00000000000b79c3 */ /* 0x000ea20000008800 */
[----:B0-----:R-:W-:Y:S01]  /*1f70*/  @P0 FMUL.FTZ R10, R12, UR12 ;  /* 0x0000000c0c0a0c20 */ /* 0x001fe20008410000 */
[----:B----4-:R-:W-:-:S04]  /*1f80*/  @P0 IMAD.WIDE R8, R11, 0x8, R8 ;  /* 0x000000080b080825 */ /* 0x010fc800078e0208 */
[----:B------:R-:W-:-:S05]  /*1f90*/  @P0 FMUL.FTZ R11, R13, UR12 ;  /* 0x0000000c0d0b0c20 */ /* 0x000fca0008410000 */
[----:B------:R0:W-:Y:S01]  /*1fa0*/  @P0 STG.E.64 desc[UR16][R8.64], R10 ;  /* 0x0000000a08000986 */ /* 0x0001e2000c101b10 */
[----:B--2---:R-:W-:-:S09]  /*1fb0*/  ULEA UR5, UR11, UR5, 0x18 ;  /* 0x000000050b057291 */ /* 0x004fd2000f8ec0ff */
[----:B------:R3:W-:Y:S01]  /*1fc0*/  @!P3 STS.64 [UR5+0xc0], R12 ;  /* 0x0000c00cff00b988 */ /* 0x0007e20008000a05 */
[----:B0-----:R-:W0:Y:S08]  /*1fd0*/  LDC.64 R10, c[0x0][0x398] ;  /* 0x0000e600ff0a7b82 */ /* 0x001e300000000a00 */
[----:B------:R-:W2:Y:S01]  /*1fe0*/  LDC.64 R8, c[0x0][0x3a0] ;  /* 0x0000e800ff087b82 */ /* 0x000ea20000000a00 */
[----:B0-----:R-:W-:-:S07]  /*1ff0*/  IMAD.WIDE R10, R15, 0x4, R10 ;  /* 0x000000040f0a7825 */ /* 0x001fce00078e020a */
[----:B------:R-:W-:Y:S01]  /*2000*/  BAR.SYNC.DEFER_BLOCKING 0x0 ;  /* 0x0000000000007b1d */ /* 0x000fe20000010000 */
[----:B--2---:R-:W-:-:S05]  /*2010*/  IMAD.WIDE R8, R15, 0x4, R8 ;  /* 0x000000040f087825 */ /* 0x004fca00078e0208 */
[----:B------:R-:W5:Y:S04]  /*2020*/  LDG.E.64 R10, desc[UR16][R10.64] ;  /* 0x000000100a0a7981 */ /* 0x000f68000c1e1b00 */
[----:B---3--:R0:W5:Y:S01]  /*2030*/  LDG.E.64 R12, desc[UR16][R8.64] ;  /* 0x00000010080c7981 */ /* 0x008162000c1e1b00 */
[----:B------:R-:W-:Y:S03]  /*2040*/  BSSY.RECONVERGENT B0, `(.L_x_2178) ;  /* 0x00000ea000007945 */ /* 0x000fe60003800200 */
[----:B0-----:R-:W0:Y:S02]  /*2050*/  LDS.64 R8, [UR5+0xc0] ;  /* 0x0000c005ff087984 */ /* 0x001e240008000a00 */
[----:B0-----:R-:W-:-:S04]  /*2060*/  FMUL.FTZ R8, R8, UR12 ;  /* 0x0000000c08087c20 */ /* 0x001fc80008410000 */
[----:B-1----:R-:W-:-:S04]  /*2070*/  FMUL.FTZ R14, R8, R8 ;  /* 0x00000008080e7220 */ /* 0x002fc80000410000 */
[----:B------:R-:W-:Y:S01]  /*2080*/  FFMA.FTZ R14, R9, UR12, -R14 ;  /* 0x0000000c090e7c23 */ /* 0x000fe2000801080e */
[----:B------:R-:W-:-:S04]  /*2090*/  MOV R9, 0x3f800000 ;  /* 0x3f80000000097802 */ /* 0x000fc80000000f00 */
[----:B------:R-:W-:-:S13]  /*20a0*/  FSETP.GTU.FTZ.AND P2, PT, R14, RZ, PT ;  /* 0x000000ff0e00720b */ /* 0x000fda0003f5c000 */
[----:B------:R-:W0:Y:S02]  /*20b0*/  @P2 LDC R15, c[0x0][0x3a8] ;  /* 0x0000ea00ff0f2b82 */ /* 0x000e240000000800 */
[----:B0-----:R-:W-:-:S04]  /*20c0*/  @P2 FADD.FTZ R14, R14, R15 ;  /* 0x0000000f0e0e2221 */ /* 0x001fc80000010000 */
[----:B------:R0:W1:Y:S01]  /*20d0*/  @P2 MUFU.RSQ R9, R14 ;  /* 0x0000000e00092308 */ /* 0x0000620000001400 */
[----:B------:R-:W-:Y:S05]  /*20e0*/  BRA.U UP0, `(.L_x_2179) ;  /* 0x0000000500747547 */ /* 0x000fea000b800000 */
[----:B------:R-:W2:Y:S01]  /*20f0*/  LDCU.64 UR12, c[0x0][0x3e8] ;  /* 0x00007d00ff0c77ac */ /* 0x000ea20008000a00 */
[----:B------:R-:W-:Y:S01]  /*2100*/  SHF.R.S32.HI R24, RZ, 0x1f, R0 ;  /* 0x0000001fff187819 */ /* 0x000fe20000011400 */
[----:B------:R-:W-:Y:S01]  /*2110*/  BSSY.RECONVERGENT B1, `(.L_x_2180) ;  /* 0x0000015000017945 */ /* 0x000fe20003800200 */
[----:B--2---:R-:W-:-:S04]  /*2120*/  ISETP.GE.U32.AND P1, PT, R0, UR12, PT ;  /* 0x0000000c00007c0c */ /* 0x004fc8000bf26070 */
[----:B------:R-:W-:-:S13]  /*2130*/  ISETP.GE.AND.EX P1, PT, R24, UR13, PT, P1 ;  /* 0x0000000d18007c0c */ /* 0x000fda000bf26310 */
[----:B------:R-:W-:Y:S05]  /*2140*/  @P1 BRA `(.L_x_2181) ;  /* 0x0000000000441947 */ /* 0x000fea0003800000 */
[----:B------:R-:W2:Y:S01]  /*2150*/  LDCU.64 UR14, c[0x0][0x3e0] ;  /* 0x00007c00ff0e77ac */ /* 0x000ea20008000a00 */
[----:B0-----:R-:W-:Y:S01]  /*2160*/  MOV R14, R2 ;  /* 0x00000002000e7202 */ /* 0x001fe20000000f00 */
[----:B------:R-:W-:Y:S01]  /*2170*/  FADD.FTZ R20, -R8, R20 ;  /* 0x0000001408147221 */ /* 0x000fe20000010100 */
[----:B------:R-:W-:Y:S01]  /*2180*/  MOV R15, R5 ;  /* 0x00000005000f7202 */ /* 0x000fe20000000f00 */
[----:B------:R-:W0:Y:S01]  /*2190*/  LDCU.64 UR10, c[0x0][0x380] ;  /* 0x00007000ff0a77ac */ /* 0x000e220008000a00 */
[----:B--2---:R-:W-:Y:S02]  /*21a0*/  IMAD R24, R24, UR14, RZ ;  /* 0x0000000e18187c24 */ /* 0x004fe4000f8e02ff */
[----:B------:R-:W-:-:S04]  /*21b0*/  IMAD.WIDE.U32 R14, R0, UR14, R14 ;  /* 0x0000000e000e7c25 */ /* 0x000fc8000f8e000e */
[----:B------:R-:W-:Y:S01]  /*21c0*/  IMAD R25, R0, UR15, R24 ;  /* 0x0000000f00197c24 */ /* 0x000fe2000f8e0218 */
[----:B0-----:R-:W-:-:S03]  /*21d0*/  LEA R24, P1, R14, UR10, 0x2 ;  /* 0x0000000a0e187c11 */ /* 0x001fc6000f8210ff */
[----:B------:R-:W-:-:S05]  /*21e0*/  IMAD.IADD R15, R15, 0x1, R25 ;  /* 0x000000010f0f7824 */ /* 0x000fca00078e0219 */
[----:B------:R-:W-:Y:S01]  /*21f0*/  LEA.HI.X R25, R14, UR11, R15, 0x2, P1 ;  /* 0x0000000b0e197c11 */ /* 0x000fe200088f140f */
[----:B------:R-:W-:Y:S01]  /*2200*/  FADD.FTZ R14, -R8, R21 ;  /* 0x00000015080e7221 */ /* 0x000fe20000010100 */
[----:B-1----:R-:W-:-:S03]  /*2210*/  FMUL.FTZ R15, R20, R9 ;  /* 0x00000009140f7220 */ /* 0x002fc60000410000 */
[----:B------:R-:W-:Y:S01]  /*2220*/  FMUL.FTZ R20, R14, R9 ;  /* 0x000000090e147220 */ /* 0x000fe20000410000 */
[----:B-----5:R-:W-:-:S03]  /*2230*/  FFMA.FTZ R14, R10, R15, R12 ;  /* 0x0000000f0a0e7223 */ /* 0x020fc6000001000c */
[----:B------:R-:W-:-:S05]  /*2240*/  FFMA.FTZ R15, R11, R20, R13 ;  /* 0x000000140b0f7223 */ /* 0x000fca000001000d */
[----:B------:R2:W-:Y:S02]  /*2250*/  STG.E.64 desc[UR16][R24.64], R14 ;  /* 0x0000000e18007986 */ /* 0x0005e4000c101b10 */
.L_x_2181:
[----:B------:R-:W-:Y:S05]  /*2260*/  BSYNC.RECONVERGENT B1 ;  /* 0x0000000000017941 */ /* 0x000fea0003800200 */
.L_x_2180:
[----:B--2---:R-:W-:Y:S01]  /*2270*/  IADD3 R25, PT, PT, R0, 0x40, RZ ;  /* 0x0000004000197810 */ /* 0x004fe20007ffe0ff */
[----:B------:R-:W-:Y:S03]  /*2280*/  BSSY.RECONVERGENT B1, `(.L_x_2182) ;  /* 0x0000016000017945 */ /* 0x000fe60003800200 */
[----:B------:R-:W-:Y:S02]  /*2290*/  ISETP.GE.U32.AND P1, PT, R25, UR12, PT ;  /* 0x0000000c19007c0c */ /* 0x000fe4000bf26070 */
[----:B0-----:R-:W-:-:S04]  /*22a0*/  SHF.R.S32.HI R14, RZ, 0x1f, R25 ;  /* 0x0000001fff0e7819 */ /* 0x001fc80000011419 */
[----:B------:R-:W-:-:S13]  /*22b0*/  ISETP.GE.AND.EX P1, PT, R14, UR13, PT, P1 ;  /* 0x0000000d0e007c0c */ /* 0x000fda000bf26310 */
[----:B------:R-:W-:Y:S05]  /*22c0*/  @P1 BRA `(.L_x_2183) ;  /* 0x0000000000441947 */ /* 0x000fea0003800000 */
[----:B------:R-:W0:Y:S01]  /*22d0*/  LDCU.64 UR10, c[0x0][0x3e0] ;  /* 0x00007c00ff0a77ac */ /* 0x000e220008000a00 */
[----:B------:R-:W-:Y:S01]  /*22e0*/  MOV R15, R5 ;  /* 0x00000005000f7202 */ /* 0x000fe20000000f00 */
[----:B------:R-:W-:Y:S01]  /*22f0*/  FADD.FTZ R18, -R8, R18 ;  /* 0x0000001208127221 */ /* 0x000fe20000010100 */
[----:B------:R-:W2:Y:S01]  /*2300*/  LDCU.64 UR14, c[0x0][0x380] ;  /* 0x00007000ff0e77ac */ /* 0x000ea20008000a00 */
[----:B0-----:R-:W-:-:S04]  /*2310*/  IMAD R14, R14, UR10, RZ ;  /* 0x0000000a0e0e7c24 */ /* 0x001fc8000f8e02ff */
[----:B------:R-:W-:Y:S01]  /*2320*/  IMAD R21, R25, UR11, R14 ;  /* 0x0000000b19157c24 */ /* 0x000fe2000f8e020e */
[----:B------:R-:W-:-:S05]  /*2330*/  MOV R14, R2 ;  /* 0x00000002000e7202 */ /* 0x000fca0000000f00 */
[----:B------:R-:W-:-:S05]  /*2340*/  IMAD.WIDE.U32 R14, R25, UR10, R14 ;  /* 0x0000000a190e7c25 */ /* 0x000fca000f8e000e */
[----:B------:R-:W-:Y:S01]  /*2350*/  IADD3 R21, PT, PT, R15, R21, RZ ;  /* 0x000000150f157210 */ /* 0x000fe20007ffe0ff */
[----:B-1----:R-:W-:Y:S01]  /*2360*/  FMUL.FTZ R15, R18, R9 ;  /* 0x00000009120f7220 */ /* 0x002fe20000410000 */
[----:B--2---:R-:W-:-:S04]  /*2370*/  LEA R20, P1, R14, UR14, 0x2 ;  /* 0x0000000e0e147c11 */ /* 0x004fc8000f8210ff */
[----:B------:R-:W-:Y:S01]  /*2380*/  LEA.HI.X R21, R14, UR15, R21, 0x2, P1 ;  /* 0x0000000f0e157c11 */ /* 0x000fe200088f1415 */
[----:B------:R-:W-:-:S04]  /*2390*/  FADD.FTZ R14, -R8, R19 ;  /* 0x00000013080e7221 */ /* 0x000fc80000010100 */
[----:B------:R-:W-:Y:S01]  /*23a0*/  FMUL.FTZ R18, R14, R9 ;  /* 0x000000090e127220 */ /* 0x000fe20000410000 */
[----:B-----5:R-:W-:-:S03]  /*23b0*/  FFMA.FTZ R14, R10, R15, R12 ;  /* 0x0000000f0a0e7223 */ /* 0x020fc6000001000c */
[----:B------:R-:W-:-:S05]  /*23c0*/  FFMA.FTZ R15, R11, R18, R13 ;  /* 0x000000120b0f7223 */ /* 0x000fca000001000d */
[----:B------:R0:W-:Y:S02]  /*23d0*/  STG.E.64 desc[UR16][R20.64], R14 ;  /* 0x0000000e14007986 */ /* 0x0001e4000c101b10 */
.L_x_2183:
[----:B------:R-:W-:Y:S05]  /*23e0*/  BSYNC.RECONVERGENT B1 ;  /* 0x0000000000017941 */ /* 0x000fea0003800200 */
.L_x_2182:
[----:B0-----:R-:W-:Y:S01]  /*23f0*/  IADD3 R21, PT, PT, R0, 0x80, RZ ;  /* 0x0000008000157810 */ /* 0x001fe20007ffe0ff */
[----:B------:R-:W-:Y:S01]  /*2400*/  BSSY.RECONVERGENT B1, `(.L_x_2184) ;  /* 0x0000019000017945 */ /* 0x000fe20003800200 */
[----:B------:R-:W-:Y:S02]  /*2410*/  SHF.R.S32.HI R20, RZ, 0x1f, R23 ;  /* 0x0000001fff147819 */ /* 0x000fe40000011417 */
[----:B------:R-:W-:Y:S02]  /*2420*/  ISETP.GE.U32.AND P1, PT, R21, UR12, PT ;  /* 0x0000000c15007c0c */ /* 0x000fe4000bf26070 */
[----:B------:R-:W-:Y:S02]  /*2430*/  SHF.R.S32.HI R14, RZ, 0x1f, R21 ;  /* 0x0000001fff0e7819 */ /* 0x000fe40000011415 */
[----:B------:R-:W-:Y:S02]  /*2440*/  ISETP.GE.U32.AND P2, PT, R23, UR12, PT ;  /* 0x0000000c17007c0c */ /* 0x000fe4000bf46070 */
[----:B------:R-:W-:-:S02]  /*2450*/  ISETP.GE.AND.EX P1, PT, R14, UR13, PT, P1 ;  /* 0x0000000d0e007c0c */ /* 0x000fc4000bf26310 */
[----:B------:R-:W-:-:S11]  /*2460*/  ISETP.GE.AND.EX P2, PT, R20, UR13, PT, P2 ;  /* 0x0000000d14007c0c */ /* 0x000fd6000bf46320 */
        /* <DEDUP_REMOVED lines=18> */
.L_x_2185:
[----:B------:R-:W-:Y:S05]  /*2590*/  BSYNC.RECONVERGENT B1 ;  /* 0x0000000000017941 */ /* 0x000fea0003800200 */
.L_x_2184:
[----:B------:R-:W-:Y:S05]  /*25a0*/  @P2 BRA `(.L_x_2186) ;  /* 0x00000008004c2947 */ /* 0x000fea0003800000 */
[----:B------:R-:W2:Y:S01]  /*25b0*/  LDCU.64 UR10, c[0x0][0x3e0] ;  /* 0x00007c00ff0a77ac */ /* 0x000ea20008000a00 */
[----:B------:R-:W-:Y:S01]  /*25c0*/  MOV R3, R5 ;  /* 0x0000000500037202 */ /* 0x000fe20000000f00 */
[C---:B------:R-:W-:Y:S01]  /*25d0*/  FADD.FTZ R6, -R8.reuse, R6 ;  /* 0x0000000608067221 */ /* 0x040fe20000010100 */
[----:B------:R-:W-:Y:S01]  /*25e0*/  FADD.FTZ R8, -R8, R7 ;  /* 0x0000000708087221 */ /* 0x000fe20000010100 */
[----:B------:R-:W3:Y:S02]  /*25f0*/  LDCU.64 UR12, c[0x0][0x380] ;  /* 0x00007000ff0c77ac */ /* 0x000ee40008000a00 */
[-C--:B-1----:R-:W-:Y:S01]  /*2600*/  FMUL.FTZ R5, R6, R9.reuse ;  /* 0x0000000906057220 */ /* 0x082fe20000410000 */
[----:B------:R-:W-:-:S03]  /*2610*/  FMUL.FTZ R8, R8, R9 ;  /* 0x0000000908087220 */ /* 0x000fc60000410000 */
[----:B-----5:R-:W-:Y:S01]  /*2620*/  FFMA.FTZ R10, R10, R5, R12 ;  /* 0x000000050a0a7223 */ /* 0x020fe2000001000c */
[----:B------:R-:W-:Y:S01]  /*2630*/  FFMA.FTZ R11, R11, R8, R13 ;  /* 0x000000080b0b7223 */ /* 0x000fe2000001000d */
[----:B--2---:R-:W-:Y:S02]  /*2640*/  IMAD R20, R20, UR10, RZ ;  /* 0x0000000a14147c24 */ /* 0x004fe4000f8e02ff */
[----:B------:R-:W-:-:S04]  /*2650*/  IMAD.WIDE.U32 R2, R23, UR10, R2 ;  /* 0x0000000a17027c25 */ /* 0x000fc8000f8e0002 */
[----:B0-----:R-:W-:Y:S01]  /*2660*/  IMAD R15, R23, UR11, R20 ;  /* 0x0000000b170f7c24 */ /* 0x001fe2000f8e0214 */
[----:B---3--:R-:W-:-:S04]  /*2670*/  LEA R4, P1, R2, UR12, 0x2 ;  /* 0x0000000c02047c11 */ /* 0x008fc8000f8210ff */
[----:B------:R-:W-:-:S04]  /*2680*/  IADD3 R15, PT, PT, R3, R15, RZ ;  /* 0x0000000f030f7210 */ /* 0x000fc80007ffe0ff */
[----:B------:R-:W-:-:S05]  /*2690*/  LEA.HI.X R5, R2, UR13, R15, 0x2, P1 ;  /* 0x0000000d02057c11 */ /* 0x000fca00088f140f */
[----:B------:R2:W-:Y:S01]  /*26a0*/  STG.E.64 desc[UR16][R4.64], R10 ;  /* 0x0000000a04007986 */ /* 0x0005e2000c101b10 */
[----:B------:R-:W-:Y:S05]  /*26b0*/  BRA `(.L_x_2186) ;  /* 0x0000000800087947 */ /* 0x000fea0003800000 */
.L_x_2179:
[----:B------:R-:W2:Y:S01]  /*26c0*/  LDCU.64 UR14, c[0x0][0x3e8] ;  /* 0x00007d00ff0e77ac */ /* 0x000ea20008000a00 */
[----:B------:R-:W-:Y:S04]  /*26d0*/  BSSY.RECONVERGENT B1, `(.L_x_2187) ;  /* 0x000001e000017945 */ /* 0x000fe80003800200 */
[----:B------:R-:W-:Y:S05]  /*26e0*/  @P1 BRA `(.L_x_2188) ;  /* 0x0000000000701947 */ /* 0x000fea0003800000 */
[----:B------:R-:W3:Y:S01]  /*26f0*/  LDCU.64 UR10, c[0x0][0x3e0] ;  /* 0x00007c00ff0a77ac */ /* 0x000ee20008000a00 */
[----:B------:R-:W-:Y:S01]  /*2700*/  SHF.R.S32.HI R24, RZ, 0x1f, R0 ;  /* 0x0000001fff187819 */ /* 0x000fe20000011400 */
[----:B------:R-:W-:Y:S01]  /*2710*/  IMAD.MOV.U32 R15, RZ, RZ, R5 ;  /* 0x000000ffff0f7224 */ /* 0x000fe200078e0005 */
[----:B0-----:R-:W-:Y:S01]  /*2720*/  MOV R14, R2 ;  /* 0x00000002000e7202 */ /* 0x001fe20000000f00 */
[----:B------:R-:W0:Y:S01]  /*2730*/  LDCU.64 UR12, c[0x0][0x380] ;  /* 0x00007000ff0c77ac */ /* 0x000e220008000a00 */
[C---:B------:R-:W-:Y:S01]  /*2740*/  FADD.FTZ R20, -R8.reuse, R20 ;  /* 0x0000001408147221 */ /* 0x040fe20000010100 */
[----:B------:R-:W-:-:S04]  /*2750*/  FADD.FTZ R21, -R8, R21 ;  /* 0x0000001508157221 */ /* 0x000fc80000010100 */
[----:B-1----:R-:W-:Y:S01]  /*2760*/  FMUL.FTZ R21, R21, R9 ;  /* 0x0000000915157220 */ /* 0x002fe20000410000 */
[----:B---3--:R-:W-:Y:S02]  /*2770*/  IMAD R24, R24, UR10, RZ ;  /* 0x0000000a18187c24 */ /* 0x008fe4000f8e02ff */
[----:B------:R-:W-:-:S04]  /*2780*/  IMAD.WIDE.U32 R14, R0, UR10, R14 ;  /* 0x0000000a000e7c25 */ /* 0x000fc8000f8e000e */
[----:B------:R-:W-:Y:S01]  /*2790*/  IMAD R25, R0, UR11, R24 ;  /* 0x0000000b00197c24 */ /* 0x000fe2000f8e0218 */
[----:B0-----:R-:W-:-:S04]  /*27a0*/  LEA R24, P1, R14, UR12, 0x2 ;  /* 0x0000000c0e187c11 */ /* 0x001fc8000f8210ff */
[----:B------:R-:W-:-:S04]  /*27b0*/  IADD3 R15, PT, PT, R15, R25, RZ ;  /* 0x000000190f0f7210 */ /* 0x000fc80007ffe0ff */
[----:B------:R-:W-:Y:S01]  /*27c0*/  LEA.HI.X R25, R14, UR13, R15, 0x2, P1 ;  /* 0x0000000d0e197c11 */ /* 0x000fe200088f140f */
[----:B------:R-:W-:-:S04]  /*27d0*/  FMUL.FTZ R15, R20, R9 ;  /* 0x00000009140f7220 */ /* 0x000fc80000410000 */
[----:B-----5:R-:W-:-:S04]  /*27e0*/  FFMA.FTZ R14, R10, R15, R12 ;  /* 0x0000000f0a0e7223 */ /* 0x020fc8000001000c */
[----:B------:R-:W-:-:S06]  /*27f0*/  FMUL.FTZ R15, R14, -1.4426950216293334961 ;  /* 0xbfb8aa3b0e0f7820 */ /* 0x000fcc0000410000 */
[----:B------:R-:W0:Y:S02]  /*2800*/  MUFU.EX2 R15, R15 ;  /* 0x0000000f000f7308 */ /* 0x000e240000000800 */
[----:B0-----:R-:W-:-:S06]  /*2810*/  FADD.FTZ R20, R15, 1 ;  /* 0x3f8000000f147421 */ /* 0x001fcc0000010000 */
[----:B------:R0:W1:Y:S02]  /*2820*/  MUFU.RCP R15, R20 ;  /* 0x00000014000f7308 */ /* 0x0000640000001000 */
[----:B0-----:R-:W-:-:S04]  /*2830*/  FFMA.FTZ R20, R11, R21, R13 ;  /* 0x000000150b147223 */ /* 0x001fc8000001000d */
[----:B------:R-:W-:Y:S01]  /*2840*/  FMUL.FTZ R21, R20, -1.4426950216293334961 ;  /* 0xbfb8aa3b14157820 */ /* 0x000fe20000410000 */
[----:B-1----:R-:W-:-:S05]  /*2850*/  FMUL.FTZ R14, R14, R15 ;  /* 0x0000000f0e0e7220 */ /* 0x002fca0000410000 */
[----:B------:R-:W0:Y:S02]  /*2860*/  MUFU.EX2 R21, R21 ;  /* 0x0000001500157308 */ /* 0x000e240000000800 */
[----:B0-----:R-:W-:-:S06]  /*2870*/  FADD.FTZ R21, R21, 1 ;  /* 0x3f80000015157421 */ /* 0x001fcc0000010000 */
[----:B------:R-:W0:Y:S02]  /*2880*/  MUFU.RCP R15, R21 ;  /* 0x00000015000f7308 */ /* 0x000e240000001000 */
[----:B0-----:R-:W-:-:S05]  /*2890*/  FMUL.FTZ R15, R20, R15 ;  /* 0x0000000f140f7220 */ /* 0x001fca0000410000 */
[----:B------:R3:W-:Y:S02]  /*28a0*/  STG.E.64 desc[UR16][R24.64], R14 ;  /* 0x0000000e18007986 */ /* 0x0007e4000c101b10 */
.L_x_2188:
[----:B--2---:R-:W-:Y:S05]  /*28b0*/  BSYNC.RECONVERGENT B1 ;  /* 0x0000000000017941 */ /* 0x004fea0003800200 */
.L_x_2187:
[----:B---3--:R-:W-:Y:S01]  /*28c0*/  IADD3 R25, PT, PT, R0, 0x40, RZ ;  /* 0x0000004000197810 */ /* 0x008fe20007ffe0ff */
[----:B------:R-:W-:Y:S03]  /*28d0*/  BSSY.RECONVERGENT B1, `(.L_x_2189) ;  /* 0x0000020000017945 */ /* 0x000fe60003800200 */
[----:B------:R-:W-:Y:S02]  /*28e0*/  ISETP.GE.U32.AND P1, PT, R25, UR14, PT ;  /* 0x0000000e19007c0c */ /* 0x000fe4000bf26070 */
[----:B0-----:R-:W-:-:S04]  /*28f0*/  SHF.R.S32.HI R14, RZ, 0x1f, R25 ;  /* 0x0000001fff0e7819 */ /* 0x001fc80000011419 */
[----:B------:R-:W-:-:S13]  /*2900*/  ISETP.GE.AND.EX P1, PT, R14, UR15, PT, P1 ;  /* 0x0000000f0e007c0c */ /* 0x000fda000bf26310 */
[----:B------:R-:W-:Y:S05]  /*2910*/  @P1 BRA `(.L_x_2190) ;  /* 0x00000000006c1947 */ /* 0x000fea0003800000 */
[----:B------:R-:W0:Y:S01]  /*2920*/  LDCU.64 UR10, c[0x0][0x3e0] ;  /* 0x00007c00ff0a77ac */ /* 0x000e220008000a00 */
[----:B------:R-:W-:Y:S01]  /*2930*/  MOV R15, R5 ;  /* 0x00000005000f7202 */ /* 0x000fe20000000f00 */
[C---:B------:R-:W-:Y:S01]  /*2940*/  FADD.FTZ R18, -R8.reuse, R18 ;  /* 0x0000001208127221 */ /* 0x040fe20000010100 */
[----:B------:R-:W-:Y:S01]  /*2950*/  FADD.FTZ R24, -R8, R19 ;  /* 0x0000001308187221 */ /* 0x000fe20000010100 */
[----:B------:R-:W2:Y:S03]  /*2960*/  LDCU.64 UR12, c[0x0][0x380] ;  /* 0x00007000ff0c77ac */ /* 0x000ea60008000a00 */
[----:B-1----:R-:W-:Y:S01]  /*2970*/  FMUL.FTZ R24, R24, R9 ;  /* 0x0000000918187220 */ /* 0x002fe20000410000 */
[----:B0-----:R-:W-:-:S04]  /*2980*/  IMAD R14, R14, UR10, RZ ;  /* 0x0000000a0e0e7c24 */ /* 0x001fc8000f8e02ff */
[----:B------:R-:W-:Y:S01]  /*2990*/  IMAD R21, R25, UR11, R14 ;  /* 0x0000000b19157c24 */ /* 0x000fe2000f8e020e */
[----:B------:R-:W-:-:S05]  /*29a0*/  MOV R14, R2 ;  /* 0x00000002000e7202 */ /* 0x000fca0000000f00 */
[----:B------:R-:W-:-:S05]  /*29b0*/  IMAD.WIDE.U32 R14, R25, UR10, R14 ;  /* 0x0000000a190e7c25 */ /* 0x000fca000f8e000e */
[----:B------:R-:W-:Y:S01]  /*29c0*/  IADD3 R21, PT, PT, R15, R21, RZ ;  /* 0x000000150f157210 */ /* 0x000fe20007ffe0ff */
[----:B------:R-:W-:Y:S01]  /*29d0*/  FMUL.FTZ R15, R18, R9 ;  /* 0x00000009120f7220 */ /* 0x000fe20000410000 */
[----:B--2---:R-:W-:-:S04]  /*29e0*/  LEA R20, P1, R14, UR12, 0x2 ;  /* 0x0000000c0e147c11 */ /* 0x004fc8000f8210ff */
[----:B------:R-:W-:Y:S01]  /*29f0*/  LEA.HI.X R21, R14, UR13, R21, 0x2, P1 ;  /* 0x0000000d0e157c11 */ /* 0x000fe200088f1415 */
        /* <DEDUP_REMOVED lines=11> */
[----:B-1----:R-:W-:-:S05]  /*2ab0*/  FMUL.FTZ R15, R15, R24 ;  /* 0x000000180f0f7220 */ /* 0x002fca0000410000 */
[----:B------:R0:W-:Y:S02]  /*2ac0*/  STG.E.64 desc[UR16][R20.64], R14 ;  /* 0x0000000e14007986 */ /* 0x0001e4000c101b10 */
.L_x_2190:
[----:B------:R-:W-:Y:S05]  /*2ad0*/  BSYNC.RECONVERGENT B1 ;  /* 0x0000000000017941 */ /* 0x000fea0003800200 */
.L_x_2189:
        /* <DEDUP_REMOVED lines=19> */
[----:B------:R-:W-:Y:S01]  /*2c10*/  FADD.FTZ R16, -R8, R17 ;  /* 0x0000001108107221 */ /* 0x000fe20000010100 */
[----:B--2---:R-:W-:-:S03]  /*2c20*/  LEA R18, P1, R14, UR12, 0x2 ;  /* 0x0000000c0e127c11 */ /* 0x004fc6000f8210ff */
[----:B------:R-:W-:Y:S01]  /*2c30*/  FMUL.FTZ R24, R16, R9 ;  /* 0x0000000910187220 */ /* 0x000fe20000410000 */
[----:B------:R-:W-:Y:S01]  /*2c40*/  LEA.HI.X R19, R14, UR13, R19, 0x2, P1 ;  /* 0x0000000d0e137c11 */ /* 0x000fe200088f1413 */
[----:B-----5:R-:W-:Y:S02]  /*2c50*/  FFMA.FTZ R14, R10, R15, R12 ;  /* 0x0000000f0a0e7223 */ /* 0x020fe4000001000c */
[----:B------:R-:W-:Y:S02]  /*2c60*/  FFMA.FTZ R15, R11, R24, R13 ;  /* 0x000000180b0f7223 */ /* 0x000fe4000001000d */
[----:B------:R-:W-:Y:S02]  /*2c70*/  FMUL.FTZ R16, R14, -1.4426950216293334961 ;  /* 0xbfb8aa3b0e107820 */ /* 0x000fe40000410000 */
[----:B------:R-:W-:-:S04]  /*2c80*/  FMUL.FTZ R21, R15, -1.4426950216293334961 ;  /* 0xbfb8aa3b0f157820 */ /* 0x000fc80000410000 */
        /* <DEDUP_REMOVED lines=9> */
.L_x_2192:
[----:B------:R-:W-:Y:S05]  /*2d20*/  BSYNC.RECONVERGENT B1 ;  /* 0x0000000000017941 */ /* 0x000fea0003800200 */
.L_x_2191:
[----:B------:R-:W-:Y:S05]  /*2d30*/  @P2 BRA `(.L_x_2186) ;  /* 0x0000000000682947 */ /* 0x000fea0003800000 */
[C---:B------:R-:W-:Y:S01]  /*2d40*/  FADD.FTZ R6, -R8.reuse, R6 ;  /* 0x0000000608067221 */ /* 0x040fe20000010100 */
[----:B------:R-:W-:Y:S01]  /*2d50*/  FADD.FTZ R8, -R8, R7 ;  /* 0x0000000708087221 */ /* 0x000fe20000010100 */
[----:B------:R-:W2:Y:S01]  /*2d60*/  LDCU.64 UR10, c[0x0][0x3e0] ;  /* 0x00007c00ff0a77ac */ /* 0x000ea20008000a00 */
        /* <DEDUP_REMOVED lines=8> */
[----:B------:R-:W3:Y:S01]  /*2df0*/  MUFU.EX2 R3, R3 ;  /* 0x0000000300037308 */ /* 0x000ee20000000800 */
[----:B--2---:R-:W-:Y:S02]  /*2e00*/  IMAD R20, R20, UR10, RZ ;  /* 0x0000000a14147c24 */ /* 0x004fe4000f8e02ff */
[----:B------:R-:W-:-:S05]  /*2e10*/  IMAD.WIDE.U32 R4, R23, UR10, R4 ;  /* 0x0000000a17047c25 */ /* 0x000fca000f8e0004 */
[----:B------:R-:W2:Y:S01]  /*2e20*/  MUFU.EX2 R8, R8 ;  /* 0x0000000800087308 */ /* 0x000ea20000000800 */
[----:B-1----:R-:W-:Y:S01]  /*2e30*/  LEA R2, P1, R4, UR12, 0x2 ;  /* 0x0000000c04027c11 */ /* 0x002fe2000f8210ff */
[----:B---3--:R-:W-:Y:S01]  /*2e40*/  FADD.FTZ R6, R3, 1 ;  /* 0x3f80000003067421 */ /* 0x008fe20000010000 */
[----:B------:R-:W-:-:S05]  /*2e50*/  IMAD R3, R23, UR11, R20 ;  /* 0x0000000b17037c24 */ /* 0x000fca000f8e0214 */
[----:B------:R-:W1:Y:S01]  /*2e60*/  MUFU.RCP R7, R6 ;  /* 0x0000000600077308 */ /* 0x000e620000001000 */
[----:B------:R-:W-:Y:S01]  /*2e70*/  IADD3 R3, PT, PT, R5, R3, RZ ;  /* 0x0000000305037210 */ /* 0x000fe20007ffe0ff */
[----:B--2---:R-:W-:-:S03]  /*2e80*/  FADD.FTZ R9, R8, 1 ;  /* 0x3f80000008097421 */ /* 0x004fc60000010000 */
[----:B------:R-:W-:-:S03]  /*2e90*/  LEA.HI.X R3, R4, UR13, R3, 0x2, P1 ;  /* 0x0000000d04037c11 */ /* 0x000fc600088f1403 */
[----:B------:R-:W2:Y:S01]  /*2ea0*/  MUFU.RCP R12, R9 ;  /* 0x00000009000c7308 */ /* 0x000ea20000001000 */
[----:B-1----:R-:W-:Y:S01]  /*2eb0*/  FMUL.FTZ R10, R10, R7 ;  /* 0x000000070a0a7220 */ /* 0x002fe20000410000 */
[----:B--2---:R-:W-:-:S05]  /*2ec0*/  FMUL.FTZ R11, R11, R12 ;  /* 0x0000000c0b0b7220 */ /* 0x004fca0000410000 */
[----:B------:R3:W-:Y:S02]  /*2ed0*/  STG.E.64 desc[UR16][R2.64], R10 ;  /* 0x0000000a02007986 */ /* 0x0007e4000c101b10 */
.L_x_2186:
[----:B------:R-:W-:Y:S05]  /*2ee0*/  BSYNC.RECONVERGENT B0 ;  /* 0x0000000000007941 */ /* 0x000fea0003800200 */
.L_x_2178:
[----:B------:R-:W-:Y:S02]  /*2ef0*/  UIADD3 UR9, UPT, UPT, UR21, UR9, URZ ;  /* 0x0000000915097290 */ /* 0x000fe4000fffe0ff */
[----:B------:R-:W-:Y:S02]  /*2f00*/  UIADD3 UR4, UPT, UPT, UR4, 0x1, URZ ;  /* 0x0000000104047890 */ /* 0x000fe4000fffe0ff */
[----:B------:R-:W-:-:S09]  /*2f10*/  UISETP.GE.AND UP1, UPT, UR9, UR7, UPT ;  /* 0x000000070900728c */ /* 0x000fd2000bf26270 */
[----:B------:R-:W-:Y:S05]  /*2f20*/  BRA.U !UP1, `(.L_x_2193) ;  /* 0xffffffd109dc7547 */ /* 0x000fea000b83ffff */
[----:B------:R-:W-:Y:S05]  /*2f30*/  EXIT ;  /* 0x000000000000794d */ /* 0x000fea0003800000 */
.L_x_2194:
        /* <DEDUP_REMOVED lines=12> */
.L_x_2527:


//--------------------- .text._Z35group_norm_nhwc_fwd_one_pass_kernelI11Fp32IOFp32WLi512ELi20ELi640EEv26Group_norm_nhwc_fwd_params --------------------------
	.section	.text._Z35group_norm_nhwc_fwd_one_pass_kernelI11Fp32IOFp32WLi512ELi20ELi640EEv26Group_norm_nhwc_fwd_params,"ax",@progbits
	.align	128
        .global         _Z35group_norm_nhwc_fwd_one_pass_kernelI11Fp32IOFp32WLi512ELi20ELi640EEv26Group_norm_nhwc_fwd_params
        .type           _Z35group_norm_nhwc_fwd_one_pass_kernelI11Fp32IOFp32WLi512ELi20ELi640EEv26Group_norm_nhwc_fwd_params,@function
        .size           _Z35group_norm_nhwc_fwd_one_pass_kernelI11Fp32IOFp32WLi512ELi20ELi640EEv26Group_norm_nhwc_fwd_params,(.L_x_2528 - _Z35group_norm_nhwc_fwd_one_pass_kernelI11Fp32IOFp32WLi512ELi20ELi640EEv26Group_norm_nhwc_fwd_params)
        .other          _Z35group_norm_nhwc_fwd_one_pass_kernelI11Fp32IOFp32WLi512ELi20ELi640EEv26Group_norm_nhwc_fwd_params,@"STO_CUDA_ENTRY STV_DEFAULT"
_Z35group_norm_nhwc_fwd_one_pass_kernelI11Fp32IOFp32WLi512ELi20ELi640EEv26Group_norm_nhwc_fwd_params:
.text._Z35group_norm_nhwc_fwd_one_pass_kernelI11Fp32IOFp32WLi512ELi20ELi640EEv26Group_norm_nhwc_fwd_params:
        /* <DEDUP_REMOVED lines=12> */
[----:B------:R-:W4:Y:S05]  /*00c0*/  LDCU UR20, c[0x0][0x374] ;  /* 0x00006e80ff1477ac */ /* 0x000f2a0008000800 */
[----:B------:R-:W4:Y:S01]  /*00d0*/  LDC R30, c[0x0][0x370] ;  /* 0x0000dc00ff1e7b82 */ /* 0x000f220000000800 */
[----:B------:R-:W0:Y:S01]  /*00e0*/  LDCU.64 UR16, c[0x0][0x358] ;  /* 0x00006b00ff1077ac */ /* 0x000e220008000a00 */
[----:B------:R-:W-:Y:S01]  /*00f0*/  UMOV UR7, UR6 ;  /* 0x0000000600077c82 */ /* 0x000fe20008000000 */
[----:B--2---:R-:W-:Y:S01]  /*0100*/  MOV R3, UR4 ;  /* 0x0000000400037c02 */ /* 0x004fe20008000f00 */
[----:B------:R-:W-:Y:S01]  /*0110*/  UMOV UR4, URZ ;  /* 0x000000ff00047c82 */ /* 0x000fe20008000000 */
[----:B---3--:R-:W-:-:S02]  /*0120*/  ISETP.NE.U32.AND P1, PT, RZ, UR8, PT ;  /* 0x00000008ff007c0c */ /* 0x008fc4000bf25070 */
        /* <DEDUP_REMOVED lines=8> */
[C---:B------:R-:W-:Y:S02]  /*01b0*/  IADD3 R42, PT, PT, R0.reuse, 0x40, RZ ;  /* 0x00000040002a7810 */ /* 0x040fe40007ffe0ff */
[C---:B------:R-:W-:Y:S02]  /*01c0*/  IADD3 R39, PT, PT, R0.reuse, 0x80, RZ ;  /* 0x0000008000277810 */ /* 0x040fe40007ffe0ff */
[----:B------:R-:W-:Y:S02]  /*01d0*/  IADD3 R2, PT, PT, RZ, -R2, RZ ;  /* 0x80000002ff027210 */ /* 0x000fe40007ffe0ff */
[----:B------:R-:W-:Y:S02]  /*01e0*/  IADD3 R38, PT, PT, R0, 0xc0, RZ ;  /* 0x000000c000267810 */ /* 0x000fe40007ffe0ff */
[----:B------:R-:W-:Y:S02]  /*01f0*/  PRMT R41, R2, 0x7710, RZ ;  /* 0x0000771002297816 */ /* 0x000fe400000000ff */
[----:B------:R-:W-:-:S02]  /*0200*/  IADD3 R37, PT, PT, R0, 0x100, RZ ;  /* 0x0000010000257810 */ /* 0x000fc40007ffe0ff */
[C---:B------:R-:W-:Y:S02]  /*0210*/  IADD3 R36, PT, PT, R0.reuse, 0x140, RZ ;  /* 0x0000014000247810 */ /* 0x040fe40007ffe0ff */
[C---:B------:R-:W-:Y:S02]  /*0220*/  IADD3 R31, PT, PT, R0.reuse, 0x180, RZ ;  /* 0x00000180001f7810 */ /* 0x040fe40007ffe0ff */
[----:B------:R-:W-:Y:S02]  /*0230*/  IADD3 R40, PT, PT, R0, 0x1c0, RZ ;  /* 0x000001c000287810 */ /* 0x000fe40007ffe0ff */
[----:B------:R-:W-:Y:S02]  /*0240*/  IADD3 R41, PT, PT, R41, R4, RZ ;  /* 0x0000000429297210 */ /* 0x000fe40007ffe0ff */
[----:B------:R-:W-:Y:S02]  /*0250*/  SHF.R.S32.HI R3, RZ, 0x1f, R0 ;  /* 0x0000001fff037819 */ /* 0x000fe40000011400 */
[----:B------:R-:W-:-:S02]  /*0260*/  SHF.R.S32.HI R3, RZ, 0x1f, R42 ;  /* 0x0000001fff037819 */ /* 0x000fc4000001142a */
[----:B------:R-:W-:Y:S02]  /*0270*/  SHF.R.S32.HI R5, RZ, 0x1f, R39 ;  /* 0x0000001fff057819 */ /* 0x000fe40000011427 */
[----:B------:R-:W-:Y:S02]  /*0280*/  SHF.R.S32.HI R3, RZ, 0x1f, R38 ;  /* 0x0000001fff037819 */ /* 0x000fe40000011426 */
[----:B------:R-:W-:Y:S02]  /*0290*/  SHF.R.S32.HI R2, RZ, 0x1f, R37 ;  /* 0x0000001fff027819 */ /* 0x000fe40000011425 */
[----:B------:R-:W-:Y:S02]  /*02a0*/  SHF.R.S32.HI R45, RZ, 0x1f, R36 ;  /* 0x0000001fff2d7819 */ /* 0x000fe40000011424 */
[----:B------:R-:W-:Y:S02]  /*02b0*/  SHF.R.S32.HI R44, RZ, 0x1f, R31 ;  /* 0x0000001fff2c7819 */ /* 0x000fe4000001141f */
[----:B------:R-:W-:-:S02]  /*02c0*/  SHF.R.S32.HI R43, RZ, 0x1f, R40 ;  /* 0x0000001fff2b7819 */ /* 0x000fc40000011428 */
[----:B----4-:R-:W-:-:S07]  /*02d0*/  SHF.L.U32 R41, R41, 0x1, RZ ;  /* 0x0000000129297819 */ /* 0x010fce00000006ff */
.L_x_2238:
[----:B0-----:R-:W0:Y:S01]  /*02e0*/  LDCU UR5, c[0x0][0x3f8] ;  /* 0x00007f00ff0577ac */ /* 0x001e220008000800 */
[----:B-1-34-:R-:W-:Y:S02]  /*02f0*/  IABS R8, UR7 ;  /* 0x0000000700087c13 */ /* 0x01afe40008000000 */
[----:B------:R-:W-:Y:S01]  /*0300*/  SHF.R.S32.HI R10, RZ, 0x1f, R42 ;  /* 0x0000001fff0a7819 */ /* 0x000fe2000001142a */
[----:B------:R-:W1:Y:S01]  /*0310*/  LDCU.64 UR12, c[0x0][0x3f0] ;  /* 0x00007e00ff0c77ac */ /* 0x000e620008000a00 */
[----:B------:R-:W-:Y:S02]  /*0320*/  SHF.R.S32.HI R16, RZ, 0x1f, R39 ;  /* 0x0000001fff107819 */ /* 0x000fe40000011427 */
[----:B------:R-:W-:Y:S02]  /*0330*/  SHF.R.S32.HI R18, RZ, 0x1f, R38 ;  /* 0x0000001fff127819 */ /* 0x000fe40000011426 */
[----:B-----5:R-:W-:Y:S02]  /*0340*/  SHF.R.S32.HI R22, RZ, 0x1f, R37 ;  /* 0x0000001fff167819 */ /* 0x020fe40000011425 */
[----:B------:R-:W-:-:S02]  /*0350*/  SHF.R.S32.HI R26, RZ, 0x1f, R0 ;  /* 0x0000001fff1a7819 */ /* 0x000fc40000011400 */
[----:B0-----:R-:W-:-:S04]  /*0360*/  MOV R2, UR5 ;  /* 0x0000000500027c02 */ /* 0x001fc80008000f00 */
[----:B------:R-:W-:-:S04]  /*0370*/  IABS R5, R2 ;  /* 0x0000000200057213 */ /* 0x000fc80000000000 */
        /* <DEDUP_REMOVED lines=12> */
[----:B------:R-:W-:-:S13]  /*0440*/  R2UR UR8, R7 ;  /* 0x00000000070872ca */ /* 0x000fda00000e0000 */
        /* <DEDUP_REMOVED lines=19> */
[----:B------:R-:W0:Y:S01]  /*0580*/  @!P4 LDC.64 R6, c[0x0][0x3e0] ;  /* 0x0000f800ff06cb82 */ /* 0x000e220000000a00 */
[----:B-1----:R-:W-:-:S02]  /*0590*/  MOV R5, UR12 ;  /* 0x0000000c00057c02 */ /* 0x002fc40008000f00 */
[----:B------:R-:W-:-:S04]  /*05a0*/  ISETP.GE.U32.AND P3, PT, R37, UR10, PT ;  /* 0x0000000a25007c0c */ /* 0x000fc8000bf66070 */
[----:B------:R-:W-:Y:S01]  /*05b0*/  ISETP.GE.AND.EX P3, PT, R22, UR11, PT, P3 ;  /* 0x0000000b16007c0c */ /* 0x000fe2000bf66330 */
[----:B------:R-:W1:Y:S02]  /*05c0*/  @!P5 LDC.64 R8, c[0x0][0x3e0] ;  /* 0x0000f800ff08db82 */ /* 0x000e640000000a00 */
[----:B------:R-:W-:-:S05]  /*05d0*/  VOTEU.ANY UP0, P1 ;  /* 0x0000000000ff7886 */ /* 0x000fca0000800100 */
[----:B------:R-:W-:Y:S01]  /*05e0*/  @UP0 UIADD3 UR9, UPT, UPT, UR9, 0x1, URZ ;  /* 0x0000000109090890 */ /* 0x000fe2000fffe0ff */
[----:B------:R-:W2:Y:S01]  /*05f0*/  @!P4 LDC.64 R12, c[0x0][0x390] ;  /* 0x0000e400ff0ccb82 */ /* 0x000ea20000000a00 */
[----:B------:R-:W-:Y:S02]  /*0600*/  UISETP.NE.AND UP0, UPT, UR5, URZ, UPT ;  /* 0x000000ff0500728c */ /* 0x000fe4000bf05270 */
[----:B------:R-:W-:Y:S01]  /*0610*/  @!UP1 UIADD3 UR9, UPT, UPT, -UR9, URZ, URZ ;  /* 0x000000ff09099290 */ /* 0x000fe2000fffe1ff */
[----:B0-----:R-:W-:-:S04]  /*0620*/  @!P4 IMAD R4, R10, R6, RZ ;  /* 0x000000060a04c224 */ /* 0x001fc800078e02ff */
[----:B------:R-:W0:Y:S04]  /*0630*/  @!P5 LDC.64 R14, c[0x0][0x390] ;  /* 0x0000e400ff0edb82 */ /* 0x000e280000000a00 */
[----:B------:R-:W-:Y:S01]  /*0640*/  @!UP0 ULOP3.LUT UR9, URZ, UR5, URZ, 0x33, !UPT ;  /* 0x00000005ff098292 */ /* 0x000fe2000f8e33ff */
[----:B------:R-:W-:-:S03]  /*0650*/  @!P4 IMAD R17, R42, R7, R4 ;  /* 0x000000072a11c224 */ /* 0x000fc600078e0204 */
[----:B------:R-:W-:Y:S01]  /*0660*/  UIADD3 UR8, UPT, UPT, -UR9, URZ, URZ ;  /* 0x000000ff09087290 */ /* 0x000fe2000fffe1ff */
[----:B------:R-:W3:Y:S01]  /*0670*/  @!P2 LDC.64 R10, c[0x0][0x3e0] ;  /* 0x0000f800ff0aab82 */ /* 0x000ee20000000a00 */
[----:B-1----:R-:W-:Y:S02]  /*0680*/  @!P5 IMAD R16, R16, R8, RZ ;  /* 0x000000081010d224 */ /* 0x002fe400078e02ff */
[----:B------:R-:W-:Y:S02]  /*0690*/  UIMAD UR8, UR5, UR8, UR7 ;  /* 0x00000008050872a4 */ /* 0x000fe4000f8e0207 */
[----:B------:R-:W-:Y:S01]  /*06a0*/  USHF.R.S32.HI UR5, URZ, 0x1f, UR9 ;  /* 0x0000001fff057899 */ /* 0x000fe20008011409 */
[----:B------:R-:W-:Y:S01]  /*06b0*/  @!P5 IMAD R19, R39, R9, R16 ;  /* 0x000000092713d224 */ /* 0x000fe200078e0210 */
[----:B------:R-:W-:Y:S01]  /*06c0*/  UIMAD UR8, UR8, 0x14, URZ ;  /* 0x00000014080878a4 */ /* 0x000fe2000f8e02ff */
[----:B------:R-:W1:Y:S01]  /*06d0*/  @!P3 LDC.64 R20, c[0x0][0x3e0] ;  /* 0x0000f800ff14bb82 */ /* 0x000e620000000a00 */
[----:B------:R-:W-:-:S04]  /*06e0*/  UIMAD UR5, UR5, UR12, URZ ;  /* 0x0000000c050572a4 */ /* 0x000fc8000f8e02ff */
[----:B------:R-:W-:Y:S01]  /*06f0*/  IADD3 R2, P1, PT, R2, UR8, RZ ;  /* 0x0000000802027c10 */ /* 0x000fe2000ff3e0ff */
[----:B------:R-:W-:Y:S01]  /*0700*/  UIMAD UR5, UR9, UR13, UR5 ;  /* 0x0000000d090572a4 */ /* 0x000fe2000f8e0205 */
[----:B------:R-:W-:Y:S01]  /*0710*/  MOV R3, UR8 ;  /* 0x0000000800037c02 */ /* 0x000fe20008000f00 */
[----:B------:R-:W4:Y:S03]  /*0720*/  @!P2 LDC.64 R24, c[0x0][0x390] ;  /* 0x0000e400ff18ab82 */ /* 0x000f260000000a00 */
[----:B------:R-:W-:Y:S02]  /*0730*/  LEA.HI.X.SX32 R3, R3, RZ, 0x1, P1 ;  /* 0x000000ff03037211 */ /* 0x000fe400008f0eff */
[----:B------:R-:W-:Y:S01]  /*0740*/  ISETP.GE.U32.AND P1, PT, R0, UR10, PT ;  /* 0x0000000a00007c0c */ /* 0x000fe2000bf26070 */
[----:B------:R-:W-:-:S03]  /*0750*/  IMAD.WIDE.U32 R2, R5, UR9, R2 ;  /* 0x0000000905027c25 */ /* 0x000fc6000f8e0002 */
[----:B------:R-:W-:Y:S02]  /*0760*/  ISETP.GE.AND.EX P1, PT, R26, UR11, PT, P1 ;  /* 0x0000000b1a007c0c */ /* 0x000fe4000bf26310 */
[----:B------:R-:W-:Y:S02]  /*0770*/  IADD3 R5, PT, PT, R3, UR5, RZ ;  /* 0x0000000503057c10 */ /* 0x000fe4000fffe0ff */
[-C--:B------:R-:W-:Y:S02]  /*0780*/  @!P4 MOV R4, R2.reuse ;  /* 0x000000020004c202 */ /* 0x080fe40000000f00 */
[----:B------:R-:W-:-:S03]  /*0790*/  @!P5 MOV R16, R2 ;  /* 0x000000020010d202 */ /* 0x000fc60000000f00 */
[----:B------:R-:W-:-:S05]  /*07a0*/  @!P4 IMAD.WIDE.U32 R6, R42, R6, R4 ;  /* 0x000000062a06c225 */ /* 0x000fca00078e0004 */
[----:B------:R-:W-:Y:S02]  /*07b0*/  @!P4 IADD3 R7, PT, PT, R7, R17, RZ ;  /* 0x000000110707c210 */ /* 0x000fe40007ffe0ff */
[C---:B--2---:R-:W-:Y:S02]  /*07c0*/  @!P4 LEA R12, P6, R6.reuse, R12, 0x2 ;  /* 0x0000000c060cc211 */ /* 0x044fe400078c10ff */
[----:B------:R-:W-:Y:S02]  /*07d0*/  @!P5 MOV R17, R5 ;  /* 0x000000050011d202 */ /* 0x000fe40000000f00 */
[----:B------:R-:W-:Y:S02]  /*07e0*/  @!P4 LEA.HI.X R13, R6, R13, R7, 0x2, P6 ;  /* 0x0000000d060dc211 */ /* 0x000fe400030f1407 */
[----:B------:R-:W-:Y:S01]  /*07f0*/  CS2R R6, SRZ ;  /* 0x0000000000067805 */ /* 0x000fe2000001ff00 */
[----:B------:R-:W-:-:S04]  /*0800*/  @!P5 IMAD.WIDE.U32 R8, R39, R8, R16 ;  /* 0x000000082708d225 */ /* 0x000fc800078e0010 */
[----:B---3--:R-:W-:Y:S01]  /*0810*/  @!P2 IMAD R16, R18, R10, RZ ;  /* 0x0000000a1210a224 */ /* 0x008fe200078e02ff */
[----:B------:R2:W3:Y:S01]  /*0820*/  @!P4 LDG.E.64 R6, desc[UR16][R12.64] ;  /* 0x000000100c06c981 */ /* 0x0004e2000c1e1b00 */
[----:B------:R-:W-:Y:S02]  /*0830*/  @!P5 IADD3 R9, PT, PT, R9, R19, RZ ;  /* 0x000000130909d210 */ /* 0x000fe40007ffe0ff */
[----:B0-----:R-:W-:Y:S01]  /*0840*/  @!P5 LEA R14, P6, R8, R14, 0x2 ;  /* 0x0000000e080ed211 */ /* 0x001fe200078c10ff */
[----:B------:R-:W-:Y:S01]  /*0850*/  @!P2 IMAD R23, R38, R11, R16 ;  /* 0x0000000b2617a224 */ /* 0x000fe200078e0210 */
[----:B------:R-:W-:Y:S01]  /*0860*/  ISETP.GE.U32.AND P4, PT, R36, UR10, PT ;  /* 0x0000000a24007c0c */ /* 0x000fe2000bf86070 */
[----:B------:R-:W0:Y:S01]  /*0870*/  @!P3 LDC.64 R18, c[0x0][0x390] ;  /* 0x0000e400ff12bb82 */ /* 0x000e220000000a00 */
[----:B------:R-:W-:Y:S02]  /*0880*/  @!P2 MOV R16, R2 ;  /* 0x000000020010a202 */ /* 0x000fe40000000f00 */
[----:B------:R-:W-:-:S02]  /*0890*/  @!P2 MOV R17, R5 ;  /* 0x000000050011a202 */ /* 0x000fc40000000f00 */
[----:B------:R-:W-:Y:S02]  /*08a0*/  @!P5 LEA.HI.X R15, R8, R15, R9, 0x2, P6 ;  /* 0x0000000f080fd211 */ /* 0x000fe400030f1409 */
[----:B------:R-:W-:Y:S02]  /*08b0*/  CS2R R8, SRZ ;  /* 0x0000000000087805 */ /* 0x000fe4000001ff00 */
[----:B------:R-:W-:Y:S01]  /*08c0*/  ISETP.GE.AND.EX P4, PT, R45, UR11, PT, P4 ;  /* 0x0000000b2d007c0c */ /* 0x000fe2000bf86340 */
[----:B--2---:R-:W2:Y:S01]  /*08d0*/  @!P1 LDC.64 R12, c[0x0][0x3e0] ;  /* 0x0000f800ff0c9b82 */ /* 0x004ea20000000a00 */
[----:B------:R-:W-:Y:S01]  /*08e0*/  @!P2 IMAD.WIDE.U32 R10, R38, R10, R16 ;  /* 0x0000000a260aa225 */ /* 0x000fe200078e0010 */
[----:B------:R-:W-:Y:S01]  /*08f0*/  ISETP.GE.U32.AND P6, PT, R31, UR10, PT ;  /* 0x0000000a1f007c0c */ /* 0x000fe2000bfc6070 */
[----:B------:R5:W3:Y:S02]  /*0900*/  @!P5 LDG.E.64 R8, desc[UR16][R14.64] ;  /* 0x000000100e08d981 */ /* 0x000ae4000c1e1b00 */
[----:B-1----:R-:W-:Y:S01]  /*0910*/  @!P3 IMAD R28, R22, R20, RZ ;  /* 0x00000014161cb224 */ /* 0x002fe200078e02ff */
[----:B------:R-:W-:-:S02]  /*0920*/  @!P2 IADD3 R11, PT, PT, R11, R23, RZ ;  /* 0x000000170b0ba210 */ /* 0x000fc40007ffe0ff */
[----:B------:R-:W-:Y:S01]  /*0930*/  ISETP.GE.AND.EX P5, PT, R44, UR11, PT, P6 ;  /* 0x0000000b2c007c0c */ /* 0x000fe2000bfa6360 */
[----:B------:R-:W1:Y:S01]  /*0940*/  @!P1 LDC.64 R22, c[0x0][0x390] ;  /* 0x0000e400ff169b82 */ /* 0x000e620000000a00 */
[C---:B----4-:R-:W-:Y:S01]  /*0950*/  @!P2 LEA R24, P6, R10.reuse, R24, 0x2 ;  /* 0x000000180a18a211 */ /* 0x050fe200078c10ff */
[----:B------:R-:W-:Y:S01]  /*0960*/  @!P3 IMAD R28, R37, R21, R28 ;  /* 0x00000015251cb224 */ /* 0x000fe200078e021c */
[----:B------:R-:W-:Y:S02]  /*0970*/  @!P1 MOV R27, R5 ;  /* 0x00000005001b9202 */ /* 0x000fe40000000f00 */
[----:B------:R-:W-:Y:S02]  /*0980*/  @!P2 LEA.HI.X R25, R10, R25, R11, 0x2, P6 ;  /* 0x000000190a19a211 */ /* 0x000fe400030f140b */
[----:B------:R-:W-:Y:S01]  /*0990*/  @!P3 MOV R10, R2 ;  /* 0x00000002000ab202 */ /* 0x000fe20000000f00 */
[----:B------:R-:W4:Y:S01]  /*09a0*/  @!P4 LDC.64 R16, c[0x0][0x3e0] ;  /* 0x0000f800ff10cb82 */ /* 0x000f220000000a00 */
[----:B------:R-:W-:-:S02]  /*09b0*/  @!P3 MOV R11, R5 ;  /* 0x00000005000bb202 */ /* 0x000fc40000000f00 */
[----:B------:R-:W-:Y:S01]  /*09c0*/  ISETP.GE.U32.AND P6, PT, R40, UR10, PT ;  /* 0x0000000a28007c0c */ /* 0x000fe2000bfc6070 */
[----:B------:R-:W-:Y:S01]  /*09d0*/  @!P3 IMAD.WIDE.U32 R20, R37, R20, R10 ;  /* 0x000000142514b225 */ /* 0x000fe200078e000a */
[----:B------:R-:W-:-:S03]  /*09e0*/  CS2R R10, SRZ ;  /* 0x00000000000a7805 */ /* 0x000fc6000001ff00 */
[----:B-----5:R-:W5:Y:S01]  /*09f0*/  @!P5 LDC.64 R14, c[0x0][0x3e0] ;  /* 0x0000f800ff0edb82 */ /* 0x020f620000000a00 */
[----:B------:R-:W-:Y:S01]  /*0a00*/  ISETP.GE.AND.EX P6, PT, R43, UR11, PT, P6 ;  /* 0x0000000b2b007c0c */ /* 0x000fe2000bfc6360 */
[----:B--2---:R-:W-:Y:S01]  /*0a10*/  @!P1 IMAD R29, R26, R12, RZ ;  /* 0x0000000c1a1d9224 */ /* 0x004fe200078e02ff */
[----:B------:R-:W-:Y:S01]  /*0a20*/  @!P1 MOV R26, R2 ;  /* 0x00000002001a9202 */ /* 0x000fe20000000f00 */
[----:B------:R2:W3:Y:S02]  /*0a30*/  @!P2 LDG.E.64 R10, desc[UR16][R24.64] ;  /* 0x00000010180aa981 */ /* 0x0004e4000c1e1b00 */
[C---:B------:R-:W-:Y:S01]  /*0a40*/  @!P1 IMAD R29, R0.reuse, R13, R29 ;  /* 0x0000000d001d9224 */ /* 0x040fe200078e021d */
[----:B------:R-:W-:Y:S01]  /*0a50*/  @!P3 IADD3 R28, PT, PT, R21, R28, RZ ;  /* 0x0000001c151cb210 */ /* 0x000fe20007ffe0ff */
[----:B------:R-:W-:Y:S01]  /*0a60*/  @!P1 IMAD.WIDE.U32 R12, R0, R12, R26 ;  /* 0x0000000c000c9225 */ /* 0x000fe200078e001a */
[C---:B0-----:R-:W-:Y:S01]  /*0a70*/  @!P3 LEA R18, P2, R20.reuse, R18, 0x2 ;  /* 0x000000121412b211 */ /* 0x041fe200078410ff */
[----:B------:R-:W0:Y:S03]  /*0a80*/  @!P4 LDC.64 R26, c[0x0][0x390] ;  /* 0x0000e400ff1acb82 */ /* 0x000e260000000a00 */
[----:B------:R-:W-:-:S02]  /*0a90*/  @!P3 LEA.HI.X R19, R20, R19, R28, 0x2, P2 ;  /* 0x000000131413b211 */ /* 0x000fc400010f141c */
[----:B------:R-:W-:Y:S02]  /*0aa0*/  @!P1 IADD3 R29, PT, PT, R13, R29, RZ ;  /* 0x0000001d0d1d9210 */ /* 0x000fe40007ffe0ff */
[C---:B-1----:R-:W-:Y:S01]  /*0ab0*/  @!P1 LEA R22, P2, R12.reuse, R22, 0x2 ;  /* 0x000000160c169211 */ /* 0x042fe200078410ff */
[----:B----4-:R-:W-:Y:S01]  /*0ac0*/  @!P4 IMAD R28, R45, R16, RZ ;  /* 0x000000102d1cc224 */ /* 0x010fe200078e02ff */
[----:B------:R-:W-:Y:S01]  /*0ad0*/  @!P4 MOV R13, R5 ;  /* 0x00000005000dc202 */ /* 0x000fe20000000f00 */
[----:B------:R-:W1:Y:S01]  /*0ae0*/  @!P5 LDC.64 R20, c[0x0][0x390] ;  /* 0x0000e400ff14db82 */ /* 0x000e620000000a00 */
[----:B------:R-:W-:Y:S02]  /*0af0*/  @!P1 LEA.HI.X R23, R12, R23, R29, 0x2, P2 ;  /* 0x000000170c179211 */ /* 0x000fe400010f141d */
[----:B------:R-:W-:Y:S01]  /*0b00*/  @!P4 MOV R12, R2 ;  /* 0x00000002000cc202 */ /* 0x000fe20000000f00 */
[----:B------:R-:W-:-:S04]  /*0b10*/  @!P4 IMAD R28, R36, R17, R28 ;  /* 0x00000011241cc224 */ /* 0x000fc800078e021c */
[----:B------:R-:W-:Y:S01]  /*0b20*/  @!P4 IMAD.WIDE.U32 R16, R36, R16, R12 ;  /* 0x000000102410c225 */ /* 0x000fe200078e000c */
[----:B------:R-:W-:Y:S01]  /*0b30*/  CS2R R12, SRZ ;  /* 0x00000000000c7805 */ /* 0x000fe2000001ff00 */
[----:B--2---:R-:W2:Y:S02]  /*0b40*/  @!P6 LDC.64 R24, c[0x0][0x3e0] ;  /* 0x0000f800ff18eb82 */ /* 0x004ea40000000a00 */
[----:B-----5:R-:W-:-:S03]  /*0b50*/  @!P5 IMAD R29, R44, R14, RZ ;  /* 0x0000000e2c1dd224 */ /* 0x020fc600078e02ff */
[----:B------:R4:W5:Y:S01]  /*0b60*/  @!P1 LDG.E.64 R12, desc[UR16][R22.64] ;  /* 0x00000010160c9981 */ /* 0x000962000c1e1b00 */
[----:B------:R-:W-:Y:S01]  /*0b70*/  @!P5 IMAD R29, R31, R15, R29 ;  /* 0x0000000f1f1dd224 */ /* 0x000fe200078e021d */
[----:B------:R-:W-:Y:S02]  /*0b80*/  @!P4 IADD3 R28, PT, PT, R17, R28, RZ ;  /* 0x0000001c111cc210 */ /* 0x000fe40007ffe0ff */
[----:B----4-:R-:W-:Y:S02]  /*0b90*/  @!P5 MOV R22, R2 ;  /* 0x000000020016d202 */ /* 0x010fe40000000f00 */
[----:B------:R-:W-:Y:S02]  /*0ba0*/  @!P5 MOV R23, R5 ;  /* 0x000000050017d202 */ /* 0x000fe40000000f00 */
[----:B0-----:R-:W-:Y:S01]  /*0bb0*/  @!P4 LEA R26, P2, R16, R26, 0x2 ;  /* 0x0000001a101ac211 */ /* 0x001fe200078410ff */
[----:B------:R-:W-:-:S03]  /*0bc0*/  @!P5 IMAD.WIDE.U32 R14, R31, R14, R22 ;  /* 0x0000000e1f0ed225 */ /* 0x000fc600078e0016 */
[----:B------:R-:W0:Y:S01]  /*0bd0*/  @!P6 LDC.64 R22, c[0x0][0x390] ;  /* 0x0000e400ff16eb82 */ /* 0x000e220000000a00 */
[----:B------:R-:W-:Y:S02]  /*0be0*/  @!P4 LEA.HI.X R27, R16, R27, R28, 0x2, P2 ;  /* 0x0000001b101bc211 */ /* 0x000fe400010f141c */
[----:B------:R-:W-:Y:S02]  /*0bf0*/  @!P5 IADD3 R29, PT, PT, R15, R29, RZ ;  /* 0x0000001d0f1dd210 */ /* 0x000fe40007ffe0ff */
[----:B-1----:R-:W-:Y:S01]  /*0c00*/  @!P5 LEA R20, P2, R14, R20, 0x2 ;  /* 0x000000140e14d211 */ /* 0x002fe200078410ff */
[----:B--2---:R-:W-:-:S03]  /*0c10*/  @!P6 IMAD R32, R43, R24, RZ ;  /* 0x000000182b20e224 */ /* 0x004fc600078e02ff */
[----:B------:R-:W-:Y:S02]  /*0c20*/  @!P5 LEA.HI.X R21, R14, R21, R29, 0x2, P2 ;  /* 0x000000150e15d211 */ /* 0x000fe400010f141d */
[----:B------:R-:W-:Y:S02]  /*0c30*/  CS2R R14, SRZ ;  /* 0x00000000000e7805 */ /* 0x000fe4000001ff00 */
[----:B------:R-:W-:Y:S02]  /*0c40*/  @!P6 MOV R28, R2 ;  /* 0x00000002001ce202 */ /* 0x000fe40000000f00 */
[----:B------:R-:W-:Y:S02]  /*0c50*/  @!P6 MOV R29, R5 ;  /* 0x00000005001de202 */ /* 0x000fe40000000f00 */
[----:B------:R-:W-:Y:S01]  /*0c60*/  CS2R R16, SRZ ;  /* 0x0000000000107805 */ /* 0x000fe2000001ff00 */
[C---:B------:R-:W-:Y:S01]  /*0c70*/  @!P6 IMAD R32, R40.reuse, R25, R32 ;  /* 0x000000192820e224 */ /* 0x040fe200078e0220 */
[----:B------:R1:W2:Y:S01]  /*0c80*/  @!P3 LDG.E.64 R14, desc[UR16][R18.64] ;  /* 0x00000010120eb981 */ /* 0x0002a2000c1e1b00 */
[----:B------:R-:W-:-:S03]  /*0c90*/  @!P6 IMAD.WIDE.U32 R24, R40, R24, R28 ;  /* 0x000000182818e225 */ /* 0x000fc600078e001c */
[----:B------:R4:W2:Y:S02]  /*0ca0*/  @!P4 LDG.E.64 R16, desc[UR16][R26.64] ;  /* 0x000000101a10c981 */ /* 0x0008a4000c1e1b00 */
[----:B------:R-:W-:Y:S02]  /*0cb0*/  @!P6 IADD3 R32, PT, PT, R25, R32, RZ ;  /* 0x000000201920e210 */ /* 0x000fe40007ffe0ff */
[----:B-1----:R-:W-:Y:S02]  /*0cc0*/  CS2R R18, SRZ ;  /* 0x0000000000127805 */ /* 0x002fe4000001ff00 */
[C---:B0-----:R-:W-:Y:S02]  /*0cd0*/  @!P6 LEA R22, P2, R24.reuse, R22, 0x2 ;  /* 0x000000161816e211 */ /* 0x041fe400078410ff */
[----:B------:R-:W-:Y:S02]  /*0ce0*/  CS2R R28, SRZ ;  /* 0x00000000001c7805 */ /* 0x000fe4000001ff00 */
[----:B------:R-:W-:Y:S01]  /*0cf0*/  @!P6 LEA.HI.X R23, R24, R23, R32, 0x2, P2 ;  /* 0x000000171817e211 */ /* 0x000fe200010f1420 */
[----:B------:R0:W2:Y:S04]  /*0d00*/  @!P5 LDG.E.64 R18, desc[UR16][R20.64] ;  /* 0x000000101412d981 */ /* 0x0000a8000c1e1b00 */
[----:B------:R1:W2:Y:S01]  /*0d10*/  @!P6 LDG.E.64 R28, desc[UR16][R22.64] ;  /* 0x00000010161ce981 */ /* 0x0002a2000c1e1b00 */
[----:B------:R-:W4:Y:S02]  /*0d20*/  S2R R35, SR_LANEID ;  /* 0x0000000000237919 */ /* 0x000f240000000000 */
[----:B----4-:R-:W-:Y:S01]  /*0d30*/  ISETP.GT.AND P2, PT, R35, 0x1e, PT ;  /* 0x0000001e2300780c */ /* 0x010fe20003f44270 */
[----:B---3--:R-:W-:Y:S01]  /*0d40*/  FMUL.FTZ R33, R7, R7 ;  /* 0x0000000707217220 */ /* 0x008fe20000410000 */
[----:B------:R-:W-:-:S03]  /*0d50*/  FADD.FTZ R26, R6, R7 ;  /* 0x00000007061a7221 */ /* 0x000fc60000010000 */
[----:B------:R-:W-:Y:S01]  /*0d60*/  FFMA.FTZ R24, R6, R6, R33 ;  /* 0x0000000606187223 */ /* 0x000fe20000010021 */
[----:B0-----:R-:W-:-:S04]  /*0d70*/  FMUL.FTZ R21, R9, R9 ;  /* 0x0000000909157220 */ /* 0x001fc80000410000 */
[----:B------:R-:W-:Y:S01]  /*0d80*/  FFMA.FTZ R21, R8, R8, R21 ;  /* 0x0000000808157223 */ /* 0x000fe20000010015 */
[----:B-1----:R-:W-:-:S04]  /*0d90*/  FMUL.FTZ R23, R11, R11 ;  /* 0x0000000b0b177220 */ /* 0x002fc80000410000 */
[----:B------:R-:W-:Y:S01]  /*0da0*/  FFMA.FTZ R23, R10, R10, R23 ;  /* 0x0000000a0a177223 */ /* 0x000fe20000010017 */
[----:B-----5:R-:W-:Y:S01]  /*0db0*/  FMUL.FTZ R25, R13, R13 ;  /* 0x0000000d0d197220 */ /* 0x020fe20000410000 */
[----:B------:R-:W-:-:S03]  /*0dc0*/  FADD.FTZ R27, R12, R13 ;  /* 0x0000000d0c1b7221 */ /* 0x000fc60000010000 */
[----:B------:R-:W-:Y:S01]  /*0dd0*/  FFMA.FTZ R25, R12, R12, R25 ;  /* 0x0000000c0c197223 */ /* 0x000fe20000010019 */
[----:B------:R-:W-:-:S03]  /*0de0*/  FADD.FTZ R27, RZ, R27 ;  /* 0x0000001bff1b7221 */ /* 0x000fc60000010000 */
[----:B------:R-:W-:Y:S01]  /*0df0*/  FADD.FTZ R25, RZ, R25 ;  /* 0x00000019ff197221 */ /* 0x000fe20000010000 */
[----:B------:R-:W-:-:S03]  /*0e00*/  FADD.FTZ R20, R27, R26 ;  /* 0x0000001a1b147221 */ /* 0x000fc60000010000 */
[----:B------:R-:W-:Y:S01]  /*0e10*/  FADD.FTZ R22, R25, R24 ;  /* 0x0000001819167221 */ /* 0x000fe20000010000 */
[----:B------:R-:W-:-:S03]  /*0e20*/  FADD.FTZ R25, R8, R9 ;  /* 0x0000000908197221 */ /* 0x000fc60000010000 */
[----:B------:R-:W-:Y:S01]  /*0e30*/  FADD.FTZ R22, R22, R21 ;  /* 0x0000001516167221 */ /* 0x000fe20000010000 */
[----:B------:R-:W-:Y:S01]  /*0e40*/  FADD.FTZ R20, R20, R25 ;  /* 0x0000001914147221 */ /* 0x000fe20000010000 */
[----:B------:R-:W-:Y:S02]  /*0e50*/  FADD.FTZ R25, R10, R11 ;  /* 0x0000000b0a197221 */ /* 0x000fe40000010000 */
[----:B------:R-:W-:Y:S02]  /*0e60*/  FADD.FTZ R22, R22, R23 ;  /* 0x0000001716167221 */ /* 0x000fe40000010000 */
[----:B------:R-:W-:Y:S01]  /*0e70*/  FADD.FTZ R20, R20, R25 ;  /* 0x0000001914147221 */ /* 0x000fe20000010000 */
[----:B--2---:R-:W-:Y:S01]  /*0e80*/  FMUL.FTZ R21, R15, R15 ;  /* 0x0000000f0f157220 */ /* 0x004fe20000410000 */
[----:B------:R-:W-:-:S03]  /*0e90*/  FADD.FTZ R23, R14, R15 ;  /* 0x0000000f0e177221 */ /* 0x000fc60000010000 */
[----:B------:R-:W-:Y:S01]  /*0ea0*/  FFMA.FTZ R25, R14, R14, R21 ;  /* 0x0000000e0e197223 */ /* 0x000fe20000010015 */
[----:B------:R-:W-:Y:S01]  /*0eb0*/  FMUL.FTZ R21, R17, R17 ;  /* 0x0000001111157220 */ /* 0x000fe20000410000 */
[----:B------:R-:W-:Y:S02]  /*0ec0*/  FADD.FTZ R20, R20, R23 ;  /* 0x0000001714147221 */ /* 0x000fe40000010000 */
[----:B------:R-:W-:Y:S01]  /*0ed0*/  FADD.FTZ R22, R22, R25 ;  /* 0x0000001916167221 */ /* 0x000fe20000010000 */
[C---:B------:R-:W-:Y:S01]  /*0ee0*/  FFMA.FTZ R25, R16.reuse, R16, R21 ;  /* 0x0000001010197223 */ /* 0x040fe20000010015 */
[----:B------:R-:W-:-:S03]  /*0ef0*/  FADD.FTZ R23, R16, R17 ;  /* 0x0000001110177221 */ /* 0x000fc60000010000 */
[----:B------:R-:W-:Y:S01]  /*0f00*/  FADD.FTZ R22, R22, R25 ;  /* 0x0000001916167221 */ /* 0x000fe20000010000 */
[----:B------:R-:W-:Y:S01]  /*0f10*/  FMUL.FTZ R21, R19, R19 ;  /* 0x0000001313157220 */ /* 0x000fe20000410000 */
[----:B------:R-:W-:Y:S01]  /*0f20*/  FADD.FTZ R20, R20, R23 ;  /* 0x0000001714147221 */ /* 0x000fe20000010000 */
[C---:B------:R-:W-:Y:S02]  /*0f30*/  FADD.FTZ R23, R18.reuse, R19 ;  /* 0x0000001312177221 */ /* 0x040fe40000010000 */
        /* <DEDUP_REMOVED lines=36> */
[----:B01----:R-:W-:Y:S01]  /*1180*/  FADD.FTZ R32, R20, R22 ;  /* 0x0000001614207221 */ /* 0x003fe20000010000 */
[----:B---3--:R-:W-:-:S11]  /*1190*/  FADD.FTZ R33, R21, R23 ;  /* 0x0000001715217221 */ /* 0x008fd60000010000 */
[----:B------:R-:W0:Y:S01]  /*11a0*/  @!P2 S2R R24, SR_CgaCtaId ;  /* 0x000000000018a919 */ /* 0x000e220000008800 */
[----:B------:R-:W-:Y:S02]  /*11b0*/  @!P2 MOV R26, 0x400 ;  /* 0x00000400001aa802 */ /* 0x000fe40000000f00 */
[----:B------:R-:W-:-:S04]  /*11c0*/  @!P2 SHF.R.U32.HI R25, RZ, 0x2, R34 ;  /* 0x00000002ff19a819 */ /* 0x000fc80000011622 */
[----:B------:R-:W-:Y:S02]  /*11d0*/  @!P2 LOP3.LUT R25, R25, 0xf8, RZ, 0xc0, !PT ;  /* 0x000000f81919a812 */ /* 0x000fe400078ec0ff */
[----:B0-----:R-:W-:-:S04]  /*11e0*/  @!P2 LEA R24, R24, R26, 0x18 ;  /* 0x0000001a1818a211 */ /* 0x001fc800078ec0ff */
[----:B------:R-:W-:-:S05]  /*11f0*/  @!P2 IADD3 R24, PT, PT, R25, R24, RZ ;  /* 0x000000181918a210 */ /* 0x000fca0007ffe0ff */
[----:B------:R2:W-:Y:S02]  /*1200*/  @!P2 STS.64 [R24+0x18], R32 ;  /* 0x000018201800a388 */ /* 0x0005e40000000a00 */
.L_x_2196:
[----:B------:R-:W-:Y:S05]  /*1210*/  BSYNC.RECONVERGENT B0 ;  /* 0x0000000000007941 */ /* 0x000fea0003800200 */
.L_x_2195:
        /* <DEDUP_REMOVED lines=9> */
[----:B--2---:R-:W2:Y:S01]  /*12b0*/  LDS.128 R24, [UR5+0x30] ;  /* 0x00003005ff187984 */ /* 0x004ea20008000c00 */
[----:B-1----:R-:W-:Y:S01]  /*12c0*/  FADD.FTZ R20, R32, R20 ;  /* 0x0000001420147221 */ /* 0x002fe20000010000 */
[----:B------:R-:W-:Y:S02]  /*12d0*/  FADD.FTZ R21, R33, R21 ;  /* 0x0000001521157221 */ /* 0x000fe40000010000 */
[----:B0-----:R-:W0:Y:S01]  /*12e0*/  LDS.128 R32, [UR5+0x40] ;  /* 0x00004005ff207984 */ /* 0x001e220008000c00 */
[----:B------:R-:W-:Y:S01]  /*12f0*/  FADD.FTZ R22, R20, R22 ;  /* 0x0000001614167221 */ /* 0x000fe20000010000 */
[----:B------:R-:W-:-:S03]  /*1300*/  FADD.FTZ R21, R21, R23 ;  /* 0x0000001715157221 */ /* 0x000fc60000010000 */
        /* <DEDUP_REMOVED lines=41> */
.L_x_2198:
[----:B------:R-:W-:Y:S05]  /*15a0*/  BSYNC.RECONVERGENT B0 ;  /* 0x0000000000007941 */ /* 0x000fea0003800200 */
.L_x_2197:
        /* <DEDUP_REMOVED lines=33> */
.L_x_2201:
[----:B------:R-:W2:Y:S04]  /*17c0*/  LDG.E.STRONG.GPU R23, desc[UR16][R20.64] ;  /* 0x0000001014177981 */ /* 0x000ea8000c1ef900 */
[----:B--2---:R-:W-:Y:S01]  /*17d0*/  CCTL.IVALL ;  /* 0x00000000ff00798f */ /* 0x004fe20002000000 */
[----:B------:R-:W-:Y:S05]  /*17e0*/  YIELD ;  /* 0x0000000000007946 */ /* 0x000fea0003800000 */
[----:B------:R-:W-:-:S13]  /*17f0*/  ISETP.NE.AND P4, PT, R23, R22, PT ;  /* 0x000000161700720c */ /* 0x000fda0003f85270 */
[----:B------:R-:W-:Y:S05]  /*1800*/  @P4 BRA `(.L_x_2201) ;  /* 0xfffffffc00ec4947 */ /* 0x000fea000383ffff */
.L_x_2200:
        /* <DEDUP_REMOVED lines=15> */
.L_x_2203:
        /* <DEDUP_REMOVED lines=91> */
.L_x_2202:
        /* <DEDUP_REMOVED lines=52> */
.L_x_2204:
        /* <DEDUP_REMOVED lines=28> */
.L_x_2205:
        /* <DEDUP_REMOVED lines=13> */
.L_x_2206:
[----:B------:R-:W-:Y:S05]  /*2480*/  BSYNC.RECONVERGENT B0 ;  /* 0x0000000000007941 */ /* 0x000fea0003800200 */
.L_x_2199:
        /* <DEDUP_REMOVED lines=19> */
[----:B------:R-:W5:Y:S01]  /*25c0*/  LDG.E.64 R22, desc[UR16][R22.64] ;  /* 0x0000001016167981 */ /* 0x000f62000c1e1b00 */
[----:B------:R-:W-:Y:S03]  /*25d0*/  BSSY.RECONVERGENT B0, `(.L_x_2207) ;  /* 0x00001c8000007945 */ /* 0x000fe60003800200 */
[----:B------:R-:W1:Y:S02]  /*25e0*/  LDS.64 R24, [UR5+0xc0] ;  /* 0x0000c005ff187984 */ /* 0x000e640008000a00 */
        /* <DEDUP_REMOVED lines=28> */
[----:B------:R-:W1:Y:S01]  /*27b0*/  LDCU.64 UR18, c[0x0][0x3e0] ;  /* 0x00007c00ff1277ac */ /* 0x000e620008000a00 */
[----:B------:R-:W-:Y:S01]  /*27c0*/  MOV R24, R2 ;  /* 0x0000000200187202 */ /* 0x000fe20000000f00 */
[----:B------:R-:W-:Y:S01]  /*27d0*/  FADD.FTZ R27, R13, -UR5 ;  /* 0x800000050d1b7e21 */ /* 0x000fe20008010000 */
[----:B------:R-:W-:Y:S01]  /*27e0*/  MOV R25, R5 ;  /* 0x0000000500197202 */ /* 0x000fe20000000f00 */
[----:B------:R-:W2:Y:S01]  /*27f0*/  LDCU.64 UR10, c[0x0][0x380] ;  /* 0x00007000ff0a77ac */ /* 0x000ea20008000a00 */
[----:B-1----:R-:W-:Y:S02]  /*2800*/  IMAD R26, R35, UR18, RZ ;  /* 0x00000012231a7c24 */ /* 0x002fe4000f8e02ff */
[----:B------:R-:W-:-:S04]  /*2810*/  IMAD.WIDE.U32 R24, R0, UR18, R24 ;  /* 0x0000001200187c25 */ /* 0x000fc8000f8e0018 */
[----:B0-----:R-:W-:Y:S02]  /*2820*/  IMAD R32, R0, UR19, R26 ;  /* 0x0000001300207c24 */ /* 0x001fe4000f8e021a */
[----:B------:R-:W-:Y:S01]  /*2830*/  FADD.FTZ R26, R12, -UR5 ;  /* 0x800000050c1a7e21 */ /* 0x000fe20008010000 */
[----:B--2---:R-:W-:Y:S02]  /*2840*/  LEA R12, P2, R24, UR10, 0x2 ;  /* 0x0000000a180c7c11 */ /* 0x004fe4000f8410ff */
[----:B------:R-:W-:Y:S01]  /*2850*/  IADD3 R13, PT, PT, R25, R32, RZ ;  /* 0x00000020190d7210 */ /* 0x000fe20007ffe0ff */
[----:B------:R-:W-:Y:S01]  /*2860*/  FMUL.FTZ R26, R26, UR8 ;  /* 0x000000081a1a7c20 */ /* 0x000fe20008410000 */
[----:B------:R-:W-:Y:S02]  /*2870*/  FMUL.FTZ R25, R27, UR8 ;  /* 0x000000081b197c20 */ /* 0x000fe40008410000 */
[----:B------:R-:W-:Y:S01]  /*2880*/  LEA.HI.X R13, R24, UR11, R13, 0x2, P2 ;  /* 0x0000000b180d7c11 */ /* 0x000fe200090f140d */
[----:B-----5:R-:W-:Y:S01]  /*2890*/  FFMA.FTZ R24, R20, R26, R22 ;  /* 0x0000001a14187223 */ /* 0x020fe20000010016 */
[----:B------:R-:W-:-:S05]  /*28a0*/  FFMA.FTZ R25, R21, R25, R23 ;  /* 0x0000001915197223 */ /* 0x000fca0000010017 */
[----:B------:R1:W-:Y:S02]  /*28b0*/  STG.E.64 desc[UR16][R12.64], R24 ;  /* 0x000000180c007986 */ /* 0x0003e4000c101b10 */
.L_x_2210:
[----:B------:R-:W-:Y:S05]  /*28c0*/  BSYNC.RECONVERGENT B1 ;  /* 0x0000000000017941 */ /* 0x000fea0003800200 */
.L_x_2209:
[----:B------:R-:W-:Y:S04]  /*28d0*/  BSSY.RECONVERGENT B1, `(.L_x_2211) ;  /* 0x0000013000017945 */ /* 0x000fe80003800200 */
[----:B------:R-:W-:Y:S05]  /*28e0*/  @P3 BRA `(.L_x_2212) ;  /* 0x0000000000443947 */ /* 0x000fea0003800000 */
[----:B------:R-:W2:Y:S01]  /*28f0*/  LDCU.64 UR10, c[0x0][0x3e0] ;  /* 0x00007c00ff0a77ac */ /* 0x000ea20008000a00 */
[----:B-1----:R-:W-:Y:S01]  /*2900*/  MOV R12, R2 ;  /* 0x00000002000c7202 */ /* 0x002fe20000000f00 */
[----:B------:R-:W-:Y:S01]  /*2910*/  FADD.FTZ R6, R6, -UR5 ;  /* 0x8000000506067e21 */ /* 0x000fe20008010000 */
[----:B------:R-:W-:Y:S01]  /*2920*/  MOV R13, R5 ;  /* 0x00000005000d7202 */ /* 0x000fe20000000f00 */
[----:B------:R-:W1:Y:S01]  /*2930*/  LDCU.64 UR18, c[0x0][0x380] ;  /* 0x00007000ff1277ac */ /* 0x000e620008000a00 */
[----:B------:R-:W-:Y:S01]  /*2940*/  FADD.FTZ R7, R7, -UR5 ;  /* 0x8000000507077e21 */ /* 0x000fe20008010000 */
[----:B------:R-:W-:-:S03]  /*2950*/  FMUL.FTZ R25, R6, UR8 ;  /* 0x0000000806197c20 */ /* 0x000fc60008410000 */
[----:B------:R-:W-:Y:S01]  /*2960*/  FMUL.FTZ R26, R7, UR8 ;  /* 0x00000008071a7c20 */ /* 0x000fe20008410000 */
[----:B--2---:R-:W-:Y:S02]  /*2970*/  IMAD R24, R34, UR10, RZ ;  /* 0x0000000a22187c24 */ /* 0x004fe4000f8e02ff */
[----:B------:R-:W-:-:S04]  /*2980*/  IMAD.WIDE.U32 R12, R42, UR10, R12 ;  /* 0x0000000a2a0c7c25 */ /* 0x000fc8000f8e000c */
[----:B------:R-:W-:Y:S01]  /*2990*/  IMAD R24, R42, UR11, R24 ;  /* 0x0000000b2a187c24 */ /* 0x000fe2000f8e0218 */
[----:B-1----:R-:W-:-:S04]  /*29a0*/  LEA R6, P2, R12, UR18, 0x2 ;  /* 0x000000120c067c11 */ /* 0x002fc8000f8410ff */
[----:B------:R-:W-:Y:S01]  /*29b0*/  IADD3 R13, PT, PT, R13, R24, RZ ;  /* 0x000000180d0d7210 */ /* 0x000fe20007ffe0ff */
[----:B-----5:R-:W-:Y:S01]  /*29c0*/  FFMA.FTZ R24, R20, R25, R22 ;  /* 0x0000001914187223 */ /* 0x020fe20000010016 */
[----:B------:R-:W-:Y:S02]  /*29d0*/  FFMA.FTZ R25, R21, R26, R23 ;  /* 0x0000001a15197223 */ /* 0x000fe40000010017 */
[----:B------:R-:W-:-:S05]  /*29e0*/  LEA.HI.X R7, R12, UR19, R13, 0x2, P2 ;  /* 0x000000130c077c11 */ /* 0x000fca00090f140d */
[----:B------:R2:W-:Y:S02]  /*29f0*/  STG.E.64 desc[UR16][R6.64], R24 ;  /* 0x0000001806007986 */ /* 0x0005e4000c101b10 */
.L_x_2212:
[----:B------:R-:W-:Y:S05]  /*2a00*/  BSYNC.RECONVERGENT B1 ;  /* 0x0000000000017941 */ /* 0x000fea0003800200 */
.L_x_2211:
[----:B--2---:R-:W-:Y:S01]  /*2a10*/  SHF.R.S32.HI R6, RZ, 0x1f, R39 ;  /* 0x0000001fff067819 */ /* 0x004fe20000011427 */
[----:B------:R-:W-:Y:S01]  /*2a20*/  BSSY.RECONVERGENT B1, `(.L_x_2213) ;  /* 0x000001f000017945 */ /* 0x000fe20003800200 */
[----:B------:R-:W-:Y:S02]  /*2a30*/  ISETP.GE.U32.AND P6, PT, R37, UR12, PT ;  /* 0x0000000c25007c0c */ /* 0x000fe4000bfc6070 */
[----:B------:R-:W-:Y:S02]  /*2a40*/  ISETP.GE.AND.EX P5, PT, R6, UR13, PT, P5 ;  /* 0x0000000d06007c0c */ /* 0x000fe4000bfa6350 */
[----:B------:R-:W-:Y:S02]  /*2a50*/  ISETP.GE.U32.AND P2, PT, R36, UR12, PT ;  /* 0x0000000c24007c0c */ /* 0x000fe4000bf46070 */
[----:B------:R-:W-:Y:S02]  /*2a60*/  ISETP.GE.U32.AND P3, PT, R31, UR12, PT ;  /* 0x0000000c1f007c0c */ /* 0x000fe4000bf66070 */
[----:B------:R-:W-:-:S02]  /*2a70*/  SHF.R.S32.HI R26, RZ, 0x1f, R38 ;  /* 0x0000001fff1a7819 */ /* 0x000fc40000011426 */
[----:B-1----:R-:W-:Y:S02]  /*2a80*/  SHF.R.S32.HI R25, RZ, 0x1f, R37 ;  /* 0x0000001fff197819 */ /* 0x002fe40000011425 */
[----:B------:R-:W-:Y:S02]  /*2a90*/  ISETP.GE.U32.AND P4, PT, R40, UR12, PT ;  /* 0x0000000c28007c0c */ /* 0x000fe4000bf86070 */
[----:B------:R-:W-:Y:S02]  /*2aa0*/  ISETP.GE.AND.EX P1, PT, R26, UR13, PT, P1 ;  /* 0x0000000d1a007c0c */ /* 0x000fe4000bf26310 */
[----:B------:R-:W-:Y:S02]  /*2ab0*/  ISETP.GE.AND.EX P6, PT, R25, UR13, PT, P6 ;  /* 0x0000000d19007c0c */ /* 0x000fe4000bfc6360 */
[----:B------:R-:W-:Y:S02]  /*2ac0*/  ISETP.GE.AND.EX P2, PT, R45, UR13, PT, P2 ;  /* 0x0000000d2d007c0c */ /* 0x000fe4000bf46320 */
[----:B------:R-:W-:-:S02]  /*2ad0*/  ISETP.GE.AND.EX P3, PT, R44, UR13, PT, P3 ;  /* 0x0000000d2c007c0c */ /* 0x000fc4000bf66330 */
[----:B------:R-:W-:Y:S01]  /*2ae0*/  ISETP.GE.AND.EX P4, PT, R43, UR13, PT, P4 ;  /* 0x0000000d2b007c0c */ /* 0x000fe2000bf86340 */
[----:B------:R-:W-:-:S12]  /*2af0*/  @P5 BRA `(.L_x_2214) ;  /* 0x0000000000445947 */ /* 0x000fd80003800000 */
[----:B------:R-:W1:Y:S01]  /*2b00*/  LDCU.64 UR10, c[0x0][0x3e0] ;  /* 0x00007c00ff0a77ac */ /* 0x000e620008000a00 */
[----:B------:R-:W-:Y:S01]  /*2b10*/  MOV R7, R5 ;  /* 0x0000000500077202 */ /* 0x000fe20000000f00 */
[----:B------:R-:W-:Y:S01]  /*2b20*/  FADD.FTZ R8, R8, -UR5 ;  /* 0x8000000508087e21 */ /* 0x000fe20008010000 */
[----:B------:R-:W-:Y:S01]  /*2b30*/  FADD.FTZ R9, R9, -UR5 ;  /* 0x8000000509097e21 */ /* 0x000fe20008010000 */
[----:B------:R-:W2:Y:S02]  /*2b40*/  LDCU.64 UR18, c[0x0][0x380] ;  /* 0x00007000ff1277ac */ /* 0x000ea40008000a00 */
[----:B------:R-:W-:Y:S01]  /*2b50*/  FMUL.FTZ R13, R8, UR8 ;  /* 0x00000008080d7c20 */ /* 0x000fe20008410000 */
[----:B------:R-:W-:Y:S01]  /*2b60*/  FMUL.FTZ R24, R9, UR8 ;  /* 0x0000000809187c20 */ /* 0x000fe20008410000 */
[----:B-1----:R-:W-:Y:S01]  /*2b70*/  IMAD R12, R6, UR10, RZ ;  /* 0x0000000a060c7c24 */ /* 0x002fe2000f8e02ff */
[----:B------:R-:W-:-:S03]  /*2b80*/  MOV R6, R2 ;  /* 0x0000000200067202 */ /* 0x000fc60000000f00 */
[C---:B------:R-:W-:Y:S02]  /*2b90*/  IMAD R12, R39.reuse, UR11, R12 ;  /* 0x0000000b270c7c24 */ /* 0x040fe4000f8e020c */
[----:B------:R-:W-:-:S03]  /*2ba0*/  IMAD.WIDE.U32 R6, R39, UR10, R6 ;  /* 0x0000000a27067c25 */ /* 0x000fc6000f8e0006 */
[----:B--2---:R-:W-:Y:S02]  /*2bb0*/  LEA R8, P5, R6, UR18, 0x2 ;  /* 0x0000001206087c11 */ /* 0x004fe4000f8a10ff */
[----:B------:R-:W-:Y:S01]  /*2bc0*/  IADD3 R7, PT, PT, R7, R12, RZ ;  /* 0x0000000c07077210 */ /* 0x000fe20007ffe0ff */
[----:B-----5:R-:W-:Y:S01]  /*2bd0*/  FFMA.FTZ R12, R20, R13, R22 ;  /* 0x0000000d140c7223 */ /* 0x020fe20000010016 */
[----:B------:R-:W-:Y:S02]  /*2be0*/  FFMA.FTZ R13, R21, R24, R23 ;  /* 0x00000018150d7223 */ /* 0x000fe40000010017 */
[----:B------:R-:W-:-:S05]  /*2bf0*/  LEA.HI.X R9, R6, UR19, R7, 0x2, P5 ;  /* 0x0000001306097c11 */ /* 0x000fca000a8f1407 */
[----:B------:R1:W-:Y:S02]  /*2c00*/  STG.E.64 desc[UR16][R8.64], R12 ;  /* 0x0000000c08007986 */ /* 0x0003e4000c101b10 */
.L_x_2214:
[----:B------:R-:W-:Y:S05]  /*2c10*/  BSYNC.RECONVERGENT B1 ;  /* 0x0000000000017941 */ /* 0x000fea0003800200 */
.L_x_2213:
[----:B------:R-:W-:Y:S04]  /*2c20*/  BSSY.RECONVERGENT B1, `(.L_x_2215) ;  /* 0x0000013000017945 */ /* 0x000fe80003800200 */
[----:B------:R-:W-:Y:S05]  /*2c30*/  @P1 BRA `(.L_x_2216) ;  /* 0x0000000000441947 */ /* 0x000fea0003800000 */
[----:B------:R-:W2:Y:S01]  /*2c40*/  LDCU.64 UR10, c[0x0][0x3e0] ;  /* 0x00007c00ff0a77ac */ /* 0x000ea20008000a00 */
[----:B------:R-:W-:Y:S01]  /*2c50*/  MOV R6, R2 ;  /* 0x0000000200067202 */ /* 0x000fe20000000f00 */
[----:B------:R-:W-:Y:S01]  /*2c60*/  FADD.FTZ R10, R10, -UR5 ;  /* 0x800000050a0a7e21 */ /* 0x000fe20008010000 */
[----:B------:R-:W-:Y:S01]  /*2c70*/  MOV R7, R5 ;  /* 0x0000000500077202 */ /* 0x000fe20000000f00 */
[----:B------:R-:W3:Y:S01]  /*2c80*/  LDCU.64 UR18, c[0x0][0x380] ;  /* 0x00007000ff1277ac */ /* 0x000ee20008000a00 */
[----:B------:R-:W-:-:S04]  /*2c90*/  FADD.FTZ R11, R11, -UR5 ;  /* 0x800000050b0b7e21 */ /* 0x000fc80008010000 */
[----:B-1----:R-:W-:-:S04]  /*2ca0*/  FMUL.FTZ R12, R11, UR8 ;  /* 0x000000080b0c7c20 */ /* 0x002fc80008410000 */
[----:B-----5:R-:W-:Y:S01]  /*2cb0*/  FFMA.FTZ R11, R21, R12, R23 ;  /* 0x0000000c150b7223 */ /* 0x020fe20000010017 */
[----:B--2---:R-:W-:Y:S02]  /*2cc0*/  IMAD R9, R26, UR10, RZ ;  /* 0x0000000a1a097c24 */ /* 0x004fe4000f8e02ff */
[----:B------:R-:W-:-:S04]  /*2cd0*/  IMAD.WIDE.U32 R6, R38, UR10, R6 ;  /* 0x0000000a26067c25 */ /* 0x000fc8000f8e0006 */
[----:B------:R-:W-:Y:S02]  /*2ce0*/  IMAD R13, R38, UR11, R9 ;  /* 0x0000000b260d7c24 */ /* 0x000fe4000f8e0209 */
[----:B------:R-:W-:Y:S01]  /*2cf0*/  FMUL.FTZ R9, R10, UR8 ;  /* 0x000000080a097c20 */ /* 0x000fe20008410000 */
[----:B---3--:R-:W-:Y:S02]  /*2d00*/  LEA R8, P1, R6, UR18, 0x2 ;  /* 0x0000001206087c11 */ /* 0x008fe4000f8210ff */
[----:B------:R-:W-:Y:S01]  /*2d10*/  IADD3 R13, PT, PT, R7, R13, RZ ;  /* 0x0000000d070d7210 */ /* 0x000fe20007ffe0ff */
[----:B------:R-:W-:-:S03]  /*2d20*/  FFMA.FTZ R10, R20, R9, R22 ;  /* 0x00000009140a7223 */ /* 0x000fc60000010016 */
[----:B------:R-:W-:-:S05]  /*2d30*/  LEA.HI.X R9, R6, UR19, R13, 0x2, P1 ;  /* 0x0000001306097c11 */ /* 0x000fca00088f140d */
[----:B------:R2:W-:Y:S02]  /*2d40*/  STG.E.64 desc[UR16][R8.64], R10 ;  /* 0x0000000a08007986 */ /* 0x0005e4000c101b10 */
.L_x_2216:
[----:B------:R-:W-:Y:S05]  /*2d50*/  BSYNC.RECONVERGENT B1 ;  /* 0x0000000000017941 */ /* 0x000fea0003800200 */
.L_x_2215:
[----:B------:R-:W-:Y:S04]  /*2d60*/  BSSY.RECONVERGENT B1, `(.L_x_2217) ;  /* 0x0000013000017945 */ /* 0x000fe80003800200 */
[----:B------:R-:W-:Y:S05]  /*2d70*/  @P6 BRA `(.L_x_2218) ;  /* 0x0000000000446947 */ /* 0x000fea0003800000 */
[----:B------:R-:W3:Y:S01]  /*2d80*/  LDCU.64 UR10, c[0x0][0x3e0] ;  /* 0x00007c00ff0a77ac */ /* 0x000ee20008000a00 */
[----:B------:R-:W-:Y:S01]  /*2d90*/  MOV R6, R2 ;  /* 0x0000000200067202 */ /* 0x000fe20000000f00 */
[----:B------:R-:W-:Y:S01]  /*2da0*/  FADD.FTZ R14, R14, -UR5 ;  /* 0x800000050e0e7e21 */ /* 0x000fe20008010000 */
[----:B------:R-:W-:Y:S01]  /*2db0*/  MOV R7, R5 ;  /* 0x0000000500077202 */ /* 0x000fe20000000f00 */
[----:B------:R-:W4:Y:S01]  /*2dc0*/  LDCU.64 UR18, c[0x0][0x380] ;  /* 0x00007000ff1277ac */ /* 0x000f220008000a00 */
[----:B------:R-:W-:Y:S01]  /*2dd0*/  FADD.FTZ R15, R15, -UR5 ;  /* 0x800000050f0f7e21 */ /* 0x000fe20008010000 */
[----:B-12---:R-:W-:-:S03]  /*2de0*/  FMUL.FTZ R9, R14, UR8 ;  /* 0x000000080e097c20 */ /* 0x006fc60008410000 */
[----:B------:R-:W-:Y:S01]  /*2df0*/  FMUL.FTZ R12, R15, UR8 ;  /* 0x000000080f0c7c20 */ /* 0x000fe20008410000 */
[----:B-----5:R-:W-:Y:S01]  /*2e00*/  FFMA.FTZ R10, R20, R9, R22 ;  /* 0x00000009140a7223 */ /* 0x020fe20000010016 */
[----:B---3--:R-:W-:Y:S02]  /*2e10*/  IMAD R8, R25, UR10, RZ ;  /* 0x0000000a19087c24 */ /* 0x008fe4000f8e02ff */
[----:B------:R-:W-:-:S04]  /*2e20*/  IMAD.WIDE.U32 R6, R37, UR10, R6 ;  /* 0x0000000a25067c25 */ /* 0x000fc8000f8e0006 */
[----:B------:R-:W-:Y:S01]  /*2e30*/  IMAD R11, R37, UR11, R8 ;  /* 0x0000000b250b7c24 */ /* 0x000fe2000f8e0208 */
[----:B----4-:R-:W-:-:S04]  /*2e40*/  LEA R8, P1, R6, UR18, 0x2 ;  /* 0x0000001206087c11 */ /* 0x010fc8000f8210ff */
[----:B------:R-:W-:-:S04]  /*2e50*/  IADD3 R11, PT, PT, R7, R11, RZ ;  /* 0x0000000b070b7210 */ /* 0x000fc80007ffe0ff */
[----:B------:R-:W-:Y:S01]  /*2e60*/  LEA.HI.X R9, R6, UR19, R11, 0x2, P1 ;  /* 0x0000001306097c11 */ /* 0x000fe200088f140b */
[----:B------:R-:W-:-:S05]  /*2e70*/  FFMA.FTZ R11, R21, R12, R23 ;  /* 0x0000000c150b7223 */ /* 0x000fca0000010017 */
[----:B------:R3:W-:Y:S02]  /*2e80*/  STG.E.64 desc[UR16][R8.64], R10 ;  /* 0x0000000a08007986 */ /* 0x0007e4000c101b10 */
.L_x_2218:
[----:B------:R-:W-:Y:S05]  /*2e90*/  BSYNC.RECONVERGENT B1 ;  /* 0x0000000000017941 */ /* 0x000fea0003800200 */
.L_x_2217:
[----:B------:R-:W-:Y:S04]  /*2ea0*/  BSSY.RECONVERGENT B1, `(.L_x_2219) ;  /* 0x0000013000017945 */ /* 0x000fe80003800200 */
[----:B------:R-:W-:Y:S05]  /*2eb0*/  @P2 BRA `(.L_x_2220) ;  /* 0x0000000000442947 */ /* 0x000fea0003800000 */
[----:B------:R-:W2:Y:S01]  /*2ec0*/  LDCU.64 UR10, c[0x0][0x3e0] ;  /* 0x00007c00ff0a77ac */ /* 0x000ea20008000a00 */
[----:B------:R-:W-:Y:S01]  /*2ed0*/  MOV R6, R2 ;  /* 0x0000000200067202 */ /* 0x000fe20000000f00 */
[----:B------:R-:W-:Y:S01]  /*2ee0*/  FADD.FTZ R16, R16, -UR5 ;  /* 0x8000000510107e21 */ /* 0x000fe20008010000 */
[----:B------:R-:W-:Y:S01]  /*2ef0*/  MOV R7, R5 ;  /* 0x0000000500077202 */ /* 0x000fe20000000f00 */
[----:B------:R-:W4:Y:S01]  /*2f00*/  LDCU.64 UR18, c[0x0][0x380] ;  /* 0x00007000ff1277ac */ /* 0x000f220008000a00 */
[----:B------:R-:W-:-:S04]  /*2f10*/  FADD.FTZ R17, R17, -UR5 ;  /* 0x8000000511117e21 */ /* 0x000fc80008010000 */
[----:B-1----:R-:W-:Y:S01]  /*2f20*/  FMUL.FTZ R12, R17, UR8 ;  /* 0x00000008110c7c20 */ /* 0x002fe20008410000 */
[----:B--23--:R-:W-:Y:S02]  /*2f30*/  IMAD R9, R45, UR10, RZ ;  /* 0x0000000a2d097c24 */ /* 0x00cfe4000f8e02ff */
[----:B------:R-:W-:-:S04]  /*2f40*/  IMAD.WIDE.U32 R6, R36, UR10, R6 ;  /* 0x0000000a24067c25 */ /* 0x000fc8000f8e0006 */
[----:B------:R-:W-:Y:S02]  /*2f50*/  IMAD R11, R36, UR11, R9 ;  /* 0x0000000b240b7c24 */ /* 0x000fe4000f8e0209 */
[----:B------:R-:W-:Y:S01]  /*2f60*/  FMUL.FTZ R9, R16, UR8 ;  /* 0x0000000810097c20 */ /* 0x000fe20008410000 */
[----:B----4-:R-:W-:Y:S02]  /*2f70*/  LEA R8, P1, R6, UR18, 0x2 ;  /* 0x0000001206087c11 */ /* 0x010fe4000f8210ff */
[----:B------:R-:W-:Y:S01]  /*2f80*/  IADD3 R11, PT, PT, R7, R11, RZ ;  /* 0x0000000b070b7210 */ /* 0x000fe20007ffe0ff */
[----:B-----5:R-:W-:-:S03]  /*2f90*/  FFMA.FTZ R10, R20, R9, R22 ;  /* 0x00000009140a7223 */ /* 0x020fc60000010016 */
[----:B------:R-:W-:Y:S01]  /*2fa0*/  LEA.HI.X R9, R6, UR19, R11, 0x2, P1 ;  /* 0x0000001306097c11 */ /* 0x000fe200088f140b */
[----:B------:R-:W-:-:S05]  /*2fb0*/  FFMA.FTZ R11, R21, R12, R23 ;  /* 0x0000000c150b7223 */ /* 0x000fca0000010017 */
[----:B------:R4:W-:Y:S02]  /*2fc0*/  STG.E.64 desc[UR16][R8.64], R10 ;  /* 0x0000000a08007986 */ /* 0x0009e4000c101b10 */
.L_x_2220:
[----:B------:R-:W-:Y:S05]  /*2fd0*/  BSYNC.RECONVERGENT B1 ;  /* 0x0000000000017941 */ /* 0x000fea0003800200 */
.L_x_2219:
[----:B------:R-:W-:Y:S04]  /*2fe0*/  BSSY.RECONVERGENT B1, `(.L_x_2221) ;  /* 0x0000013000017945 */ /* 0x000fe80003800200 */
[----:B------:R-:W-:Y:S05]  /*2ff0*/  @P3 BRA `(.L_x_2222) ;  /* 0x0000000000443947 */ /* 0x000fea0003800000 */
[----:B------:R-:W0:Y:S01]  /*3000*/  LDCU.64 UR10, c[0x0][0x3e0] ;  /* 0x00007c00ff0a77ac */ /* 0x000e220008000a00 */
[----:B------:R-:W-:Y:S01]  /*3010*/  MOV R6, R2 ;  /* 0x0000000200067202 */ /* 0x000fe20000000f00 */
[----:B------:R-:W-:Y:S01]  /*3020*/  FADD.FTZ R18, R18, -UR5 ;  /* 0x8000000512127e21 */ /* 0x000fe20008010000 */
[----:B------:R-:W-:Y:S01]  /*3030*/  MOV R7, R5 ;  /* 0x0000000500077202 */ /* 0x000fe20000000f00 */
[----:B------:R-:W0:Y:S01]  /*3040*/  LDCU.64 UR18, c[0x0][0x380] ;  /* 0x00007000ff1277ac */ /* 0x000e220008000a00 */
[----:B------:R-:W-:Y:S01]  /*3050*/  FADD.FTZ R19, R19, -UR5 ;  /* 0x8000000513137e21 */ /* 0x000fe20008010000 */
[----:B-1234-:R-:W-:-:S03]  /*3060*/  FMUL.FTZ R9, R18, UR8 ;  /* 0x0000000812097c20 */ /* 0x01efc60008410000 */
[----:B------:R-:W-:Y:S01]  /*3070*/  FMUL.FTZ R12, R19, UR8 ;  /* 0x00000008130c7c20 */ /* 0x000fe20008410000 */
[----:B-----5:R-:W-:Y:S01]  /*3080*/  FFMA.FTZ R10, R20, R9, R22 ;  /* 0x00000009140a7223 */ /* 0x020fe20000010016 */
[----:B0-----:R-:W-:Y:S02]  /*3090*/  IMAD R8, R44, UR10, RZ ;  /* 0x0000000a2c087c24 */ /* 0x001fe4000f8e02ff */
[----:B------:R-:W-:-:S04]  /*30a0*/  IMAD.WIDE.U32 R6, R31, UR10, R6 ;  /* 0x0000000a1f067c25 */ /* 0x000fc8000f8e0006 */
[----:B------:R-:W-:Y:S01]  /*30b0*/  IMAD R11, R31, UR11, R8 ;  /* 0x0000000b1f0b7c24 */ /* 0x000fe2000f8e0208 */
[----:B------:R-:W-:-:S04]  /*30c0*/  LEA R8, P1, R6, UR18, 0x2 ;  /* 0x0000001206087c11 */ /* 0x000fc8000f8210ff */
[----:B------:R-:W-:-:S04]  /*30d0*/  IADD3 R11, PT, PT, R7, R11, RZ ;  /* 0x0000000b070b7210 */ /* 0x000fc80007ffe0ff */
[----:B------:R-:W-:Y:S01]  /*30e0*/  LEA.HI.X R9, R6, UR19, R11, 0x2, P1 ;  /* 0x0000001306097c11 */ /* 0x000fe200088f140b */
[----:B------:R-:W-:-:S05]  /*30f0*/  FFMA.FTZ R11, R21, R12, R23 ;  /* 0x0000000c150b7223 */ /* 0x000fca0000010017 */
[----:B------:R0:W-:Y:S02]  /*3100*/  STG.E.64 desc[UR16][R8.64], R10 ;  /* 0x0000000a08007986 */ /* 0x0001e4000c101b10 */
.L_x_2222:
[----:B------:R-:W-:Y:S05]  /*3110*/  BSYNC.RECONVERGENT B1 ;  /* 0x0000000000017941 */ /* 0x000fea0003800200 */
.L_x_2221:
[----:B------:R-:W-:Y:S05]  /*3120*/  @P4 BRA `(.L_x_2223) ;  /* 0x0000001000484947 */ /* 0x000fea0003800000 */
[----:B------:R-:W1:Y:S01]  /*3130*/  LDCU.64 UR10, c[0x0][0x3e0] ;  /* 0x00007c00ff0a77ac */ /* 0x000e620008000a00 */
[----:B------:R-:W-:Y:S01]  /*3140*/  MOV R3, R5 ;  /* 0x0000000500037202 */ /* 0x000fe20000000f00 */
[----:B------:R-:W-:Y:S01]  /*3150*/  FADD.FTZ R28, R28, -UR5 ;  /* 0x800000051c1c7e21 */ /* 0x000fe20008010000 */
[----:B------:R-:W-:Y:S01]  /*3160*/  FADD.FTZ R29, R29, -UR5 ;  /* 0x800000051d1d7e21 */ /* 0x000fe20008010000 */
[----:B------:R-:W2:Y:S02]  /*3170*/  LDCU.64 UR12, c[0x0][0x380] ;  /* 0x00007000ff0c77ac */ /* 0x000ea40008000a00 */
[----:B------:R-:W-:Y:S01]  /*3180*/  FMUL.FTZ R5, R28, UR8 ;  /* 0x000000081c057c20 */ /* 0x000fe20008410000 */
[----:B------:R-:W-:-:S03]  /*3190*/  FMUL.FTZ R6, R29, UR8 ;  /* 0x000000081d067c20 */ /* 0x000fc60008410000 */
[----:B-----5:R-:W-:Y:S01]  /*31a0*/  FFMA.FTZ R20, R20, R5, R22 ;  /* 0x0000000514147223 */ /* 0x020fe20000010016 */
[----:B------:R-:W-:Y:S01]  /*31b0*/  FFMA.FTZ R21, R21, R6, R23 ;  /* 0x0000000615157223 */ /* 0x000fe20000010017 */
[----:B-1----:R-:W-:Y:S02]  /*31c0*/  IMAD R7, R43, UR10, RZ ;  /* 0x0000000a2b077c24 */ /* 0x002fe4000f8e02ff */
[----:B------:R-:W-:-:S04]  /*31d0*/  IMAD.WIDE.U32 R2, R40, UR10, R2 ;  /* 0x0000000a28027c25 */ /* 0x000fc8000f8e0002 */
[----:B------:R-:W-:Y:S01]  /*31e0*/  IMAD R7, R40, UR11, R7 ;  /* 0x0000000b28077c24 */ /* 0x000fe2000f8e0207 */
[----:B--2---:R-:W-:-:S04]  /*31f0*/  LEA R4, P1, R2, UR12, 0x2 ;  /* 0x0000000c02047c11 */ /* 0x004fc8000f8210ff */
[----:B------:R-:W-:-:S04]  /*3200*/  IADD3 R7, PT, PT, R3, R7, RZ ;  /* 0x0000000703077210 */ /* 0x000fc80007ffe0ff */
[----:B------:R-:W-:-:S05]  /*3210*/  LEA.HI.X R5, R2, UR13, R7, 0x2, P1 ;  /* 0x0000000d02057c11 */ /* 0x000fca00088f1407 */
[----:B------:R1:W-:Y:S01]  /*3220*/  STG.E.64 desc[UR16][R4.64], R20 ;  /* 0x0000001404007986 */ /* 0x0003e2000c101b10 */
[----:B------:R-:W-:Y:S05]  /*3230*/  BRA `(.L_x_2223) ;  /* 0x0000001000047947 */ /* 0x000fea0003800000 */
.L_x_2208:
        /* <DEDUP_REMOVED lines=15> */
[----:B-----5:R-:W-:Y:S01]  /*3330*/  FFMA.FTZ R26, R21, R26, R23 ;  /* 0x0000001a151a7223 */ /* 0x020fe20000010017 */
[----:B0-----:R-:W-:Y:S01]  /*3340*/  FFMA.FTZ R32, R20, R25, R22 ;  /* 0x0000001914207223 */ /* 0x001fe20000010016 */
[----:B------:R-:W-:-:S02]  /*3350*/  MOV R25, R5 ;  /* 0x0000000500197202 */ /* 0x000fc40000000f00 */
[----:B------:R-:W-:Y:S01]  /*3360*/  FMUL.FTZ R12, R26, -1.4426950216293334961 ;  /* 0xbfb8aa3b1a0c7820 */ /* 0x000fe20000410000 */
[----:B------:R-:W-:-:S04]  /*3370*/  FMUL.FTZ R24, R32, -1.4426950216293334961 ;  /* 0xbfb8aa3b20187820 */ /* 0x000fc80000410000 */
[----:B------:R0:W3:Y:S08]  /*3380*/  MUFU.EX2 R13, R24 ;  /* 0x00000018000d7308 */ /* 0x0000f00000000800 */
[----:B------:R-:W4:Y:S01]  /*3390*/  MUFU.EX2 R12, R12 ;  /* 0x0000000c000c7308 */ /* 0x000f220000000800 */
[----:B0-----:R-:W-:-:S05]  /*33a0*/  MOV R24, R2 ;  /* 0x0000000200187202 */ /* 0x001fca0000000f00 */
[----:B-1----:R-:W-:-:S04]  /*33b0*/  IMAD.WIDE.U32 R24, R0, UR10, R24 ;  /* 0x0000000a00187c25 */ /* 0x002fc8000f8e0018 */
[----:B---3--:R-:W-:-:S04]  /*33c0*/  FADD.FTZ R13, R13, 1 ;  /* 0x3f8000000d0d7421 */ /* 0x008fc80000010000 */
[----:B------:R-:W-:Y:S01]  /*33d0*/  MUFU.RCP R33, R13 ;  /* 0x0000000d00217308 */ /* 0x000fe20000001000 */
[----:B----4-:R-:W-:-:S07]  /*33e0*/  FADD.FTZ R12, R12, 1 ;  /* 0x3f8000000c0c7421 */ /* 0x010fce0000010000 */
[----:B------:R0:W1:Y:S02]  /*33f0*/  MUFU.RCP R27, R12 ;  /* 0x0000000c001b7308 */ /* 0x0000640000001000 */
[----:B0-----:R-:W-:-:S04]  /*3400*/  IMAD R12, R35, UR10, RZ ;  /* 0x0000000a230c7c24 */ /* 0x001fc8000f8e02ff */
[----:B------:R-:W-:-:S05]  /*3410*/  IMAD R12, R0, UR11, R12 ;  /* 0x0000000b000c7c24 */ /* 0x000fca000f8e020c */
[----:B------:R-:W-:Y:S01]  /*3420*/  IADD3 R13, PT, PT, R25, R12, RZ ;  /* 0x0000000c190d7210 */ /* 0x000fe20007ffe0ff */
[----:B-1----:R-:W-:Y:S01]  /*3430*/  FMUL.FTZ R25, R26, R27 ;  /* 0x0000001b1a197220 */ /* 0x002fe20000410000 */
[----:B--2---:R-:W-:-:S04]  /*3440*/  LEA R12, P1, R24, UR12, 0x2 ;  /* 0x0000000c180c7c11 */ /* 0x004fc8000f8210ff */
[----:B------:R-:W-:Y:S01]  /*3450*/  LEA.HI.X R13, R24, UR13, R13, 0x2, P1 ;  /* 0x0000000d180d7c11 */ /* 0x000fe200088f140d */
[----:B------:R-:W-:-:S05]  /*3460*/  FMUL.FTZ R24, R32, R33 ;  /* 0x0000002120187220 */ /* 0x000fca0000410000 */
[----:B------:R1:W-:Y:S03]  /*3470*/  STG.E.64 desc[UR16][R12.64], R24 ;  /* 0x000000180c007986 */ /* 0x0003e6000c101b10 */
.L_x_2225:
[----:B------:R-:W-:Y:S05]  /*3480*/  BSYNC.RECONVERGENT B1 ;  /* 0x0000000000017941 */ /* 0x000fea0003800200 */
.L_x_2224:
[----:B------:R-:W-:Y:S04]  /*3490*/  BSSY.RECONVERGENT B1, `(.L_x_2226) ;  /* 0x000001d000017945 */ /* 0x000fe80003800200 */
[----:B------:R-:W-:Y:S05]  /*34a0*/  @P2 BRA `(.L_x_2227) ;  /* 0x00000000006c2947 */ /* 0x000fea0003800000 */
[----:B------:R-:W-:Y:S01]  /*34b0*/  FADD.FTZ R6, R6, -UR5 ;  /* 0x8000000506067e21 */ /* 0x000fe20008010000 */
[----:B------:R-:W-:Y:S01]  /*34c0*/  FADD.FTZ R7, R7, -UR5 ;  /* 0x8000000507077e21 */ /* 0x000fe20008010000 */
[----:B------:R-:W2:Y:S01]  /*34d0*/  LDCU.64 UR10, c[0x0][0x3e0] ;  /* 0x00007c00ff0a77ac */ /* 0x000ea20008000a00 */
[----:B-1----:R-:W-:Y:S01]  /*34e0*/  MOV R12, R2 ;  /* 0x00000002000c7202 */ /* 0x002fe20000000f00 */
[----:B------:R-:W-:Y:S01]  /*34f0*/  FMUL.FTZ R13, R6, UR8 ;  /* 0x00000008060d7c20 */ /* 0x000fe20008410000 */
[----:B------:R-:W-:Y:S01]  /*3500*/  FMUL.FTZ R24, R7, UR8 ;  /* 0x0000000807187c20 */ /* 0x000fe20008410000 */
[----:B------:R-:W1:Y:S02]  /*3510*/  LDCU.64 UR12, c[0x0][0x380] ;  /* 0x00007000ff0c77ac */ /* 0x000e640008000a00 */
[----:B-----5:R-:W-:Y:S01]  /*3520*/  FFMA.FTZ R26, R20, R13, R22 ;  /* 0x0000000d141a7223 */ /* 0x020fe20000010016 */
[----:B------:R-:W-:Y:S01]  /*3530*/  FFMA.FTZ R24, R21, R24, R23 ;  /* 0x0000001815187223 */ /* 0x000fe20000010017 */
[----:B------:R-:W-:-:S02]  /*3540*/  MOV R13, R5 ;  /* 0x00000005000d7202 */ /* 0x000fc40000000f00 */
[----:B------:R-:W-:Y:S01]  /*3550*/  FMUL.FTZ R7, R26, -1.4426950216293334961 ;  /* 0xbfb8aa3b1a077820 */ /* 0x000fe20000410000 */
[----:B0-----:R-:W-:-:S04]  /*3560*/  FMUL.FTZ R32, R24, -1.4426950216293334961 ;  /* 0xbfb8aa3b18207820 */ /* 0x001fc80000410000 */
[----:B------:R-:W0:Y:S01]  /*3570*/  MUFU.EX2 R6, R32 ;  /* 0x0000002000067308 */ /* 0x000e220000000800 */
[----:B--2---:R-:W-:-:S07]  /*3580*/  IMAD.WIDE.U32 R12, R42, UR10, R12 ;  /* 0x0000000a2a0c7c25 */ /* 0x004fce000f8e000c */
[----:B------:R-:W2:Y:S01]  /*3590*/  MUFU.EX2 R7, R7 ;  /* 0x0000000700077308 */ /* 0x000ea20000000800 */
[----:B0-----:R-:W-:Y:S01]  /*35a0*/  FADD.FTZ R25, R6, 1 ;  /* 0x3f80000006197421 */ /* 0x001fe20000010000 */
[----:B------:R-:W-:-:S04]  /*35b0*/  IMAD R6, R34, UR10, RZ ;  /* 0x0000000a22067c24 */ /* 0x000fc8000f8e02ff */
[----:B------:R-:W-:Y:S02]  /*35c0*/  IMAD R6, R42, UR11, R6 ;  /* 0x0000000b2a067c24 */ /* 0x000fe4000f8e0206 */
[----:B------:R-:W0:Y:S01]  /*35d0*/  MUFU.RCP R25, R25 ;  /* 0x0000001900197308 */ /* 0x000e220000001000 */
[----:B--2---:R-:W-:Y:S02]  /*35e0*/  FADD.FTZ R27, R7, 1 ;  /* 0x3f800000071b7421 */ /* 0x004fe40000010000 */
[----:B------:R-:W-:Y:S02]  /*35f0*/  IADD3 R7, PT, PT, R13, R6, RZ ;  /* 0x000000060d077210 */ /* 0x000fe40007ffe0ff */
[----:B-1----:R-:W-:-:S03]  /*3600*/  LEA R6, P1, R12, UR12, 0x2 ;  /* 0x0000000c0c067c11 */ /* 0x002fc6000f8210ff */
[----:B------:R-:W1:Y:S01]  /*3610*/  MUFU.RCP R27, R27 ;  /* 0x0000001b001b7308 */ /* 0x000e620000001000 */
[----:B------:R-:W-:Y:S01]  /*3620*/  LEA.HI.X R7, R12, UR13, R7, 0x2, P1 ;  /* 0x0000000d0c077c11 */ /* 0x000fe200088f1407 */
[----:B0-----:R-:W-:Y:S01]  /*3630*/  FMUL.FTZ R13, R24, R25 ;  /* 0x00000019180d7220 */ /* 0x001fe20000410000 */
[----:B-1----:R-:W-:-:S05]  /*3640*/  FMUL.FTZ R12, R26, R27 ;  /* 0x0000001b1a0c7220 */ /* 0x002fca0000410000 */
[----:B------:R2:W-:Y:S02]  /*3650*/  STG.E.64 desc[UR16][R6.64], R12 ;  /* 0x0000000c06007986 */ /* 0x0005e4000c101b10 */
.L_x_2227:
[----:B------:R-:W-:Y:S05]  /*3660*/  BSYNC.RECONVERGENT B1 ;  /* 0x0000000000017941 */ /* 0x000fea0003800200 */
.L_x_2226:
[----:B--2---:R-:W-:Y:S01]  /*3670*/  SHF.R.S32.HI R6, RZ, 0x1f, R39 ;  /* 0x0000001fff067819 */ /* 0x004fe20000011427 */
[----:B------:R-:W-:Y:S01]  /*3680*/  BSSY.RECONVERGENT B1, `(.L_x_2228) ;  /* 0x0000029000017945 */ /* 0x000fe20003800200 */
[----:B------:R-:W-:Y:S02]  /*3690*/  ISETP.GE.U32.AND P1, PT, R37, UR18, PT ;  /* 0x0000001225007c0c */ /* 0x000fe4000bf26070 */
[----:B------:R-:W-:Y:S02]  /*36a0*/  ISETP.GE.AND.EX P5, PT, R6, UR19, PT, P5 ;  /* 0x0000001306007c0c */ /* 0x000fe4000bfa6350 */
[----:B------:R-:W-:Y:S02]  /*36b0*/  ISETP.GE.U32.AND P2, PT, R36, UR18, PT ;  /* 0x0000001224007c0c */ /* 0x000fe4000bf46070 */
[----:B------:R-:W-:Y:S02]  /*36c0*/  ISETP.GE.U32.AND P3, PT, R31, UR18, PT ;  /* 0x000000121f007c0c */ /* 0x000fe4000bf66070 */
[----:B0-----:R-:W-:-:S02]  /*36d0*/  SHF.R.S32.HI R32, RZ, 0x1f, R38 ;  /* 0x0000001fff207819 */ /* 0x001fc40000011426 */
        /* <DEDUP_REMOVED lines=10> */
[----:B------:R-:W0:Y:S02]  /*3780*/  LDCU.64 UR10, c[0x0][0x3e0] ;  /* 0x00007c00ff0a77ac */ /* 0x000e240008000a00 */
[----:B------:R-:W-:Y:S01]  /*3790*/  FMUL.FTZ R7, R8, UR8 ;  /* 0x0000000808077c20 */ /* 0x000fe20008410000 */
[----:B-1----:R-:W-:Y:S01]  /*37a0*/  FMUL.FTZ R12, R9, UR8 ;  /* 0x00000008090c7c20 */ /* 0x002fe20008410000 */
[----:B------:R-:W1:Y:S01]  /*37b0*/  LDCU.64 UR12, c[0x0][0x380] ;  /* 0x00007000ff0c77ac */ /* 0x000e620008000a00 */
[----:B------:R-:W-:Y:S01]  /*37c0*/  MOV R8, R2 ;  /* 0x0000000200087202 */ /* 0x000fe20000000f00 */
[----:B-----5:R-:W-:Y:S01]  /*37d0*/  FFMA.FTZ R24, R20, R7, R22 ;  /* 0x0000000714187223 */ /* 0x020fe20000010016 */
        /* <DEDUP_REMOVED lines=8> */
[----:B--2---:R-:W-:Y:S01]  /*3860*/  FADD.FTZ R25, R7, 1 ;  /* 0x3f80000007197421 */ /* 0x004fe20000010000 */
[----:B------:R-:W-:Y:S01]  /*3870*/  IMAD R7, R39, UR11, R6 ;  /* 0x0000000b27077c24 */ /* 0x000fe2000f8e0206 */
[----:B-1----:R-:W-:-:S05]  /*3880*/  LEA R6, P5, R8, UR12, 0x2 ;  /* 0x0000000c08067c11 */ /* 0x002fca000f8a10ff */
[----:B------:R-:W1:Y:S01]  /*3890*/  MUFU.RCP R25, R25 ;  /* 0x0000001900197308 */ /* 0x000e620000001000 */
[----:B------:R-:W-:Y:S01]  /*38a0*/  IADD3 R7, PT, PT, R9, R7, RZ ;  /* 0x0000000709077210 */ /* 0x000fe20007ffe0ff */
[----:B0-----:R-:W-:-:S03]  /*38b0*/  FADD.FTZ R13, R26, 1 ;  /* 0x3f8000001a0d7421 */ /* 0x001fc60000010000 */
[----:B------:R-:W-:-:S03]  /*38c0*/  LEA.HI.X R7, R8, UR13, R7, 0x2, P5 ;  /* 0x0000000d08077c11 */ /* 0x000fc6000a8f1407 */
[----:B------:R-:W0:Y:S01]  /*38d0*/  MUFU.RCP R13, R13 ;  /* 0x0000000d000d7308 */ /* 0x000e220000001000 */
[----:B-1----:R-:W-:Y:S01]  /*38e0*/  FMUL.FTZ R8, R24, R25 ;  /* 0x0000001918087220 */ /* 0x002fe20000410000 */
[----:B0-----:R-:W-:-:S05]  /*38f0*/  FMUL.FTZ R9, R12, R13 ;  /* 0x0000000d0c097220 */ /* 0x001fca0000410000 */
[----:B------:R0:W-:Y:S02]  /*3900*/  STG.E.64 desc[UR16][R6.64], R8 ;  /* 0x0000000806007986 */ /* 0x0001e4000c101b10 */
.L_x_2229:
[----:B------:R-:W-:Y:S05]  /*3910*/  BSYNC.RECONVERGENT B1 ;  /* 0x0000000000017941 */ /* 0x000fea0003800200 */
.L_x_2228:
[----:B------:R-:W-:Y:S04]  /*3920*/  BSSY.RECONVERGENT B1, `(.L_x_2230) ;  /* 0x000001d000017945 */ /* 0x000fe80003800200 */
[----:B------:R-:W-:Y:S05]  /*3930*/  @P6 BRA `(.L_x_2231) ;  /* 0x00000000006c6947 */ /* 0x000fea0003800000 */
[----:B------:R-:W-:Y:S01]  /*3940*/  FADD.FTZ R10, R10, -UR5 ;  /* 0x800000050a0a7e21 */ /* 0x000fe20008010000 */
[----:B------:R-:W-:Y:S01]  /*3950*/  FADD.FTZ R11, R11, -UR5 ;  /* 0x800000050b0b7e21 */ /* 0x000fe20008010000 */
[----:B------:R-:W1:Y:S01]  /*3960*/  LDCU.64 UR10, c[0x0][0x3e0] ;  /* 0x00007c00ff0a77ac */ /* 0x000e620008000a00 */
[----:B0-----:R-:W-:Y:S01]  /*3970*/  MOV R9, R5 ;  /* 0x0000000500097202 */ /* 0x001fe20000000f00 */
[----:B------:R-:W-:Y:S01]  /*3980*/  FMUL.FTZ R7, R10, UR8 ;  /* 0x000000080a077c20 */ /* 0x000fe20008410000 */
[----:B------:R-:W-:Y:S01]  /*3990*/  FMUL.FTZ R8, R11, UR8 ;  /* 0x000000080b087c20 */ /* 0x000fe20008410000 */
[----:B------:R-:W0:Y:S02]  /*39a0*/  LDCU.64 UR12, c[0x0][0x380] ;  /* 0x00007000ff0c77ac */ /* 0x000e240008000a00 */
[----:B-----5:R-:W-:Y:S01]  /*39b0*/  FFMA.FTZ R10, R20, R7, R22 ;  /* 0x00000007140a7223 */ /* 0x020fe20000010016 */
[----:B------:R-:W-:Y:S01]  /*39c0*/  FFMA.FTZ R11, R21, R8, R23 ;  /* 0x00000008150b7223 */ /* 0x000fe20000010017 */
[----:B------:R-:W-:-:S02]  /*39d0*/  MOV R8, R2 ;  /* 0x0000000200087202 */ /* 0x000fc40000000f00 */
[----:B------:R-:W-:Y:S01]  /*39e0*/  FMUL.FTZ R6, R10, -1.4426950216293334961 ;  /* 0xbfb8aa3b0a067820 */ /* 0x000fe20000410000 */
[----:B------:R-:W-:-:S05]  /*39f0*/  FMUL.FTZ R7, R11, -1.4426950216293334961 ;  /* 0xbfb8aa3b0b077820 */ /* 0x000fca0000410000 */
[----:B------:R-:W2:Y:S01]  /*3a00*/  MUFU.EX2 R6, R6 ;  /* 0x0000000600067308 */ /* 0x000ea20000000800 */
[----:B-1----:R-:W-:Y:S02]  /*3a10*/  IMAD R25, R32, UR10, RZ ;  /* 0x0000000a20197c24 */ /* 0x002fe4000f8e02ff */
[----:B------:R-:W-:-:S05]  /*3a20*/  IMAD.WIDE.U32 R8, R38, UR10, R8 ;  /* 0x0000000a26087c25 */ /* 0x000fca000f8e0008 */
[----:B------:R-:W1:Y:S01]  /*3a30*/  MUFU.EX2 R7, R7 ;  /* 0x0000000700077308 */ /* 0x000e620000000800 */
[----:B------:R-:W-:-:S05]  /*3a40*/  IMAD R25, R38, UR11, R25 ;  /* 0x0000000b26197c24 */ /* 0x000fca000f8e0219 */
[----:B------:R-:W-:Y:S01]  /*3a50*/  IADD3 R25, PT, PT, R9, R25, RZ ;  /* 0x0000001909197210 */ /* 0x000fe20007ffe0ff */
[----:B--2---:R-:W-:Y:S01]  /*3a60*/  FADD.FTZ R13, R6, 1 ;  /* 0x3f800000060d7421 */ /* 0x004fe20000010000 */
[----:B0-----:R-:W-:-:S05]  /*3a70*/  LEA R6, P5, R8, UR12, 0x2 ;  /* 0x0000000c08067c11 */ /* 0x001fca000f8a10ff */
[----:B------:R-:W0:Y:S01]  /*3a80*/  MUFU.RCP R13, R13 ;  /* 0x0000000d000d7308 */ /* 0x000e220000001000 */
[----:B-1----:R-:W-:Y:S01]  /*3a90*/  FADD.FTZ R12, R7, 1 ;  /* 0x3f800000070c7421 */ /* 0x002fe20000010000 */
[----:B------:R-:W-:-:S06]  /*3aa0*/  LEA.HI.X R7, R8, UR13, R25, 0x2, P5 ;  /* 0x0000000d08077c11 */ /* 0x000fcc000a8f1419 */
[----:B------:R-:W1:Y:S01]  /*3ab0*/  MUFU.RCP R12, R12 ;  /* 0x0000000c000c7308 */ /* 0x000e620000001000 */
[----:B0-----:R-:W-:Y:S01]  /*3ac0*/  FMUL.FTZ R8, R10, R13 ;  /* 0x0000000d0a087220 */ /* 0x001fe20000410000 */
[----:B-1----:R-:W-:-:S05]  /*3ad0*/  FMUL.FTZ R9, R11, R12 ;  /* 0x0000000c0b097220 */ /* 0x002fca0000410000 */
[----:B------:R2:W-:Y:S02]  /*3ae0*/  STG.E.64 desc[UR16][R6.64], R8 ;  /* 0x0000000806007986 */ /* 0x0005e4000c101b10 */
.L_x_2231:
[----:B------:R-:W-:Y:S05]  /*3af0*/  BSYNC.RECONVERGENT B1 ;  /* 0x0000000000017941 */ /* 0x000fea0003800200 */
.L_x_2230:
[----:B------:R-:W-:Y:S04]  /*3b00*/  BSSY.RECONVERGENT B1, `(.L_x_2232) ;  /* 0x000001d000017945 */ /* 0x000fe80003800200 */
[----:B------:R-:W-:Y:S05]  /*3b10*/  @P1 BRA `(.L_x_2233) ;  /* 0x00000000006c1947 */ /* 0x000fea0003800000 */
[----:B------:R-:W-:Y:S01]  /*3b20*/  FADD.FTZ R14, R14, -UR5 ;  /* 0x800000050e0e7e21 */ /* 0x000fe20008010000 */
[----:B------:R-:W-:Y:S01]  /*3b30*/  FADD.FTZ R15, R15, -UR5 ;  /* 0x800000050f0f7e21 */ /* 0x000fe20008010000 */
[----:B------:R-:W3:Y:S01]  /*3b40*/  LDCU.64 UR10, c[0x0][0x3e0] ;  /* 0x00007c00ff0a77ac */ /* 0x000ee20008000a00 */
[----:B0-2---:R-:W-:Y:S01]  /*3b50*/  MOV R8, R2 ;  /* 0x0000000200087202 */ /* 0x005fe20000000f00 */
[----:B------:R-:W-:Y:S01]  /*3b60*/  FMUL.FTZ R11, R14, UR8 ;  /* 0x000000080e0b7c20 */ /* 0x000fe20008410000 */
[----:B------:R-:W-:Y:S01]  /*3b70*/  FMUL.FTZ R10, R15, UR8 ;  /* 0x000000080f0a7c20 */ /* 0x000fe20008410000 */
[----:B------:R-:W0:Y:S01]  /*3b80*/  LDCU.64 UR12, c[0x0][0x380] ;  /* 0x00007000ff0c77ac */ /* 0x000e220008000a00 */
[----:B------:R-:W-:Y:S01]  /*3b90*/  MOV R9, R5 ;  /* 0x0000000500097202 */ /* 0x000fe20000000f00 */
[----:B-----5:R-:W-:Y:S01]  /*3ba0*/  FFMA.FTZ R11, R20, R11, R22 ;  /* 0x0000000b140b7223 */ /* 0x020fe20000010016 */
[----:B------:R-:W-:-:S03]  /*3bb0*/  FFMA.FTZ R10, R21, R10, R23 ;  /* 0x0000000a150a7223 */ /* 0x000fc60000010017 */
[----:B------:R-:W-:Y:S01]  /*3bc0*/  FMUL.FTZ R6, R11, -1.4426950216293334961 ;  /* 0xbfb8aa3b0b067820 */ /* 0x000fe20000410000 */
[----:B------:R-:W-:-:S05]  /*3bd0*/  FMUL.FTZ R7, R10, -1.4426950216293334961 ;  /* 0xbfb8aa3b0a077820 */ /* 0x000fca0000410000 */
[----:B------:R-:W1:Y:S01]  /*3be0*/  MUFU.EX2 R6, R6 ;  /* 0x0000000600067308 */ /* 0x000e620000000800 */
[----:B---3--:R-:W-:Y:S02]  /*3bf0*/  IMAD R14, R27, UR10, RZ ;  /* 0x0000000a1b0e7c24 */ /* 0x008fe4000f8e02ff */
[----:B------:R-:W-:-:S05]  /*3c00*/  IMAD.WIDE.U32 R8, R37, UR10, R8 ;  /* 0x0000000a25087c25 */ /* 0x000fca000f8e0008 */
[----:B------:R-:W2:Y:S01]  /*3c10*/  MUFU.EX2 R7, R7 ;  /* 0x0000000700077308 */ /* 0x000ea20000000800 */
[----:B------:R-:W-:-:S05]  /*3c20*/  IMAD R15, R37, UR11, R14 ;  /* 0x0000000b250f7c24 */ /* 0x000fca000f8e020e */
[----:B------:R-:W-:Y:S01]  /*3c30*/  IADD3 R15, PT, PT, R9, R15, RZ ;  /* 0x0000000f090f7210 */ /* 0x000fe20007ffe0ff */
[----:B-1----:R-:W-:Y:S01]  /*3c40*/  FADD.FTZ R12, R6, 1 ;  /* 0x3f800000060c7421 */ /* 0x002fe20000010000 */
[----:B0-----:R-:W-:-:S05]  /*3c50*/  LEA R6, P1, R8, UR12, 0x2 ;  /* 0x0000000c08067c11 */ /* 0x001fca000f8210ff */
[----:B------:R-:W0:Y:S01]  /*3c60*/  MUFU.RCP R12, R12 ;  /* 0x0000000c000c7308 */ /* 0x000e220000001000 */
[----:B--2---:R-:W-:Y:S01]  /*3c70*/  FADD.FTZ R13, R7, 1 ;  /* 0x3f800000070d7421 */ /* 0x004fe20000010000 */
[----:B------:R-:W-:-:S06]  /*3c80*/  LEA.HI.X R7, R8, UR13, R15, 0x2, P1 ;  /* 0x0000000d08077c11 */ /* 0x000fcc00088f140f */
[----:B------:R-:W1:Y:S01]  /*3c90*/  MUFU.RCP R13, R13 ;  /* 0x0000000d000d7308 */ /* 0x000e620000001000 */
[----:B0-----:R-:W-:Y:S01]  /*3ca0*/  FMUL.FTZ R8, R11, R12 ;  /* 0x0000000c0b087220 */ /* 0x001fe20000410000 */
[----:B-1----:R-:W-:-:S05]  /*3cb0*/  FMUL.FTZ R9, R10, R13 ;  /* 0x0000000d0a097220 */ /* 0x002fca0000410000 */
[----:B------:R3:W-:Y:S02]  /*3cc0*/  STG.E.64 desc[UR16][R6.64], R8 ;  /* 0x0000000806007986 */ /* 0x0007e4000c101b10 */
.L_x_2233:
[----:B------:R-:W-:Y:S05]  /*3cd0*/  BSYNC.RECONVERGENT B1 ;  /* 0x0000000000017941 */ /* 0x000fea0003800200 */
.L_x_2232:
[----:B------:R-:W-:Y:S04]  /*3ce0*/  BSSY.RECONVERGENT B1, `(.L_x_2234) ;  /* 0x000001d000017945 */ /* 0x000fe80003800200 */
[----:B------:R-:W-:Y:S05]  /*3cf0*/  @P2 BRA `(.L_x_2235) ;  /* 0x00000000006c2947 */ /* 0x000fea0003800000 */
[----:B------:R-:W-:Y:S01]  /*3d00*/  FADD.FTZ R16, R16, -UR5 ;  /* 0x8000000510107e21 */ /* 0x000fe20008010000 */
[----:B------:R-:W-:Y:S01]  /*3d10*/  FADD.FTZ R17, R17, -UR5 ;  /* 0x8000000511117e21 */ /* 0x000fe20008010000 */
[----:B------:R-:W4:Y:S01]  /*3d20*/  LDCU.64 UR10, c[0x0][0x3e0] ;  /* 0x00007c00ff0a77ac */ /* 0x000f220008000a00 */
[----:B0-23--:R-:W-:Y:S01]  /*3d30*/  MOV R8, R2 ;  /* 0x0000000200087202 */ /* 0x00dfe20000000f00 */
        /* <DEDUP_REMOVED lines=23> */
.L_x_2235:
[----:B------:R-:W-:Y:S05]  /*3eb0*/  BSYNC.RECONVERGENT B1 ;  /* 0x0000000000017941 */ /* 0x000fea0003800200 */
.L_x_2234:
[----:B------:R-:W-:Y:S04]  /*3ec0*/  BSSY.RECONVERGENT B1, `(.L_x_2236) ;  /* 0x000001d000017945 */ /* 0x000fe80003800200 */
[----:B------:R-:W-:Y:S05]  /*3ed0*/  @P3 BRA `(.L_x_2237) ;  /* 0x00000000006c3947 */ /* 0x000fea0003800000 */
[----:B------:R-:W-:Y:S01]  /*3ee0*/  FADD.FTZ R18, R18, -UR5 ;  /* 0x8000000512127e21 */ /* 0x000fe20008010000 */
[----:B------:R-:W-:Y:S01]  /*3ef0*/  FADD.FTZ R19, R19, -UR5 ;  /* 0x8000000513137e21 */ /* 0x000fe20008010000 */
[----:B------:R-:W1:Y:S01]  /*3f00*/  LDCU.64 UR10, c[0x0][0x3e0] ;  /* 0x00007c00ff0a77ac */ /* 0x000e620008000a00 */
[----:B0-234-:R-:W-:Y:S01]  /*3f10*/  MOV R8, R2 ;  /* 0x0000000200087202 */ /* 0x01dfe20000000f00 */
        /* <DEDUP_REMOVED lines=23> */
.L_x_2237:
[----:B------:R-:W-:Y:S05]  /*4090*/  BSYNC.RECONVERGENT B1 ;  /* 0x0000000000017941 */ /* 0x000fea0003800200 */
.L_x_2236:
[----:B------:R-:W-:Y:S05]  /*40a0*/  @P4 BRA `(.L_x_2223) ;  /* 0x0000000000684947 */ /* 0x000fea0003800000 */
[----:B------:R-:W-:Y:S01]  /*40b0*/  FADD.FTZ R29, R29, -UR5 ;  /* 0x800000051d1d7e21 */ /* 0x000fe20008010000 */
[----:B------:R-:W-:Y:S01]  /*40c0*/  FADD.FTZ R28, R28, -UR5 ;  /* 0x800000051c1c7e21 */ /* 0x000fe20008010000 */
[----:B------:R-:W1:Y:S02]  /*40d0*/  LDCU.64 UR10, c[0x0][0x3e0] ;  /* 0x00007c00ff0a77ac */ /* 0x000e640008000a00 */
[----:B------:R-:W-:Y:S01]  /*40e0*/  FMUL.FTZ R4, R29, UR8 ;  /* 0x000000081d047c20 */ /* 0x000fe20008410000 */
[----:B------:R-:W-:Y:S01]  /*40f0*/  FMUL.FTZ R3, R28, UR8 ;  /* 0x000000081c037c20 */ /* 0x000fe20008410000 */
[----:B------:R-:W1:Y:S02]  /*4100*/  LDCU.64 UR12, c[0x0][0x380] ;  /* 0x00007000ff0c77ac */ /* 0x000e640008000a00 */
[----:B-----5:R-:W-:Y:S01]  /*4110*/  FFMA.FTZ R10, R21, R4, R23 ;  /* 0x00000004150a7223 */ /* 0x020fe20000010017 */
[----:B------:R-:W-:Y:S01]  /*4120*/  FFMA.FTZ R20, R20, R3, R22 ;  /* 0x0000000314147223 */ /* 0x000fe20000010016 */
[----:B------:R-:W-:-:S02]  /*4130*/  MOV R4, R2 ;  /* 0x0000000200047202 */ /* 0x000fc40000000f00 */
[----:B0-234-:R-:W-:Y:S01]  /*4140*/  FMUL.FTZ R8, R10, -1.4426950216293334961 ;  /* 0xbfb8aa3b0a087820 */ /* 0x01dfe20000410000 */
[----:B------:R-:W-:-:S05]  /*4150*/  FMUL.FTZ R3, R20, -1.4426950216293334961 ;  /* 0xbfb8aa3b14037820 */ /* 0x000fca0000410000 */
[----:B------:R-:W0:Y:S01]  /*4160*/  MUFU.EX2 R8, R8 ;  /* 0x0000000800087308 */ /* 0x000e220000000800 */
[----:B-1----:R-:W-:Y:S02]  /*4170*/  IMAD R11, R43, UR10, RZ ;  /* 0x0000000a2b0b7c24 */ /* 0x002fe4000f8e02ff */
[----:B------:R-:W-:-:S05]  /*4180*/  IMAD.WIDE.U32 R4, R40, UR10, R4 ;  /* 0x0000000a28047c25 */ /* 0x000fca000f8e0004 */
[----:B------:R-:W1:Y:S01]  /*4190*/  MUFU.EX2 R3, R3 ;  /* 0x0000000300037308 */ /* 0x000e620000000800 */
[----:B------:R-:W-:Y:S01]  /*41a0*/  IMAD R11, R40, UR11, R11 ;  /* 0x0000000b280b7c24 */ /* 0x000fe2000f8e020b */
[----:B------:R-:W-:-:S04]  /*41b0*/  LEA R2, P1, R4, UR12, 0x2 ;  /* 0x0000000c04027c11 */ /* 0x000fc8000f8210ff */
        /* <DEDUP_REMOVED lines=8> */
[----:B------:R0:W-:Y:S02]  /*4240*/  STG.E.64 desc[UR16][R2.64], R4 ;  /* 0x0000000402007986 */ /* 0x0001e4000c101b10 */
.L_x_2223:
[----:B------:R-:W-:Y:S05]  /*4250*/  BSYNC.RECONVERGENT B0 ;  /* 0x0000000000007941 */ /* 0x000fea0003800200 */
.L_x_2207:
[----:B------:R-:W2:Y:S01]  /*4260*/  LDCU UR5, c[0x0][0x3f8] ;  /* 0x00007f00ff0577ac */ /* 0x000ea20008000800 */
[----:B------:R-:W2:Y:S01]  /*4270*/  LDCU UR8, c[0x0][0x3c8] ;  /* 0x00007900ff0877ac */ /* 0x000ea20008000800 */
[----:B------:R-:W-:Y:S02]  /*4280*/  UIADD3 UR7, UPT, UPT, UR20, UR7, URZ ;  /* 0x0000000714077290 */ /* 0x000fe4000fffe0ff */
[----:B------:R-:W-:Y:S02]  /*4290*/  UIADD3 UR4, UPT, UPT, UR4, 0x1, URZ ;  /* 0x0000000104047890 */ /* 0x000fe4000fffe0ff */
[----:B--2---:R-:W-:-:S04]  /*42a0*/  UIMAD UR5, UR5, UR8, URZ ;  /* 0x00000008050572a4 */ /* 0x004fc8000f8e02ff */
[----:B------:R-:W-:-:S09]  /*42b0*/  UISETP.GE.AND UP0, UPT, UR7, UR5, UPT ;  /* 0x000000050700728c */ /* 0x000fd2000bf06270 */
[----:B------:R-:W-:Y:S05]  /*42c0*/  BRA.U !UP0, `(.L_x_2238) ;  /* 0xffffffc108047547 */ /* 0x000fea000b83ffff */
[----:B------:R-:W-:Y:S05]  /*42d0*/  EXIT ;  /* 0x000000000000794d */ /* 0x000fea0003800000 */
.L_x_2239:
        /* <DEDUP_REMOVED lines=10> */
.L_x_2528:


//--------------------- .text._Z35group_norm_nhwc_fwd_one_pass_kernelI11Fp32IOBf16WLi64ELi20ELi640EEv26Group_norm_nhwc_fwd_params --------------------------
	.section	.text._Z35group_norm_nhwc_fwd_one_pass_kernelI11Fp32IOBf16WLi64ELi20ELi640EEv26Group_norm_nhwc_fwd_params,"ax",@progbits
	.align	128
        .global         _Z35group_norm_nhwc_fwd_one_pass_kernelI11Fp32IOBf16WLi64ELi20ELi640EEv26Group_norm_nhwc_fwd_params
        .type           _Z35group_norm_nhwc_fwd_one_pass_kernelI11Fp32IOBf16WLi64ELi20ELi640EEv26Group_norm_nhwc_fwd_params,@function
        .size           _Z35group_norm_nhwc_fwd_one_pass_kernelI11Fp32IOBf16WLi64ELi20ELi640EEv26Group_norm_nhwc_fwd_params,(.L_x_2529 - _Z35group_norm_nhwc_fwd_one_pass_kernelI11Fp32IOBf16WLi64ELi20ELi640EEv26Group_norm_nhwc_fwd_params)
        .other          _Z35group_norm_nhwc_fwd_one_pass_kernelI11Fp32IOBf16WLi64ELi20ELi640EEv26Group_norm_nhwc_fwd_params,@"STO_CUDA_ENTRY STV_DEFAULT"
_Z35group_norm_nhwc_fwd_one_pass_kernelI11Fp32IOBf16WLi64ELi20ELi640EEv26Group_norm_nhwc_fwd_params:
.text._Z35group_norm_nhwc_fwd_one_pass_kernelI11Fp32IOBf16WLi64ELi20ELi640EEv26Group_norm_nhwc_fwd_params:
        /* <DEDUP_REMOVED lines=35> */
.L_x_2255:
        /* <DEDUP_REMOVED lines=93> */
.L_x_2241:
[----:B------:R-:W-:Y:S05]  /*0800*/  BSYNC.RECONVERGENT B0 ;  /* 0x0000000000007941 */ /* 0x000fea0003800200 */
.L_x_2240:
        /* <DEDUP_REMOVED lines=56> */
.L_x_2243:
[----:B------:R-:W-:Y:S05]  /*0b90*/  BSYNC.RECONVERGENT B0 ;  /* 0x0000000000007941 */ /* 0x000fea0003800200 */
.L_x_2242:
        /* <DEDUP_REMOVED lines=31> */
.L_x_2246:
[----:B---3--:R-:W3:Y:S04]  /*0d90*/  LDG.E.STRONG.GPU R10, desc[UR16][R8.64] ;  /* 0x00000010080a7981 */ /* 0x008ee8000c1ef900 */
[----:B---3--:R-:W-:Y:S01]  /*0da0*/  CCTL.IVALL ;  /* 0x00000000ff00798f */ /* 0x008fe20002000000 */
[----:B------:R-:W-:Y:S05]  /*0db0*/  YIELD ;  /* 0x0000000000007946 */ /* 0x000fea0003800000 */
[----:B------:R-:W-:-:S13]  /*0dc0*/  ISETP.NE.AND P1, PT, R10, R13, PT ;  /* 0x0000000d0a00720c */ /* 0x000fda0003f25270 */
[----:B------:R-:W-:Y:S05]  /*0dd0*/  @P1 BRA `(.L_x_2246) ;  /* 0xfffffffc00ec1947 */ /* 0x000fea000383ffff */
.L_x_2245:
        /* <DEDUP_REMOVED lines=15> */
.L_x_2248:
        /* <DEDUP_REMOVED lines=64> */
[----:B--2---:R-:W-:Y:S02]  /*12d0*/  MOV R16, UR24 ;  /* 0x0000001800107c02 */ /* 0x004fe40008000f00 */
[----:B------:R-:W-:Y:S02]  /*12e0*/  MOV R17, UR25 ;  /* 0x0000001900117c02 */ /* 0x000fe40008000f00 */
[----:B------:R-:W2:Y:S04]  /*12f0*/  @!P6 LDG.E.64 R14, desc[UR16][R14.64] ;  /* 0x000000100e0ee981 */ /* 0x000ea8000c1e1b00 */
        /* <DEDUP_REMOVED lines=24> */
.L_x_2247:
        /* <DEDUP_REMOVED lines=34> */
[----:B------:R-:W-:Y:S01]  /*16a0*/  MOV R12, UR10 ;  /* 0x0000000a000c7c02 */ /* 0x000fe20008000f00 */
[----:B------:R-:W-:-:S03]  /*16b0*/  IMAD.U32 R13, RZ, RZ, UR11 ;  /* 0x0000000bff0d7e24 */ /* 0x000fc6000f8e00ff */
[----:B------:R-:W2:Y:S01]  /*16c0*/  @!P4 LDG.E.64 R10, desc[UR16][R10.64] ;  /* 0x000000100a0ac981 */ /* 0x000ea2000c1e1b00 */
[----:B-1----:R-:W-:Y:S02]  /*16d0*/  MOV R14, UR12 ;  /* 0x0000000c000e7c02 */ /* 0x002fe40008000f00 */
[----:B------:R-:W-:Y:S01]  /*16e0*/  MOV R15, UR13 ;  /* 0x0000000d000f7c02 */ /* 0x000fe20008000f00 */
[----:B------:R-:W3:Y:S05]  /*16f0*/  @!P5 LDG.E.64 R12, desc[UR16][R12.64] ;  /* 0x000000100c0cd981 */ /* 0x000eea000c1e1b00 */
        /* <DEDUP_REMOVED lines=12> */
.L_x_2249:
        /* <DEDUP_REMOVED lines=27> */
.L_x_2250:
        /* <DEDUP_REMOVED lines=13> */
.L_x_2251:
[----:B------:R-:W-:Y:S05]  /*1a40*/  BSYNC.RECONVERGENT B0 ;  /* 0x0000000000007941 */ /* 0x000fea0003800200 */
.L_x_2244:
        /* <DEDUP_REMOVED lines=18> */
[----:B--2---:R-:W2:Y:S04]  /*1b70*/  LDG.E.U16 R16, desc[UR16][R10.64] ;  /* 0x000000100a107981 */ /* 0x004ea8000c1e1500 */
[----:B------:R-:W3:Y:S04]  /*1b80*/  LDG.E.U16 R0, desc[UR16][R8.64] ;  /* 0x0000001008007981 */ /* 0x000ee8000c1e1500 */
[----:B------:R1:W4:Y:S04]  /*1b90*/  LDG.E.U16 R25, desc[UR16][R8.64+0x2] ;  /* 0x0000021008197981 */ /* 0x000328000c1e1500 */
[----:B------:R2:W5:Y:S04]  /*1ba0*/  LDG.E.U16 R10, desc[UR16][R10.64+0x2] ;  /* 0x000002100a0a7981 */ /* 0x000568000c1e1500 */
[----:B------:R-:W0:Y:S01]  /*1bb0*/  LDS.64 R18, [UR5+0xc0] ;  /* 0x0000c005ff127984 */ /* 0x000e220008000a00 */
[----:B------:R-:W1:Y:S01]  /*1bc0*/  LDCU.U8 UR5, c[0x0][0x3fc] ;  /* 0x00007f80ff0577ac */ /* 0x000e620008000000 */
[----:B0-----:R-:W-:-:S04]  /*1bd0*/  FMUL.FTZ R18, R18, UR10 ;  /* 0x0000000a12127c20 */ /* 0x001fc80008410000 */
[----:B------:R-:W-:-:S04]  /*1be0*/  FMUL.FTZ R12, R18, R18 ;  /* 0x00000012120c7220 */ /* 0x000fc80000410000 */
[----:B------:R-:W-:Y:S01]  /*1bf0*/  FFMA.FTZ R19, R19, UR10, -R12 ;  /* 0x0000000a13137c23 */ /* 0x000fe2000801080c */
[----:B------:R-:W0:Y:S04]  /*1c00*/  LDCU.64 UR10, c[0x0][0x3e8] ;  /* 0x00007d00ff0a77ac */ /* 0x000e280008000a00 */
[----:B------:R-:W-:-:S13]  /*1c10*/  FSETP.GTU.FTZ.AND P1, PT, R19, RZ, PT ;  /* 0x000000ff1300720b */ /* 0x000fda0003f3c000 */
[----:B------:R-:W0:Y:S01]  /*1c20*/  @P1 LDC R12, c[0x0][0x3a8] ;  /* 0x0000ea00ff0c1b82 */ /* 0x000e220000000800 */
[----:B-1----:R-:W-:Y:S01]  /*1c30*/  UISETP.NE.AND UP0, UPT, UR5, URZ, UPT ;  /* 0x000000ff0500728c */ /* 0x002fe2000bf05270 */
[C---:B------:R-:W-:Y:S01]  /*1c40*/  FADD.FTZ R9, -R18.reuse, R4 ;  /* 0x0000000412097221 */ /* 0x040fe20000010100 */
[----:B------:R-:W-:Y:S01]  /*1c50*/  FADD.FTZ R5, -R18, R5 ;  /* 0x0000000512057221 */ /* 0x000fe20000010100 */
[----:B0-----:R-:W-:Y:S01]  /*1c60*/  @P1 FADD.FTZ R19, R19, R12 ;  /* 0x0000000c13131221 */ /* 0x001fe20000010000 */
[----:B------:R-:W-:-:S06]  /*1c70*/  MOV R12, 0x3f800000 ;  /* 0x3f800000000c7802 */ /* 0x000fcc0000000f00 */
[----:B------:R-:W0:Y:S01]  /*1c80*/  @P1 MUFU.RSQ R12, R19 ;  /* 0x00000013000c1308 */ /* 0x000e220000001400 */
[----:B------:R-:W-:-:S04]  /*1c90*/  ISETP.GE.U32.AND P1, PT, R24, UR10, PT ;  /* 0x0000000a18007c0c */ /* 0x000fc8000bf26070 */
[----:B------:R-:W-:Y:S01]  /*1ca0*/  ISETP.GE.AND.EX P1, PT, R3, UR11, PT, P1 ;  /* 0x0000000b03007c0c */ /* 0x000fe2000bf26310 */
[-C--:B0-----:R-:W-:Y:S01]  /*1cb0*/  FMUL.FTZ R9, R9, R12.reuse ;  /* 0x0000000c09097220 */ /* 0x081fe20000410000 */
[----:B------:R-:W-:Y:S01]  /*1cc0*/  FMUL.FTZ R5, R5, R12 ;  /* 0x0000000c05057220 */ /* 0x000fe20000410000 */
[----:B--2---:R-:W-:Y:S02]  /*1cd0*/  SHF.L.U32 R11, R16, 0x10, RZ ;  /* 0x00000010100b7819 */ /* 0x004fe400000006ff */
[----:B---3--:R-:W-:Y:S01]  /*1ce0*/  SHF.L.U32 R0, R0, 0x10, RZ ;  /* 0x0000001000007819 */ /* 0x008fe200000006ff */
[----:B----4-:R-:W-:Y:S01]  /*1cf0*/  IMAD.U32 R8, R25, 0x10000, RZ ;  /* 0x0001000019087824 */ /* 0x010fe200078e00ff */
[----:B-----5:R-:W-:-:S03]  /*1d00*/  SHF.L.U32 R13, R10, 0x10, RZ ;  /* 0x000000100a0d7819 */ /* 0x020fc600000006ff */
[----:B------:R-:W-:Y:S02]  /*1d10*/  FFMA.FTZ R4, R0, R9, R11 ;  /* 0x0000000900047223 */ /* 0x000fe4000001000b */
        /* <DEDUP_REMOVED lines=12> */
.L_x_2252:
[----:B------:R-:W-:Y:S04]  /*1de0*/  BSSY.RECONVERGENT B0, `(.L_x_2253) ;  /* 0x000000c000007945 */ /* 0x000fe80003800200 */
        /* <DEDUP_REMOVED lines=8> */
[----:B------:R-:W-:-:S04]  /*1e70*/  IADD3 R9, PT, PT, R27, R9, RZ ;  /* 0x000000091b097210 */ /* 0x000fc80007ffe0ff */
[----:B------:R-:W-:-:S05]  /*1e80*/  LEA.HI.X R9, R26, UR11, R9, 0x2, P1 ;  /* 0x0000000b1a097c11 */ /* 0x000fca00088f1409 */
[----:B------:R0:W-:Y:S02]  /*1e90*/  STG.E.64 desc[UR16][R8.64], R4 ;  /* 0x0000000408007986 */ /* 0x0001e4000c101b10 */
.L_x_2254:
[----:B------:R-:W-:Y:S05]  /*1ea0*/  BSYNC.RECONVERGENT B0 ;  /* 0x0000000000007941 */ /* 0x000fea0003800200 */
.L_x_2253:
[----:B------:R-:W-:Y:S02]  /*1eb0*/  UIADD3 UR8, UPT, UPT, UR20, UR8, URZ ;  /* 0x0000000814087290 */ /* 0x000fe4000fffe0ff */
[----:B------:R-:W-:Y:S02]  /*1ec0*/  UIADD3 UR4, UPT, UPT, UR4, 0x1, URZ ;  /* 0x0000000104047890 */ /* 0x000fe4000fffe0ff */
[----:B------:R-:W-:-:S09]  /*1ed0*/  UISETP.GE.AND UP0, UPT, UR8, UR7, UPT ;  /* 0x000000070800728c */ /* 0x000fd2000bf06270 */
[----:B------:R-:W-:Y:S05]  /*1ee0*/  BRA.U !UP0, `(.L_x_2255) ;  /* 0xffffffe108d07547 */ /* 0x000fea000b83ffff */
[----:B------:R-:W-:Y:S05]  /*1ef0*/  EXIT ;  /* 0x000000000000794d */ /* 0x000fea0003800000 */
.L_x_2256:
        /* <DEDUP_REMOVED lines=16> */
.L_x_2529:


//--------------------- .text._Z35group_norm_nhwc_fwd_one_pass_kernelI11Fp32IOBf16WLi128ELi20ELi640EEv26Group_norm_nhwc_fwd_params --------------------------
	.section	.text._Z35group_norm_nhwc_fwd_one_pass_kernelI11Fp32IOBf16WLi128ELi20ELi640EEv26Group_norm_nhwc_fwd_params,"ax",@progbits
	.align	128
        .global         _Z35group_norm_nhwc_fwd_one_pass_kernelI11Fp32IOBf16WLi128ELi20ELi640EEv26Group_norm_nhwc_fwd_params
        .type           _Z35group_norm_nhwc_fwd_one_pass_kernelI11Fp32IOBf16WLi128ELi20ELi640EEv26Group_norm_nhwc_fwd_params,@function
        .size           _Z35group_norm_nhwc_fwd_one_pass_kernelI11Fp32IOBf16WLi128ELi20ELi640EEv26Group_norm_nhwc_fwd_params,(.L_x_2530 - _Z35group_norm_nhwc_fwd_one_pass_kernelI11Fp32IOBf16WLi128ELi20ELi640EEv26Group_norm_nhwc_fwd_params)
        .other          _Z35group_norm_nhwc_fwd_one_pass_kernelI11Fp32IOBf16WLi128ELi20ELi640EEv26Group_norm_nhwc_fwd_params,@"STO_CUDA_ENTRY STV_DEFAULT"
_Z35group_norm_nhwc_fwd_one_pass_kernelI11Fp32IOBf16WLi128ELi20ELi640EEv26Group_norm_nhwc_fwd_params:
.text._Z35group_norm_nhwc_fwd_one_pass_kernelI11Fp32IOBf16WLi128ELi20ELi640EEv26Group_norm_nhwc_fwd_params:
        /* <DEDUP_REMOVED lines=36> */
.L_x_2276:
[----:B0-----:R-:W0:Y:S01]  /*0240*/  LDC R0, c[0x0][0x3f8] ;  /* 0x0000fe00ff007b82 */ /* 0x001e220000000800 */
[----:B-1----:R-:W1:Y:S01]  /*0250*/  LDCU.64 UR8, c[0x0][0x3e8] ;  /* 0x00007d00ff0877ac */ /* 0x002e620008000a00 */
[----:B0-----:R-:W-:Y:S02]  /*0260*/  IABS R7, R0 ;  /* 0x0000000000077213 */ /* 0x001fe40000000000 */
[----:B------:R-:W-:Y:S02]  /*0270*/  ISETP.NE.AND P3, PT, R0, RZ, PT ;  /* 0x000000ff0000720c */ /* 0x000fe40003f65270 */
[----:B------:R-:W0:Y:S08]  /*0280*/  I2F.RP R6, R7 ;  /* 0x0000000700067306 */ /* 0x000e300000209400 */
[----:B0-----:R-:W0:Y:S02]  /*0290*/  MUFU.RCP R6, R6 ;  /* 0x0000000600067308 */ /* 0x001e240000001000 */
[----:B0-2---:R-:W-:-:S06]  /*02a0*/  IADD3 R4, PT, PT, R6, 0xffffffe, RZ ;  /* 0x0ffffffe06047810 */ /* 0x005fcc0007ffe0ff */
        /* <DEDUP_REMOVED lines=26> */
[----:B------:R-:W-:-:S03]  /*0450*/  SHF.R.S32.HI R6, RZ, 0x1f, R13 ;  /* 0x0000001fff067819 */ /* 0x000fc6000001140d */
[----:B------:R-:W2:Y:S01]  /*0460*/  @!P1 LDC.64 R4, c[0x0][0x3e0] ;  /* 0x0000f800ff049b82 */ /* 0x000ea20000000a00 */
[----:B------:R-:W-:-:S04]  /*0470*/  IMAD R0, R0, R7, UR7 ;  /* 0x0000000700007e24 */ /* 0x000fc8000f8e0207 */
[----:B------:R-:W-:Y:S02]  /*0480*/  IMAD R0, R0, 0x14, RZ ;  /* 0x0000001400007824 */ /* 0x000fe400078e02ff */
[----:B0-----:R-:W-:Y:S02]  /*0490*/  IMAD R12, R6, UR8, RZ ;  /* 0x00000008060c7c24 */ /* 0x001fe4000f8e02ff */
[----:B------:R-:W0:Y:S01]  /*04a0*/  @!P2 LDC.64 R6, c[0x0][0x390] ;  /* 0x0000e400ff06ab82 */ /* 0x000e220000000a00 */
[----:B------:R-:W-:Y:S01]  /*04b0*/  IADD3 R24, P3, PT, R0, R11, RZ ;  /* 0x0000000b00187210 */ /* 0x000fe20007f7e0ff */
[----:B------:R-:W-:-:S03]  /*04c0*/  IMAD R27, R13, UR9, R12 ;  /* 0x000000090d1b7c24 */ /* 0x000fc6000f8e020c */
[----:B------:R-:W-:-:S03]  /*04d0*/  LEA.HI.X.SX32 R25, R0, RZ, 0x1, P3 ;  /* 0x000000ff00197211 */ /* 0x000fc600018f0eff */
        /* <DEDUP_REMOVED lines=12> */
[----:B------:R-:W-:-:S03]  /*05a0*/  @!P1 IADD3 R5, PT, PT, R5, R15, RZ ;  /* 0x0000000f05059210 */ /* 0x000fc60007ffe0ff */
[----:B------:R-:W-:Y:S01]  /*05b0*/  @!P2 IMAD.IADD R9, R13, 0x1, R9 ;  /* 0x000000010d09a824 */ /* 0x000fe200078e0209 */
[----:B0-----:R-:W-:Y:S02]  /*05c0*/  @!P2 LEA R8, P4, R12, R6, 0x2 ;  /* 0x000000060c08a211 */ /* 0x001fe400078810ff */
[----:B---3--:R-:W-:Y:S02]  /*05d0*/  @!P1 LEA R10, P3, R4, R10, 0x2 ;  /* 0x0000000a040a9211 */ /* 0x008fe400078610ff */
[----:B------:R-:W-:Y:S02]  /*05e0*/  @!P2 LEA.HI.X R9, R12, R7, R9, 0x2, P4 ;  /* 0x000000070c09a211 */ /* 0x000fe400020f1409 */
[----:B------:R-:W-:Y:S02]  /*05f0*/  CS2R R6, SRZ ;  /* 0x0000000000067805 */ /* 0x000fe4000001ff00 */
[----:B------:R-:W-:Y:S01]  /*0600*/  @!P1 LEA.HI.X R11, R4, R11, R5, 0x2, P3 ;  /* 0x0000000b040b9211 */ /* 0x000fe200018f1405 */
[----:B------:R-:W-:Y:S01]  /*0610*/  HFMA2 R5, -RZ, RZ, 0, 0 ;  /* 0x00000000ff057431 */ /* 0x000fe200000001ff */
[----:B------:R-:W-:-:S02]  /*0620*/  MOV R4, RZ ;  /* 0x000000ff00047202 */ /* 0x000fc40000000f00 */
[----:B------:R-:W2:Y:S04]  /*0630*/  @!P2 LDG.E.64 R6, desc[UR14][R8.64] ;  /* 0x0000000e0806a981 */ /* 0x000ea8000c1e1b00 */
[----:B------:R-:W3:Y:S01]  /*0640*/  @!P1 LDG.E.64 R4, desc[UR14][R10.64] ;  /* 0x0000000e0a049981 */ /* 0x000ee2000c1e1b00 */
[C---:B------:R-:W-:Y:S02]  /*0650*/  ISETP.GT.AND P1, PT, R16.reuse, 0x1e, PT ;  /* 0x0000001e1000780c */ /* 0x040fe40003f24270 */
[----:B------:R-:W-:Y:S01]  /*0660*/  ISETP.GT.AND P2, PT, R16, 0xf, PT ;  /* 0x0000000f1000780c */ /* 0x000fe20003f44270 */
[----:B------:R-:W-:Y:S01]  /*0670*/  BSSY.RECONVERGENT B0, `(.L_x_2257) ;  /* 0x000002d000007945 */ /* 0x000fe20003800200 */
[----:B--2---:R-:W-:Y:S01]  /*0680*/  FMUL.FTZ R21, R7, R7 ;  /* 0x0000000707157220 */ /* 0x004fe20000410000 */
[----:B---3--:R-:W-:Y:S01]  /*0690*/  FMUL.FTZ R13, R5, R5 ;  /* 0x00000005050d7220 */ /* 0x008fe20000410000 */
[----:B------:R-:W-:-:S03]  /*06a0*/  FADD.FTZ R12, R4, R5 ;  /* 0x00000005040c7221 */ /* 0x000fc60000010000 */
        /* <DEDUP_REMOVED lines=41> */
.L_x_2258:
[----:B------:R-:W-:Y:S05]  /*0940*/  BSYNC.RECONVERGENT B0 ;  /* 0x0000000000007941 */ /* 0x000fea0003800200 */
.L_x_2257:
        /* <DEDUP_REMOVED lines=56> */
.L_x_2260:
[----:B------:R-:W-:Y:S05]  /*0cd0*/  BSYNC.RECONVERGENT B0 ;  /* 0x0000000000007941 */ /* 0x000fea0003800200 */
.L_x_2259:
        /* <DEDUP_REMOVED lines=31> */
.L_x_2263:
[----:B---3--:R-:W3:Y:S04]  /*0ed0*/  LDG.E.STRONG.GPU R8, desc[UR14][R10.64] ;  /* 0x0000000e0a087981 */ /* 0x008ee8000c1ef900 */
[----:B---3--:R-:W-:Y:S01]  /*0ee0*/  CCTL.IVALL ;  /* 0x00000000ff00798f */ /* 0x008fe20002000000 */
[----:B------:R-:W-:Y:S05]  /*0ef0*/  YIELD ;  /* 0x0000000000007946 */ /* 0x000fea0003800000 */
[----:B------:R-:W-:-:S13]  /*0f00*/  ISETP.NE.AND P1, PT, R8, R13, PT ;  /* 0x0000000d0800720c */ /* 0x000fda0003f25270 */
[----:B------:R-:W-:Y:S05]  /*0f10*/  @P1 BRA `(.L_x_2263) ;  /* 0xfffffffc00ec1947 */ /* 0x000fea000383ffff */
.L_x_2262:
        /* <DEDUP_REMOVED lines=15> */
.L_x_2265:
[----:B------:R-:W-:Y:S01]  /*1010*/  UIADD3 UR23, UPT, UPT, UR5, 0x1, URZ ;  /* 0x0000000105177890 */ /* 0x000fe2000fffe0ff */
[----:B------:R-:W-:-:S05]  /*1020*/  ISETP.EQ.OR P1, PT, RZ, UR22, P2 ;  /* 0x00000016ff007c0c */ /* 0x000fca0009722670 */
[----:B---3--:R-:W-:-:S04]  /*1030*/  MOV R8, UR23 ;  /* 0x0000001700087c02 */ /* 0x008fc80008000f00 */
[----:B------:R-:W-:Y:S01]  /*1040*/  ISETP.EQ.OR P3, PT, R8, UR13, P2 ;  /* 0x0000000d08007c0c */ /* 0x000fe20009762670 */
[----:B------:R-:W-:-:S03]  /*1050*/  UIADD3 UR23, UPT, UPT, UR5, 0x2, URZ ;  /* 0x0000000205177890 */ /* 0x000fc6000fffe0ff */
[----:B------:R-:W-:-:S05]  /*1060*/  VOTEU.ALL UP0, P1 ;  /* 0x0000000000ff7886 */ /* 0x000fca0000800000 */
[----:B------:R-:W-:Y:S01]  /*1070*/  @!UP0 UIMAD.WIDE.U32 UR24, UR8, 0x8, UR16 ;  /* 0x00000008081888a5 */ /* 0x000fe2000f8e0010 */
[----:B------:R-:W-:-:S03]  /*1080*/  IMAD.U32 R10, RZ, RZ, UR23 ;  /* 0x00000017ff0a7e24 */ /* 0x000fc6000f8e00ff */
[----:B------:R-:W-:Y:S02]  /*1090*/  VOTEU.ALL UP0, P3 ;  /* 0x0000000000ff7886 */ /* 0x000fe40001800000 */
[----:B------:R-:W-:Y:S02]  /*10a0*/  MOV R8, UR24 ;  /* 0x0000001800087c02 */ /* 0x000fe40008000f00 */
[----:B------:R-:W-:Y:S01]  /*10b0*/  MOV R9, UR25 ;  /* 0x0000001900097c02 */ /* 0x000fe20008000f00 */
[----:B------:R-:W-:Y:S01]  /*10c0*/  @!UP0 UIMAD.WIDE.U32 UR24, UR21, 0x8, UR16 ;  /* 0x00000008151888a5 */ /* 0x000fe2000f8e0010 */
[----:B------:R-:W-:Y:S01]  /*10d0*/  ISETP.EQ.OR P6, PT, R10, UR13, P2 ;  /* 0x0000000d0a007c0c */ /* 0x000fe200097c2670 */
[----:B------:R-:W-:-:S03]  /*10e0*/  UIADD3 UR23, UPT, UPT, UR5, 0x3, URZ ;  /* 0x0000000305177890 */ /* 0x000fc6000fffe0ff */
[----:B------:R-:W0:Y:S01]  /*10f0*/  @!P1 LDG.E.64 R8, desc[UR14][R8.64] ;  /* 0x0000000e08089981 */ /* 0x000e22000c1e1b00 */
[----:B------:R-:W-:Y:S02]  /*1100*/  MOV R12, UR24 ;  /* 0x00000018000c7c02 */ /* 0x000fe40008000f00 */
        /* <DEDUP_REMOVED lines=36> */
[----:B------:R-:W-:Y:S01]  /*1350*/  IMAD.U32 R8, RZ, RZ, UR26 ;  /* 0x0000001aff087e24 */ /* 0x000fe2000f8e00ff */
[----:B------:R-:W-:Y:S01]  /*1360*/  MOV R9, UR27 ;  /* 0x0000001b00097c02 */ /* 0x000fe20008000f00 */
        /* <DEDUP_REMOVED lines=37> */
.L_x_2264:
        /* <DEDUP_REMOVED lines=12> */
[----:B------:R-:W-:Y:S02]  /*1680*/  IMAD.U32 R9, RZ, RZ, UR11 ;  /* 0x0000000bff097e24 */ /* 0x000fe4000f8e00ff */
[----:B------:R-:W-:-:S02]  /*1690*/  ISETP.EQ.OR P3, PT, R8, UR13, P2 ;  /* 0x0000000d08007c0c */ /* 0x000fc40009762670 */
[----:B------:R-:W-:Y:S02]  /*16a0*/  MOV R8, UR12 ;  /* 0x0000000c00087c02 */ /* 0x000fe40008000f00 */
[----:B------:R-:W-:Y:S02]  /*16b0*/  ISETP.EQ.OR P4, PT, R9, UR13, P2 ;  /* 0x0000000d09007c0c */ /* 0x000fe40009782670 */
[----:B------:R-:W-:Y:S01]  /*16c0*/  VOTEU.ALL UP1, P1 ;  /* 0x0000000000ff7886 */ /* 0x000fe20000820000 */
[----:B------:R-:W-:-:S04]  /*16d0*/  ISETP.EQ.OR P5, PT, R8, UR13, P2 ;  /* 0x0000000d08007c0c */ /* 0x000fc800097a2670 */
[----:B------:R-:W-:Y:S02]  /*16e0*/  @!UP1 UIMAD UR8, UR5, UR18, UR6 ;  /* 0x00000012050892a4 */ /* 0x000fe4000f8e0206 */
[----:B------:R-:W-:Y:S02]  /*16f0*/  VOTEU.ALL UP0, P3 ;  /* 0x0000000000ff7886 */ /* 0x000fe40001800000 */
[----:B------:R-:W-:Y:S02]  /*1700*/  @!UP1 UIMAD.WIDE.U32 UR8, UR8, 0x8, UR16 ;  /* 0x00000008080898a5 */ /* 0x000fe4000f8e0010 */
[----:B------:R-:W-:Y:S01]  /*1710*/  VOTEU.ALL UP1, P4 ;  /* 0x0000000000ff7886 */ /* 0x000fe20002020000 */
        /* <DEDUP_REMOVED lines=30> */
.L_x_2266:
        /* <DEDUP_REMOVED lines=28> */
.L_x_2267:
        /* <DEDUP_REMOVED lines=13> */
.L_x_2268:
[----:B------:R-:W-:Y:S05]  /*1b90*/  BSYNC.RECONVERGENT B0 ;  /* 0x0000000000007941 */ /* 0x000fea0003800200 */
.L_x_2261:
[----:B------:R-:W4:Y:S01]  /*1ba0*/  S2UR UR8, SR_CgaCtaId ;  /* 0x00000000000879c3 */ /* 0x000f220000008800 */
[----:B------:R-:W5:Y:S01]  /*1bb0*/  LDCU UR9, c[0x0][0x414] ;  /* 0x00008280ff0977ac */ /* 0x000f620008000800 */
[----:B------:R-:W-:Y:S02]  /*1bc0*/  MOV R13, UR7 ;  /* 0x00000007000d7c02 */ /* 0x000fe40008000f00 */
[----:B---3--:R-:W-:Y:S01]  /*1bd0*/  LOP3.LUT R11, R19, 0xffff, RZ, 0xc0, !PT ;  /* 0x0000ffff130b7812 */ /* 0x008fe200078ec0ff */
[----:B------:R-:W-:-:S03]  /*1be0*/  UMOV UR5, 0x400 ;  /* 0x0000040000057882 */ /* 0x000fc60000000000 */
[----:B--2---:R-:W2:Y:S01]  /*1bf0*/  @P0 LDC.64 R28, c[0x0][0x388] ;  /* 0x0000e200ff1c0b82 */ /* 0x004ea20000000a00 */
        /* <DEDUP_REMOVED lines=23> */
[----:B------:R-:W-:Y:S01]  /*1d70*/  HFMA2 R10, -RZ, RZ, 1.875, 0 ;  /* 0x3f800000ff0a7431 */ /* 0x000fe200000001ff */
[----:B-1----:R-:W-:Y:S01]  /*1d80*/  UISETP.NE.AND UP0, UPT, UR5, URZ, UPT ;  /* 0x000000ff0500728c */ /* 0x002fe2000bf05270 */
[----:B------:R-:W-:Y:S01]  /*1d90*/  BSSY.RECONVERGENT B0, `(.L_x_2269) ;  /* 0x0000073000007945 */ /* 0x000fe20003800200 */
[----:B0-----:R-:W-:-:S04]  /*1da0*/  @P1 FADD.FTZ R8, R8, R9 ;  /* 0x0000000908081221 */ /* 0x001fc80000010000 */
[----:B------:R0:W1:Y:S01]  /*1db0*/  @P1 MUFU.RSQ R10, R8 ;  /* 0x00000008000a1308 */ /* 0x0000620000001400 */
[----:B--2---:R-:W-:Y:S01]  /*1dc0*/  SHF.L.U32 R12, R12, 0x10, RZ ;  /* 0x000000100c0c7819 */ /* 0x004fe200000006ff */
[----:B---3--:R-:W-:Y:S01]  /*1dd0*/  IMAD.U32 R15, R28, 0x10000, RZ ;  /* 0x000100001c0f7824 */ /* 0x008fe200078e00ff */
[----:B-----5:R-:W-:Y:S02]  /*1de0*/  SHF.L.U32 R13, R14, 0x10, RZ ;  /* 0x000000100e0d7819 */ /* 0x020fe400000006ff */
[----:B----4-:R-:W-:Y:S01]  /*1df0*/  SHF.L.U32 R14, R29, 0x10, RZ ;  /* 0x000000101d0e7819 */ /* 0x010fe200000006ff */
        /* <DEDUP_REMOVED lines=12> */
[----:B------:R-:W1:Y:S02]  /*1ec0*/  LDCU.64 UR8, c[0x0][0x380] ;  /* 0x00007000ff0877ac */ /* 0x000e640008000a00 */
[----:B------:R-:W-:-:S04]  /*1ed0*/  FMUL.FTZ R5, R5, R10 ;  /* 0x0000000a05057220 */ /* 0x000fc80000410000 */
[----:B------:R-:W-:Y:S01]  /*1ee0*/  FFMA.FTZ R5, R13, R5, R14 ;  /* 0x000000050d057223 */ /* 0x000fe2000001000e */
[----:B0-----:R-:W-:Y:S02]  /*1ef0*/  IMAD R8, R17, UR16, RZ ;  /* 0x0000001011087c24 */ /* 0x001fe4000f8e02ff */
[----:B------:R-:W-:-:S04]  /*1f00*/  IMAD.WIDE.U32 R20, R23, UR16, R20 ;  /* 0x0000001017147c25 */ /* 0x000fc8000f8e0014 */
[----:B------:R-:W-:Y:S01]  /*1f10*/  IMAD R9, R23, UR17, R8 ;  /* 0x0000001117097c24 */ /* 0x000fe2000f8e0208 */
[----:B-1----:R-:W-:-:S04]  /*1f20*/  LEA R8, P1, R20, UR8, 0x2 ;  /* 0x0000000814087c11 */ /* 0x002fc8000f8210ff */
[----:B------:R-:W-:Y:S01]  /*1f30*/  IADD3 R9, PT, PT, R21, R9, RZ ;  /* 0x0000000915097210 */ /* 0x000fe20007ffe0ff */
[----:B------:R-:W-:-:S03]  /*1f40*/  FADD.FTZ R21, -R0, R4 ;  /* 0x0000000400157221 */ /* 0x000fc60000010100 */
[----:B------:R-:W-:Y:S01]  /*1f50*/  LEA.HI.X R9, R20, UR9, R9, 0x2, P1 ;  /* 0x0000000914097c11 */ /* 0x000fe200088f1409 */
[----:B------:R-:W-:-:S04]  /*1f60*/  FMUL.FTZ R4, R21, R10 ;  /* 0x0000000a15047220 */ /* 0x000fc80000410000 */
[----:B------:R-:W-:-:S05]  /*1f70*/  FFMA.FTZ R4, R12, R4, R15 ;  /* 0x000000040c047223 */ /* 0x000fca000001000f */
[----:B------:R0:W-:Y:S02]  /*1f80*/  STG.E.64 desc[UR14][R8.64], R4 ;  /* 0x0000000408007986 */ /* 0x0001e4000c101b0e */
.L_x_2272:
[----:B------:R-:W-:Y:S05]  /*1f90*/  BSYNC.RECONVERGENT B1 ;  /* 0x0000000000017941 */ /* 0x000fea0003800200 */
.L_x_2271:
[----:B------:R-:W-:Y:S05]  /*1fa0*/  @P2 BRA `(.L_x_2273) ;  /* 0x0000000400442947 */ /* 0x000fea0003800000 */
[----:B------:R-:W1:Y:S01]  /*1fb0*/  LDCU.64 UR8, c[0x0][0x3e0] ;  /* 0x00007c00ff0877ac */ /* 0x000e620008000a00 */
[----:B0-----:R-:W-:Y:S01]  /*1fc0*/  MOV R4, R24 ;  /* 0x0000001800047202 */ /* 0x001fe20000000f00 */
[C---:B------:R-:W-:Y:S01]  /*1fd0*/  FADD.FTZ R9, -R0.reuse, R6 ;  /* 0x0000000600097221 */ /* 0x040fe20000010100 */
[----:B------:R-:W-:Y:S01]  /*1fe0*/  MOV R5, R27 ;  /* 0x0000001b00057202 */ /* 0x000fe20000000f00 */
[----:B------:R-:W0:Y:S01]  /*1ff0*/  LDCU.64 UR10, c[0x0][0x380] ;  /* 0x00007000ff0a77ac */ /* 0x000e220008000a00 */
[----:B------:R-:W-:Y:S01]  /*2000*/  FADD.FTZ R7, -R0, R7 ;  /* 0x0000000700077221 */ /* 0x000fe20000010100 */
[----:B------:R-:W-:-:S03]  /*2010*/  FMUL.FTZ R9, R9, R10 ;  /* 0x0000000a09097220 */ /* 0x000fc60000410000 */
[----:B------:R-:W-:Y:S01]  /*2020*/  FMUL.FTZ R10, R7, R10 ;  /* 0x0000000a070a7220 */ /* 0x000fe20000410000 */
[----:B------:R-:W-:-:S03]  /*2030*/  FFMA.FTZ R12, R12, R9, R15 ;  /* 0x000000090c0c7223 */ /* 0x000fc6000001000f */
[----:B------:R-:W-:Y:S01]  /*2040*/  FFMA.FTZ R13, R13, R10, R14 ;  /* 0x0000000a0d0d7223 */ /* 0x000fe2000001000e */
[----:B-1----:R-:W-:Y:S02]  /*2050*/  IMAD R21, R3, UR8, RZ ;  /* 0x0000000803157c24 */ /* 0x002fe4000f8e02ff */
[----:B------:R-:W-:-:S04]  /*2060*/  IMAD.WIDE.U32 R4, R22, UR8, R4 ;  /* 0x0000000816047c25 */ /* 0x000fc8000f8e0004 */
[----:B------:R-:W-:Y:S01]  /*2070*/  IMAD R21, R22, UR9, R21 ;  /* 0x0000000916157c24 */ /* 0x000fe2000f8e0215 */
[----:B0-----:R-:W-:-:S03]  /*2080*/  LEA R6, P1, R4, UR10, 0x2 ;  /* 0x0000000a04067c11 */ /* 0x001fc6000f8210ff */
[----:B------:R-:W-:-:S05]  /*2090*/  IMAD.IADD R21, R5, 0x1, R21 ;  /* 0x0000000105157824 */ /* 0x000fca00078e0215 */
[----:B------:R-:W-:-:S05]  /*20a0*/  LEA.HI.X R7, R4, UR11, R21, 0x2, P1 ;  /* 0x0000000b04077c11 */ /* 0x000fca00088f1415 */
[----:B------:R1:W-:Y:S01]  /*20b0*/  STG.E.64 desc[UR14][R6.64], R12 ;  /* 0x0000000c06007986 */ /* 0x0003e2000c101b0e */
[----:B------:R-:W-:Y:S05]  /*20c0*/  BRA `(.L_x_2273) ;  /* 0x0000000000fc7947 */ /* 0x000fea0003800000 */
.L_x_2270:
        /* <DEDUP_REMOVED lines=13> */
[----:B------:R-:W-:-:S04]  /*21a0*/  FFMA.FTZ R5, R13, R5, R14 ;  /* 0x000000050d057223 */ /* 0x000fc8000001000e */
[----:B------:R-:W-:Y:S01]  /*21b0*/  FMUL.FTZ R28, R5, -1.4426950216293334961 ;  /* 0xbfb8aa3b051c7820 */ /* 0x000fe20000410000 */
[----:B0-----:R-:W-:Y:S02]  /*21c0*/  IMAD R8, R17, UR10, RZ ;  /* 0x0000000a11087c24 */ /* 0x001fe4000f8e02ff */
[----:B------:R-:W-:-:S03]  /*21d0*/  IMAD.WIDE.U32 R20, R23, UR10, R20 ;  /* 0x0000000a17147c25 */ /* 0x000fc6000f8e0014 */
[----:B------:R-:W0:Y:S01]  /*21e0*/  MUFU.EX2 R28, R28 ;  /* 0x0000001c001c7308 */ /* 0x000e220000000800 */
[----:B------:R-:W-:Y:S01]  /*21f0*/  IMAD R9, R23, UR11, R8 ;  /* 0x0000000b17097c24 */ /* 0x000fe2000f8e0208 */
[----:B-1----:R-:W-:-:S04]  /*2200*/  LEA R8, P1, R20, UR16, 0x2 ;  /* 0x0000001014087c11 */ /* 0x002fc8000f8210ff */
        /* <DEDUP_REMOVED lines=14> */
.L_x_2275:
[----:B------:R-:W-:Y:S05]  /*22f0*/  BSYNC.RECONVERGENT B1 ;  /* 0x0000000000017941 */ /* 0x000fea0003800200 */
.L_x_2274:
[----:B------:R-:W-:Y:S05]  /*2300*/  @P2 BRA `(.L_x_2273) ;  /* 0x00000000006c2947 */ /* 0x000fea0003800000 */
[C---:B------:R-:W-:Y:S01]  /*2310*/  FADD.FTZ R7, -R0.reuse, R7 ;  /* 0x0000000700077221 */ /* 0x040fe20000010100 */
[----:B0-----:R-:W-:Y:S01]  /*2320*/  FADD.FTZ R5, -R0, R6 ;  /* 0x0000000600057221 */ /* 0x001fe20000010100 */
        /* <DEDUP_REMOVED lines=16> */
[----:B--2---:R-:W-:Y:S01]  /*2430*/  FADD.FTZ R10, R4, 1 ;  /* 0x3f800000040a7421 */ /* 0x004fe20000010000 */
[----:B-1----:R-:W-:-:S04]  /*2440*/  LEA R4, P1, R6, UR10, 0x2 ;  /* 0x0000000a06047c11 */ /* 0x002fc8000f8210ff */
[----:B------:R-:W-:Y:S01]  /*2450*/  LEA.HI.X R5, R6, UR11, R5, 0x2, P1 ;  /* 0x0000000b06057c11 */ /* 0x000fe200088f1405 */
[----:B------:R-:W1:Y:S01]  /*2460*/  MUFU.RCP R10, R10 ;  /* 0x0000000a000a7308 */ /* 0x000e620000001000 */
[----:B0-----:R-:W-:-:S07]  /*2470*/  FADD.FTZ R8, R0, 1 ;  /* 0x3f80000000087421 */ /* 0x001fce0000010000 */
[----:B------:R-:W0:Y:S01]  /*2480*/  MUFU.RCP R9, R8 ;  /* 0x0000000800097308 */ /* 0x000e220000001000 */
[----:B-1----:R-:W-:Y:S01]  /*2490*/  FMUL.FTZ R13, R13, R10 ;  /* 0x0000000a0d0d7220 */ /* 0x002fe20000410000 */
[----:B0-----:R-:W-:-:S05]  /*24a0*/  FMUL.FTZ R12, R12, R9 ;  /* 0x000000090c0c7220 */ /* 0x001fca0000410000 */
[----:B------:R2:W-:Y:S02]  /*24b0*/  STG.E.64 desc[UR14][R4.64], R12 ;  /* 0x0000000c04007986 */ /* 0x0005e4000c101b0e */
.L_x_2273:
[----:B------:R-:W-:Y:S05]  /*24c0*/  BSYNC.RECONVERGENT B0 ;  /* 0x0000000000007941 */ /* 0x000fea0003800200 */
.L_x_2269:
        /* <DEDUP_REMOVED lines=8> */
.L_x_2277:
        /* <DEDUP_REMOVED lines=11> */
.L_x_2530:


//--------------------- .text._Z35group_norm_nhwc_fwd_one_pass_kernelI11Fp32IOBf16WLi256ELi20ELi640EEv26Group_norm_nhwc_fwd_params --------------------------
	.section	.text._Z35group_norm_nhwc_fwd_one_pass_kernelI11Fp32IOBf16WLi256ELi20ELi640EEv26Group_norm_nhwc_fwd_params,"ax",@progbits
	.align	128
        .global         _Z35group_norm_nhwc_fwd_one_pass_kernelI11Fp32IOBf16WLi256ELi20ELi640EEv26Group_norm_nhwc_fwd_params
        .type           _Z35group_norm_nhwc_fwd_one_pass_kernelI11Fp32IOBf16WLi256ELi20ELi640EEv26Group_norm_nhwc_fwd_params,@function
        .size           _Z35group_norm_nhwc_fwd_one_pass_kernelI11Fp32IOBf16WLi256ELi20ELi640EEv26Group_norm_nhwc_fwd_params,(.L_x_2531 - _Z35group_norm_nhwc_fwd_one_pass_kernelI11Fp32IOBf16WLi256ELi20ELi640EEv26Group_norm_nhwc_fwd_params)
        .other          _Z35group_norm_nhwc_fwd_one_pass_kernelI11Fp32IOBf16WLi256ELi20ELi640EEv26Group_norm_nhwc_fwd_params,@"STO_CUDA_ENTRY STV_DEFAULT"
_Z35group_norm_nhwc_fwd_one_pass_kernelI11Fp32IOBf16WLi256ELi20ELi640EEv26Group_norm_nhwc_fwd_params:
.text._Z35group_norm_nhwc_fwd_one_pass_kernelI11Fp32IOBf16WLi256ELi20ELi640EEv26Group_norm_nhwc_fwd_params:
        /* <DEDUP_REMOVED lines=16> */
[----:B------:R-:W-:Y:S01]  /*0100*/  UMOV UR8, 0x400 ;  /* 0x0000040000087882 */ /* 0x000fe20000000000 */
[----:B------:R-:W0:Y:S01]  /*0110*/  LDCU.64 UR16, c[0x0][0x358] ;  /* 0x00006b00ff1077ac */ /* 0x000e220008000a00 */
[----:B-1----:R-:W-:-:S02]  /*0120*/  MOV R5, UR5 ;  /* 0x0000000500057c02 */ /* 0x002fc40008000f00 */
[----:B-----5:R-:W-:Y:S02]  /*0130*/  ISETP.NE.U32.AND P1, PT, RZ, UR10, PT ;  /* 0x0000000aff007c0c */ /* 0x020fe4000bf25070 */
[C---:B0-----:R-:W-:Y:S01]  /*0140*/  LOP3.LUT R0, R28.reuse, 0xffff, RZ, 0xc0, !PT ;  /* 0x0000ffff1c007812 */ /* 0x041fe200078ec0ff */
[----:B----4-:R-:W-:Y:S01]  /*0150*/  ULEA UR8, UR4, UR8, 0x18 ;  /* 0x0000000804087291 */ /* 0x010fe2000f8ec0ff */
[----:B------:R-:W-:Y:S01]  /*0160*/  LOP3.LUT P0, RZ, R28, UR20, RZ, 0xfc, !PT ;  /* 0x000000141cff7c12 */ /* 0x000fe2000f80fcff */
[----:B---3--:R-:W-:Y:S01]  /*0170*/  UISETP.NE.AND UP0, UPT, UR9, URZ, UPT ;  /* 0x000000ff0900728c */ /* 0x008fe2000bf05270 */
[----:B------:R-:W-:Y:S01]  /*0180*/  SHF.R.U32.HI R31, RZ, 0x2, R28 ;  /* 0x00000002ff1f7819 */ /* 0x000fe2000001161c */
[----:B------:R-:W-:Y:S01]  /*0190*/  IMAD R0, R0, 0x199a, RZ ;  /* 0x0000199a00007824 */ /* 0x000fe200078e02ff */
[----:B------:R-:W-:Y:S01]  /*01a0*/  ISETP.NE.AND.EX P0, PT, RZ, UR11, !P0, P1 ;  /* 0x0000000bff007c0c */ /* 0x000fe2000c705310 */
[----:B------:R-:W-:Y:S01]  /*01b0*/  UMOV UR4, URZ ;  /* 0x000000ff00047c82 */ /* 0x000fe20008000000 */
[----:B------:R-:W-:Y:S01]  /*01c0*/  LOP3.LUT R31, R31, 0xf8, RZ, 0xc0, !PT ;  /* 0x000000f81f1f7812 */ /* 0x000fe200078ec0ff */
        /* <DEDUP_REMOVED lines=10> */
[----:B------:R-:W-:Y:S02]  /*0270*/  SHF.L.U32 R2, R2, 0x1, RZ ;  /* 0x0000000102027819 */ /* 0x000fe400000006ff */
[----:B0-----:R-:W-:Y:S02]  /*0280*/  LOP3.LUT R29, R0, 0x7ffffff8, RZ, 0xc0, !PT ;  /* 0x7ffffff8001d7812 */ /* 0x001fe400078ec0ff */
[----:B--2---:R-:W-:-:S07]  /*0290*/  LOP3.LUT R2, R2, 0xffff, RZ, 0xc0, !PT ;  /* 0x0000ffff02027812 */ /* 0x004fce00078ec0ff */
.L_x_2305:
[----:B0-----:R-:W0:Y:S01]  /*02a0*/  LDCU UR5, c[0x0][0x3f8] ;  /* 0x00007f00ff0577ac */ /* 0x001e220008000800 */
[----:B---3--:R-:W-:Y:S02]  /*02b0*/  IABS R10, UR9 ;  /* 0x00000009000a7c13 */ /* 0x008fe40008000000 */
[C---:B------:R-:W-:Y:S01]  /*02c0*/  IADD3 R23, PT, PT, R32.reuse, 0x40, RZ ;  /* 0x0000004020177810 */ /* 0x040fe20007ffe0ff */
[----:B-1----:R-:W1:Y:S01]  /*02d0*/  LDCU.64 UR14, c[0x0][0x3e8] ;  /* 0x00007d00ff0e77ac */ /* 0x002e620008000a00 */
[----:B------:R-:W-:Y:S02]  /*02e0*/  IADD3 R33, PT, PT, R32, 0x80, RZ ;  /* 0x0000008020217810 */ /* 0x000fe40007ffe0ff */
[----:B------:R-:W-:Y:S02]  /*02f0*/  SHF.R.S32.HI R25, RZ, 0x1f, R23 ;  /* 0x0000001fff197819 */ /* 0x000fe40000011417 */
[----:B------:R-:W-:Y:S02]  /*0300*/  SHF.R.S32.HI R27, RZ, 0x1f, R33 ;  /* 0x0000001fff1b7819 */ /* 0x000fe40000011421 */
[----:B------:R-:W-:-:S02]  /*0310*/  SHF.R.S32.HI R21, RZ, 0x1f, R32 ;  /* 0x0000001fff157819 */ /* 0x000fc40000011420 */
[----:B------:R-:W-:Y:S02]  /*0320*/  SHF.R.S32.HI R19, RZ, 0x1f, R30 ;  /* 0x0000001fff137819 */ /* 0x000fe4000001141e */
[----:B0-2-4-:R-:W-:-:S04]  /*0330*/  MOV R4, UR5 ;  /* 0x0000000500047c02 */ /* 0x015fc80008000f00 */
[----:B------:R-:W-:Y:S02]  /*0340*/  IABS R7, R4 ;  /* 0x0000000400077213 */ /* 0x000fe40000000000 */
[----:B-1----:R-:W-:Y:S02]  /*0350*/  ISETP.GE.U32.AND P2, PT, R23, UR14, PT ;  /* 0x0000000e17007c0c */ /* 0x002fe4000bf46070 */
[----:B------:R-:W0:Y:S01]  /*0360*/  I2F.RP R6, R7 ;  /* 0x0000000700067306 */ /* 0x000e220000209400 */
[----:B------:R-:W-:Y:S02]  /*0370*/  ISETP.GE.U32.AND P3, PT, R33, UR14, PT ;  /* 0x0000000e21007c0c */ /* 0x000fe4000bf66070 */
[----:B------:R-:W-:Y:S02]  /*0380*/  ISETP.GE.AND.EX P2, PT, R25, UR15, PT, P2 ;  /* 0x0000000f19007c0c */ /* 0x000fe4000bf46320 */
[----:B------:R-:W-:Y:S02]  /*0390*/  ISETP.GE.AND.EX P3, PT, R27, UR15, PT, P3 ;  /* 0x0000000f1b007c0c */ /* 0x000fe4000bf66330 */
[----:B------:R-:W-:-:S04]  /*03a0*/  ISETP.GE.U32.AND P4, PT, R30, UR14, PT ;  /* 0x0000000e1e007c0c */ /* 0x000fc8000bf86070 */
[----:B------:R-:W-:Y:S01]  /*03b0*/  ISETP.GE.AND.EX P4, PT, R19, UR15, PT, P4 ;  /* 0x0000000f13007c0c */ /* 0x000fe2000bf86340 */
[----:B0-----:R-:W0:Y:S04]  /*03c0*/  MUFU.RCP R6, R6 ;  /* 0x0000000600067308 */ /* 0x001e280000001000 */
[----:B------:R-:W1:Y:S08]  /*03d0*/  @!P2 LDC.64 R16, c[0x0][0x3e0] ;  /* 0x0000f800ff10ab82 */ /* 0x000e700000000a00 */
[----:B------:R-:W2:Y:S01]  /*03e0*/  @!P2 LDC.64 R12, c[0x0][0x390] ;  /* 0x0000e400ff0cab82 */ /* 0x000ea20000000a00 */
[----:B0-----:R-:W-:-:S07]  /*03f0*/  IADD3 R4, PT, PT, R6, 0xffffffe, RZ ;  /* 0x0ffffffe06047810 */ /* 0x001fce0007ffe0ff */
[----:B------:R-:W0:Y:S01]  /*0400*/  @!P3 LDC.64 R14, c[0x0][0x390] ;  /* 0x0000e400ff0ebb82 */ /* 0x000e220000000a00 */
[----:B------:R3:W4:Y:S01]  /*0410*/  F2I.FTZ.U32.TRUNC.NTZ R5, R4 ;  /* 0x0000000400057305 */ /* 0x000722000021f000 */
[----:B-1----:R-:W-:-:S04]  /*0420*/  @!P2 IMAD R18, R25, R16, RZ ;  /* 0x000000101912a224 */ /* 0x002fc800078e02ff */
[----:B------:R-:W-:Y:S02]  /*0430*/  @!P2 IMAD R25, R23, R17, R18 ;  /* 0x000000111719a224 */ /* 0x000fe400078e0212 */
[----:B---3--:R-:W-:Y:S01]  /*0440*/  HFMA2 R4, -RZ, RZ, 0, 0 ;  /* 0x00000000ff047431 */ /* 0x008fe200000001ff */
[----:B----4-:R-:W-:Y:S02]  /*0450*/  R2UR UR11, R5 ;  /* 0x00000000050b72ca */ /* 0x010fe400000e0000 */
[----:B------:R-:W-:Y:S02]  /*0460*/  IADD3 R8, PT, PT, RZ, -R5, RZ ;  /* 0x80000005ff087210 */ /* 0x000fe40007ffe0ff */
[----:B------:R-:W-:-:S03]  /*0470*/  R2UR UR10, R4 ;  /* 0x00000000040a72ca */ /* 0x000fc600000e0000 */
[----:B------:R-:W-:Y:S02]  /*0480*/  IMAD R9, R8, R7, RZ ;  /* 0x0000000708097224 */ /* 0x000fe400078e02ff */
[----:B------:R-:W-:-:S05]  /*0490*/  IMAD.MOV.U32 R8, RZ, RZ, R10 ;  /* 0x000000ffff087224 */ /* 0x000fca00078e000a */
[----:B------:R-:W-:-:S03]  /*04a0*/  R2UR UR12, R8 ;  /* 0x00000000080c72ca */ /* 0x000fc600000e0000 */
[----:B------:R-:W-:-:S05]  /*04b0*/  IMAD.HI.U32 R9, R5, R9, UR10 ;  /* 0x0000000a05097e27 */ /* 0x000fca000f8e0009 */
[----:B------:R-:W-:Y:S02]  /*04c0*/  R2UR UR10, R9 ;  /* 0x00000000090a72ca */ /* 0x000fe400000e0000 */
[----:B------:R-:W1:Y:S11]  /*04d0*/  @!P4 LDC.64 R8, c[0x0][0x3e0] ;  /* 0x0000f800ff08cb82 */ /* 0x000e760000000a00 */
[----:B------:R-:W-:-:S02]  /*04e0*/  UIMAD.WIDE.U32 UR10, UR10, UR12, URZ ;  /* 0x0000000c0a0a72a5 */ /* 0x000fc4000f8e00ff */
[----:B------:R-:W-:-:S04]  /*04f0*/  ULOP3.LUT UR10, UR9, UR5, URZ, 0x3c, !UPT ;  /* 0x00000005090a7292 */ /* 0x000fc8000f8e3cff */
[----:B------:R-:W-:-:S05]  /*0500*/  IADD3 R4, PT, PT, RZ, -UR11, RZ ;  /* 0x8000000bff047c10 */ /* 0x000fca000fffe0ff */
[----:B------:R-:W-:Y:S01]  /*0510*/  IMAD R4, R7, R4, UR12 ;  /* 0x0000000c07047e24 */ /* 0x000fe2000f8e0204 */
[----:B------:R-:W3:Y:S01]  /*0520*/  LDCU.64 UR12, c[0x0][0x3f0] ;  /* 0x00007e00ff0c77ac */ /* 0x000ee20008000a00 */
[----:B-1----:R-:W-:-:S03]  /*0530*/  @!P4 IMAD R19, R19, R8, RZ ;  /* 0x000000081313c224 */ /* 0x002fc600078e02ff */
[----:B------:R-:W-:-:S13]  /*0540*/  ISETP.GT.U32.AND P1, PT, R7, R4, PT ;  /* 0x000000040700720c */ /* 0x000fda0003f24070 */
[----:B------:R-:W-:Y:S01]  /*0550*/  VOTEU.ANY UP2, P1 ;  /* 0x0000000000ff7886 */ /* 0x000fe20000840100 */
[----:B------:R-:W-:Y:S02]  /*0560*/  PLOP3.LUT P1, PT, PT, PT, UP2, 0x80, 0x8 ;  /* 0x000000000008781c */ /* 0x000fe40003f2f028 */
[----:B---3--:R-:W-:Y:S02]  /*0570*/  MOV R5, UR12 ;  /* 0x0000000c00057c02 */ /* 0x008fe40008000f00 */
[----:B------:R-:W-:Y:S02]  /*0580*/  @!UP2 UIADD3 UR11, UPT, UPT, UR11, 0x1, URZ ;  /* 0x000000010b0ba890 */ /* 0x000fe4000fffe0ff */
[----:B------:R-:W-:-:S07]  /*0590*/  UISETP.GE.AND UP2, UPT, UR10, URZ, UPT ;  /* 0x000000ff0a00728c */ /* 0x000fce000bf46270 */
[----:B------:R-:W-:-:S04]  /*05a0*/  @!P1 IADD3 R4, PT, PT, R4, -R7, RZ ;  /* 0x8000000704049210 */ /* 0x000fc80007ffe0ff */
[----:B------:R-:W-:Y:S02]  /*05b0*/  ISETP.GE.U32.AND P1, PT, R4, R7, PT ;  /* 0x000000070400720c */ /* 0x000fe40003f26070 */
[----:B------:R-:W1:Y:S11]  /*05c0*/  @!P3 LDC.64 R6, c[0x0][0x3e0] ;  /* 0x0000f800ff06bb82 */ /* 0x000e760000000a00 */
[----:B------:R-:W-:Y:S01]  /*05d0*/  VOTEU.ANY UP1, P1 ;  /* 0x0000000000ff7886 */ /* 0x000fe20000820100 */
[----:B------:R-:W-:-:S04]  /*05e0*/  ISETP.GE.U32.AND P1, PT, R32, UR14, PT ;  /* 0x0000000e20007c0c */ /* 0x000fc8000bf26070 */
[----:B------:R-:W-:Y:S01]  /*05f0*/  @UP1 UIADD3 UR11, UPT, UPT, UR11, 0x1, URZ ;  /* 0x000000010b0b1890 */ /* 0x000fe2000fffe0ff */
[----:B------:R-:W-:Y:S01]  /*0600*/  ISETP.GE.AND.EX P1, PT, R21, UR15, PT, P1 ;  /* 0x0000000f15007c0c */ /* 0x000fe2000bf26310 */
[----:B------:R-:W-:Y:S02]  /*0610*/  UISETP.NE.AND UP1, UPT, UR5, URZ, UPT ;  /* 0x000000ff0500728c */ /* 0x000fe4000bf25270 */
[----:B------:R-:W-:Y:S01]  /*0620*/  @!UP2 UIADD3 UR11, UPT, UPT, -UR11, URZ, URZ ;  /* 0x000000ff0b0ba290 */ /* 0x000fe2000fffe1ff */
[----:B-1----:R-:W-:-:S04]  /*0630*/  @!P3 IMAD R20, R27, R6, RZ ;  /* 0x000000061b14b224 */ /* 0x002fc800078e02ff */
[----:B------:R-:W-:-:S04]  /*0640*/  @!P3 IMAD R27, R33, R7, R20 ;  /* 0x00000007211bb224 */ /* 0x000fc800078e0214 */
        /* <DEDUP_REMOVED lines=10> */
[----:B------:R-:W-:Y:S01]  /*06f0*/  LEA.HI.X.SX32 R37, R4, RZ, 0x1, P5 ;  /* 0x000000ff04257211 */ /* 0x000fe200028f0eff */
[----:B-1----:R-:W-:Y:S02]  /*0700*/  @!P1 IMAD R18, R21, R10, RZ ;  /* 0x0000000a15129224 */ /* 0x002fe400078e02ff */
[----:B------:R-:W-:Y:S02]  /*0710*/  IMAD.WIDE.U32 R36, R5, UR11, R36 ;  /* 0x0000000b05247c25 */ /* 0x000fe4000f8e0024 */
[----:B------:R-:W1:Y:S02]  /*0720*/  @!P1 LDC.64 R4, c[0x0][0x390] ;  /* 0x0000e400ff049b82 */ /* 0x000e640000000a00 */
[----:B------:R-:W-:Y:S01]  /*0730*/  @!P3 IMAD.MOV.U32 R20, RZ, RZ, R36 ;  /* 0x000000ffff14b224 */ /* 0x000fe200078e0024 */
[----:B------:R-:W-:Y:S02]  /*0740*/  IADD3 R35, PT, PT, R37, UR5, RZ ;  /* 0x0000000525237c10 */ /* 0x000fe4000fffe0ff */
[----:B------:R-:W-:-:S02]  /*0750*/  @!P2 MOV R34, R36 ;  /* 0x000000240022a202 */ /* 0x000fc40000000f00 */
[----:B------:R-:W-:-:S03]  /*0760*/  @!P3 MOV R21, R35 ;  /* 0x000000230015b202 */ /* 0x000fc60000000f00 */
[----:B------:R-:W-:-:S04]  /*0770*/  @!P2 IMAD.WIDE.U32 R16, R23, R16, R34 ;  /* 0x000000101710a225 */ /* 0x000fc800078e0022 */
[----:B------:R-:W-:Y:S01]  /*0780*/  @!P3 IMAD.WIDE.U32 R6, R33, R6, R20 ;  /* 0x000000062106b225 */ /* 0x000fe200078e0014 */
[----:B------:R-:W-:Y:S02]  /*0790*/  @!P1 MOV R20, R36 ;  /* 0x0000002400149202 */ /* 0x000fe40000000f00 */
[----:B------:R-:W-:Y:S01]  /*07a0*/  @!P1 MOV R21, R35 ;  /* 0x0000002300159202 */ /* 0x000fe20000000f00 */
[----:B------:R-:W-:Y:S01]  /*07b0*/  @!P1 IMAD R23, R32, R11, R18 ;  /* 0x0000000b20179224 */ /* 0x000fe200078e0212 */
[----:B------:R-:W-:Y:S02]  /*07c0*/  @!P2 IADD3 R17, PT, PT, R17, R25, RZ ;  /* 0x000000191111a210 */ /* 0x000fe40007ffe0ff */
[----:B--2---:R-:W-:Y:S01]  /*07d0*/  @!P2 LEA R12, P5, R16, R12, 0x2 ;  /* 0x0000000c100ca211 */ /* 0x004fe200078a10ff */
[----:B------:R-:W-:Y:S01]  /*07e0*/  @!P1 IMAD.WIDE.U32 R20, R32, R10, R20 ;  /* 0x0000000a20149225 */ /* 0x000fe200078e0014 */
[----:B------:R-:W-:Y:S01]  /*07f0*/  @!P3 IADD3 R7, PT, PT, R7, R27, RZ ;  /* 0x0000001b0707b210 */ /* 0x000fe20007ffe0ff */
[----:B------:R-:W2:Y:S01]  /*0800*/  @!P4 LDC.64 R10, c[0x0][0x390] ;  /* 0x0000e400ff0acb82 */ /* 0x000ea20000000a00 */
[----:B------:R-:W-:-:S02]  /*0810*/  @!P2 LEA.HI.X R13, R16, R13, R17, 0x2, P5 ;  /* 0x0000000d100da211 */ /* 0x000fc400028f1411 */
[----:B------:R-:W-:Y:S01]  /*0820*/  @!P1 IADD3 R17, PT, PT, R21, R23, RZ ;  /* 0x0000001715119210 */ /* 0x000fe20007ffe0ff */
[----:B------:R-:W-:Y:S01]  /*0830*/  @!P4 IMAD R21, R30, R9, R19 ;  /* 0x000000091e15c224 */ /* 0x000fe200078e0213 */
[----:B-1----:R-:W-:Y:S01]  /*0840*/  @!P1 LEA R16, P5, R20, R4, 0x2 ;  /* 0x0000000414109211 */ /* 0x002fe200078a10ff */
[----:B------:R-:W-:Y:S01]  /*0850*/  @!P4 IMAD.MOV.U32 R19, RZ, RZ, R35 ;  /* 0x000000ffff13c224 */ /* 0x000fe200078e0023 */
[----:B0-----:R-:W-:Y:S02]  /*0860*/  @!P3 LEA R14, P6, R6, R14, 0x2 ;  /* 0x0000000e060eb211 */ /* 0x001fe400078c10ff */
[----:B------:R-:W-:Y:S01]  /*0870*/  @!P1 LEA.HI.X R17, R20, R5, R17, 0x2, P5 ;  /* 0x0000000514119211 */ /* 0x000fe200028f1411 */
[----:B------:R-:W-:Y:S01]  /*0880*/  HFMA2 R5, -RZ, RZ, 0, 0 ;  /* 0x00000000ff057431 */ /* 0x000fe200000001ff */
[----:B------:R-:W-:Y:S02]  /*0890*/  @!P4 MOV R18, R36 ;  /* 0x000000240012c202 */ /* 0x000fe40000000f00 */
[----:B------:R-:W-:-:S02]  /*08a0*/  @!P3 LEA.HI.X R15, R6, R15, R7, 0x2, P6 ;  /* 0x0000000f060fb211 */ /* 0x000fc400030f1407 */
[----:B------:R-:W-:Y:S02]  /*08b0*/  CS2R R6, SRZ ;  /* 0x0000000000067805 */ /* 0x000fe4000001ff00 */
[----:B------:R-:W-:Y:S01]  /*08c0*/  MOV R4, RZ ;  /* 0x000000ff00047202 */ /* 0x000fe20000000f00 */
[----:B------:R-:W-:Y:S01]  /*08d0*/  @!P4 IMAD.WIDE.U32 R18, R30, R8, R18 ;  /* 0x000000081e12c225 */ /* 0x000fe200078e0012 */
[----:B------:R-:W-:Y:S02]  /*08e0*/  CS2R R8, SRZ ;  /* 0x0000000000087805 */ /* 0x000fe4000001ff00 */
[----:B------:R-:W3:Y:S02]  /*08f0*/  @!P1 LDG.E.64 R6, desc[UR16][R16.64] ;  /* 0x0000001010069981 */ /* 0x000ee4000c1e1b00 */
[----:B------:R-:W-:Y:S02]  /*0900*/  @!P4 IADD3 R19, PT, PT, R19, R21, RZ ;  /* 0x000000151313c210 */ /* 0x000fe40007ffe0ff */
[----:B------:R3:W4:Y:S01]  /*0910*/  @!P2 LDG.E.64 R4, desc[UR16][R12.64] ;  /* 0x000000100c04a981 */ /* 0x000722000c1e1b00 */
[----:B--2---:R-:W-:-:S03]  /*0920*/  @!P4 LEA R20, P2, R18, R10, 0x2 ;  /* 0x0000000a1214c211 */ /* 0x004fc600078410ff */
[----:B------:R-:W2:Y:S01]  /*0930*/  @!P3 LDG.E.64 R8, desc[UR16][R14.64] ;  /* 0x000000100e08b981 */ /* 0x000ea2000c1e1b00 */
[----:B------:R-:W-:Y:S02]  /*0940*/  @!P4 LEA.HI.X R21, R18, R11, R19, 0x2, P2 ;  /* 0x0000000b1215c211 */ /* 0x000fe400010f1413 */
[----:B------:R-:W-:-:S06]  /*0950*/  CS2R R10, SRZ ;  /* 0x00000000000a7805 */ /* 0x000fcc000001ff00 */
[----:B------:R-:W5:Y:S01]  /*0960*/  @!P4 LDG.E.64 R10, desc[UR16][R20.64] ;  /* 0x00000010140ac981 */ /* 0x000f62000c1e1b00 */
[C---:B------:R-:W-:Y:S02]  /*0970*/  ISETP.GT.AND P2, PT, R3.reuse, 0x1e, PT ;  /* 0x0000001e0300780c */ /* 0x040fe40003f44270 */
[----:B------:R-:W-:Y:S01]  /*0980*/  ISETP.GT.AND P3, PT, R3, 0xf, PT ;  /* 0x0000000f0300780c */ /* 0x000fe20003f64270 */
[----:B------:R-:W-:Y:S01]  /*0990*/  BSSY.RECONVERGENT B0, `(.L_x_2278) ;  /* 0x0000031000007945 */ /* 0x000fe20003800200 */
[----:B---3--:R-:W-:Y:S01]  /*09a0*/  FMUL.FTZ R13, R7, R7 ;  /* 0x00000007070d7220 */ /* 0x008fe20000410000 */
[C---:B------:R-:W-:Y:S01]  /*09b0*/  FADD.FTZ R12, R6.reuse, R7 ;  /* 0x00000007060c7221 */ /* 0x040fe20000010000 */
[----:B----4-:R-:W-:Y:S02]  /*09c0*/  FMUL.FTZ R19, R5, R5 ;  /* 0x0000000505137220 */ /* 0x010fe40000410000 */
[----:B------:R-:W-:Y:S01]  /*09d0*/  FFMA.FTZ R13, R6, R6, R13 ;  /* 0x00000006060d7223 */ /* 0x000fe2000001000d */
[C---:B------:R-:W-:Y:S01]  /*09e0*/  FADD.FTZ R17, R4.reuse, R5 ;  /* 0x0000000504117221 */ /* 0x040fe20000010000 */
[----:B------:R-:W-:Y:S01]  /*09f0*/  FADD.FTZ R12, RZ, R12 ;  /* 0x0000000cff0c7221 */ /* 0x000fe20000010000 */
[----:B------:R-:W-:Y:S01]  /*0a00*/  FFMA.FTZ R16, R4, R4, R19 ;  /* 0x0000000404107223 */ /* 0x000fe20000010013 */
[----:B------:R-:W-:Y:S01]  /*0a10*/  FADD.FTZ R13, RZ, R13 ;  /* 0x0000000dff0d7221 */ /* 0x000fe20000010000 */
[----:B--2---:R-:W-:Y:S01]  /*0a20*/  FMUL.FTZ R19, R9, R9 ;  /* 0x0000000909137220 */ /* 0x004fe20000410000 */
[----:B------:R-:W-:Y:S01]  /*0a30*/  FADD.FTZ R12, R12, R17 ;  /* 0x000000110c0c7221 */ /* 0x000fe20000010000 */
[C---:B------:R-:W-:Y:S01]  /*0a40*/  FADD.FTZ R15, R8.reuse, R9 ;  /* 0x00000009080f7221 */ /* 0x040fe20000010000 */
[----:B------:R-:W-:Y:S01]  /*0a50*/  FADD.FTZ R13, R13, R16 ;  /* 0x000000100d0d7221 */ /* 0x000fe20000010000 */
[----:B------:R-:W-:Y:S01]  /*0a60*/  FFMA.FTZ R14, R8, R8, R19 ;  /* 0x00000008080e7223 */ /* 0x000fe20000010013 */
[----:B-----5:R-:W-:Y:S01]  /*0a70*/  FMUL.FTZ R17, R11, R11 ;  /* 0x0000000b0b117220 */ /* 0x020fe20000410000 */
[----:B------:R-:W-:-:S02]  /*0a80*/  FADD.FTZ R12, R12, R15 ;  /* 0x0000000f0c0c7221 */ /* 0x000fc40000010000 */
        /* <DEDUP_REMOVED lines=33> */
.L_x_2279:
[----:B------:R-:W-:Y:S05]  /*0ca0*/  BSYNC.RECONVERGENT B0 ;  /* 0x0000000000007941 */ /* 0x000fea0003800200 */
.L_x_2278:
        /* <DEDUP_REMOVED lines=8> */
[----:B-12---:R-:W1:Y:S04]  /*0d30*/  LDS.128 R16, [UR5+0x20] ;  /* 0x00002005ff107984 */ /* 0x006e680008000c00 */
[----:B------:R-:W2:Y:S04]  /*0d40*/  LDS.128 R20, [UR5+0x30] ;  /* 0x00003005ff147984 */ /* 0x000ea80008000c00 */
[----:B------:R-:W4:Y:S01]  /*0d50*/  LDS.128 R24, [UR5+0x40] ;  /* 0x00004005ff187984 */ /* 0x000f220008000c00 */
[----:B-1----:R-:W-:Y:S01]  /*0d60*/  FADD.FTZ R13, R14, R16 ;  /* 0x000000100e0d7221 */ /* 0x002fe20000010000 */
[----:B------:R-:W-:-:S03]  /*0d70*/  FADD.FTZ R16, R15, R17 ;  /* 0x000000110f107221 */ /* 0x000fc60000010000 */
[----:B------:R-:W-:Y:S01]  /*0d80*/  FADD.FTZ R17, R13, R18 ;  /* 0x000000120d117221 */ /* 0x000fe20000010000 */
[----:B------:R-:W-:Y:S01]  /*0d90*/  FADD.FTZ R16, R16, R19 ;  /* 0x0000001310107221 */ /* 0x000fe20000010000 */
[----:B0--3--:R-:W0:Y:S02]  /*0da0*/  LDS.128 R12, [UR5+0x50] ;  /* 0x00005005ff0c7984 */ /* 0x009e240008000c00 */
        /* <DEDUP_REMOVED lines=8> */
[----:B------:R-:W-:Y:S01]  /*0e30*/  FADD.FTZ R24, R24, R27 ;  /* 0x0000001b18187221 */ /* 0x000fe20000010000 */
[----:B------:R-:W2:Y:S02]  /*0e40*/  LDS.128 R16, [UR5+0x70] ;  /* 0x00007005ff107984 */ /* 0x000ea40008000c00 */
        /* <DEDUP_REMOVED lines=13> */
[----:B------:R-:W-:Y:S01]  /*0f20*/  FADD.FTZ R18, R16, R19 ;  /* 0x0000001310127221 */ /* 0x000fe20000010000 */
[----:B------:R-:W2:Y:S02]  /*0f30*/  LDS.128 R20, [UR5+0xa0] ;  /* 0x0000a005ff147984 */ /* 0x000ea40008000c00 */
[----:B0-----:R-:W-:Y:S01]  /*0f40*/  FADD.FTZ R19, R17, R24 ;  /* 0x0000001811137221 */ /* 0x001fe20000010000 */
[----:B------:R-:W-:Y:S01]  /*0f50*/  FADD.FTZ R18, R18, R25 ;  /* 0x0000001912127221 */ /* 0x000fe20000010000 */
[----:B------:R-:W0:Y:S02]  /*0f60*/  LDS.64 R16, [UR5+0xb0] ;  /* 0x0000b005ff107984 */ /* 0x000e240008000a00 */
        /* <DEDUP_REMOVED lines=12> */
.L_x_2281:
[----:B------:R-:W-:Y:S05]  /*1030*/  BSYNC.RECONVERGENT B0 ;  /* 0x0000000000007941 */ /* 0x000fea0003800200 */
.L_x_2280:
        /* <DEDUP_REMOVED lines=33> */
.L_x_2284:
[----:B------:R-:W2:Y:S04]  /*1250*/  LDG.E.STRONG.GPU R16, desc[UR16][R12.64] ;  /* 0x000000100c107981 */ /* 0x000ea8000c1ef900 */
[----:B--2---:R-:W-:Y:S01]  /*1260*/  CCTL.IVALL ;  /* 0x00000000ff00798f */ /* 0x004fe20002000000 */
[----:B------:R-:W-:Y:S05]  /*1270*/  YIELD ;  /* 0x0000000000007946 */ /* 0x000fea0003800000 */
[----:B------:R-:W-:-:S13]  /*1280*/  ISETP.NE.AND P4, PT, R16, R19, PT ;  /* 0x000000131000720c */ /* 0x000fda0003f85270 */
[----:B------:R-:W-:Y:S05]  /*1290*/  @P4 BRA `(.L_x_2284) ;  /* 0xfffffffc00ec4947 */ /* 0x000fea000383ffff */
.L_x_2283:
        /* <DEDUP_REMOVED lines=14> */
.L_x_2286:
[----:B------:R-:W-:Y:S01]  /*1380*/  UIADD3 UR26, UPT, UPT, UR5, 0x1, URZ ;  /* 0x00000001051a7890 */ /* 0x000fe2000fffe0ff */
[----:B------:R-:W-:Y:S01]  /*1390*/  ISETP.EQ.OR P2, PT, RZ, UR24, P3 ;  /* 0x00000018ff007c0c */ /* 0x000fe20009f42670 */
[----:B------:R-:W-:-:S04]  /*13a0*/  UIADD3 UR27, UPT, UPT, UR5, 0x2, URZ ;  /* 0x00000002051b7890 */ /* 0x000fc8000fffe0ff */
[----:B------:R-:W-:Y:S01]  /*13b0*/  MOV R12, UR26 ;  /* 0x0000001a000c7c02 */ /* 0x000fe20008000f00 */
[----:B------:R-:W-:Y:S01]  /*13c0*/  UIADD3 UR26, UPT, UPT, UR5, 0x3, URZ ;  /* 0x00000003051a7890 */ /* 0x000fe2000fffe0ff */
[----:B------:R-:W-:Y:S02]  /*13d0*/  MOV R13, UR27 ;  /* 0x0000001b000d7c02 */ /* 0x000fe40008000f00 */
[----:B------:R-:W-:Y:S02]  /*13e0*/  ISETP.EQ.OR P4, PT, R12, UR20, P3 ;  /* 0x000000140c007c0c */ /* 0x000fe40009f82670 */
[----:B------:R-:W-:Y:S01]  /*13f0*/  ISETP.EQ.OR P6, PT, R13, UR20, P3 ;  /* 0x000000140d007c0c */ /* 0x000fe20009fc2670 */
[----:B------:R-:W-:Y:S01]  /*1400*/  IMAD.U32 R12, RZ, RZ, UR26 ;  /* 0x0000001aff0c7e24 */ /* 0x000fe2000f8e00ff */
[----:B------:R-:W-:-:S04]  /*1410*/  VOTEU.ALL UP1, P2 ;  /* 0x0000000000ff7886 */ /* 0x000fc80001020000 */
[----:B------:R-:W-:Y:S01]  /*1420*/  ISETP.EQ.OR P5, PT, R12, UR20, P3 ;  /* 0x000000140c007c0c */ /* 0x000fe20009fa2670 */
[----:B------:R-:W-:-:S04]  /*1430*/  @!UP1 UIMAD.WIDE.U32 UR26, UR11, 0x8, UR18 ;  /* 0x000000080b1a98a5 */ /* 0x000fc8000f8e0012 */
[----:B------:R-:W-:Y:S02]  /*1440*/  VOTEU.ALL UP1, P4 ;  /* 0x0000000000ff7886 */ /* 0x000fe40002020000 */
[----:B------:R-:W-:Y:S01]  /*1450*/  MOV R12, UR26 ;  /* 0x0000001a000c7c02 */ /* 0x000fe20008000f00 */
[----:B------:R-:W-:Y:S01]  /*1460*/  VOTEU.ALL UP2, P6 ;  /* 0x0000000000ff7886 */ /* 0x000fe20003040000 */
[----:B------:R-:W-:Y:S01]  /*1470*/  MOV R13, UR27 ;  /* 0x0000001b000d7c02 */ /* 0x000fe20008000f00 */
[----:B------:R-:W-:-:S03]  /*1480*/  @!UP1 UIMAD.WIDE.U32 UR26, UR23, 0x8, UR18 ;  /* 0x00000008171a98a5 */ /* 0x000fc6000f8e0012 */
[----:B------:R-:W-:Y:S01]  /*1490*/  VOTEU.ALL UP1, P5 ;  /* 0x0000000000ff7886 */ /* 0x000fe20002820000 */
[----:B------:R-:W-:Y:S01]  /*14a0*/  @!UP2 UIMAD.WIDE.U32 UR28, UR12, 0x8, UR18 ;  /* 0x000000080c1ca8a5 */ /* 0x000fe2000f8e0012 */
[----:B------:R-:W0:Y:S01]  /*14b0*/  @!P2 LDG.E.64 R12, desc[UR16][R12.64] ;  /* 0x000000100c0ca981 */ /* 0x000e22000c1e1b00 */
[----:B------:R-:W-:Y:S02]  /*14c0*/  MOV R16, UR26 ;  /* 0x0000001a00107c02 */ /* 0x000fe40008000f00 */
[----:B------:R-:W-:Y:S01]  /*14d0*/  MOV R17, UR27 ;  /* 0x0000001b00117c02 */ /* 0x000fe20008000f00 */
[----:B------:R-:W-:Y:S01]  /*14e0*/  @!UP1 UIMAD.WIDE.U32 UR26, UR22, 0x8, UR18 ;  /* 0x00000008161a98a5 */ /* 0x000fe2000f8e0012 */
[----:B-1----:R-:W-:Y:S02]  /*14f0*/  MOV R18, UR28 ;  /* 0x0000001c00127c02 */ /* 0x002fe40008000f00 */
[----:B--2---:R-:W-:Y:S02]  /*1500*/  MOV R19, UR29 ;  /* 0x0000001d00137c02 */ /* 0x004fe40008000f00 */
[----:B------:R-:W2:Y:S01]  /*1510*/  @!P4 LDG.E.64 R16, desc[UR16][R16.64] ;  /* 0x000000101010c981 */ /* 0x000ea2000c1e1b00 */
[----:B------:R-:W-:-:S02]  /*1520*/  MOV R20, UR26 ;  /* 0x0000001a00147c02 */ /* 0x000fc40008000f00 */
[----:B------:R-:W-:Y:S01]  /*1530*/  MOV R21, UR27 ;  /* 0x0000001b00157c02 */ /* 0x000fe20008000f00 */
[----:B------:R-:W4:Y:S05]  /*1540*/  @!P6 LDG.E.64 R18, desc[UR16][R18.64] ;  /* 0x000000101212e981 */ /* 0x000f2a000c1e1b00 */
[----:B------:R-:W5:Y:S01]  /*1550*/  @!P5 LDG.E.64 R20, desc[UR16][R20.64] ;  /* 0x000000101414d981 */ /* 0x000f62000c1e1b00 */
[----:B------:R-:W-:Y:S02]  /*1560*/  UIADD3 UR26, UPT, UPT, UR5, 0x4, URZ ;  /* 0x00000004051a7890 */ /* 0x000fe4000fffe0ff */
[----:B------:R-:W-:-:S04]  /*1570*/  UIADD3 UR27, UPT, UPT, UR5, 0x5, URZ ;  /* 0x00000005051b7890 */ /* 0x000fc8000fffe0ff */
[----:B------:R-:W-:Y:S01]  /*1580*/  MOV R22, UR26 ;  /* 0x0000001a00167c02 */ /* 0x000fe20008000f00 */
[----:B------:R-:W-:Y:S01]  /*1590*/  UIADD3 UR26, UPT, UPT, UR5, 0x6, URZ ;  /* 0x00000006051a7890 */ /* 0x000fe2000fffe0ff */
[----:B0--3--:R-:W-:Y:S01]  /*15a0*/  @!P2 FADD.FTZ R14, R14, R12 ;  /* 0x0000000c0e0ea221 */ /* 0x009fe20000010000 */
[----:B------:R-:W-:Y:S01]  /*15b0*/  @!P2 FADD.FTZ R15, R15, R13 ;  /* 0x0000000d0f0fa221 */ /* 0x000fe20000010000 */
[----:B------:R-:W-:Y:S01]  /*15c0*/  ISETP.EQ.OR P2, PT, R22, UR20, P3 ;  /* 0x0000001416007c0c */ /* 0x000fe20009f42670 */
[----:B------:R-:W-:Y:S01]  /*15d0*/  IMAD.U32 R12, RZ, RZ, UR27 ;  /* 0x0000001bff0c7e24 */ /* 0x000fe2000f8e00ff */
[----:B------:R-:W-:Y:S01]  /*15e0*/  UIADD3 UR27, UPT, UPT, UR5, 0x7, URZ ;  /* 0x00000007051b7890 */ /* 0x000fe2000fffe0ff */
[----:B--2---:R-:W-:Y:S01]  /*15f0*/  @!P4 FADD.FTZ R14, R14, R16 ;  /* 0x000000100e0ec221 */ /* 0x004fe20000010000 */
[----:B------:R-:W-:Y:S02]  /*1600*/  @!P4 FADD.FTZ R15, R15, R17 ;  /* 0x000000110f0fc221 */ /* 0x000fe40000010000 */
[----:B------:R-:W-:-:S02]  /*1610*/  ISETP.EQ.OR P4, PT, R12, UR20, P3 ;  /* 0x000000140c007c0c */ /* 0x000fc40009f82670 */
[----:B------:R-:W-:Y:S01]  /*1620*/  MOV R12, UR26 ;  /* 0x0000001a000c7c02 */ /* 0x000fe20008000f00 */
[----:B----4-:R-:W-:Y:S01]  /*1630*/  @!P6 FADD.FTZ R14, R14, R18 ;  /* 0x000000120e0ee221 */ /* 0x010fe20000010000 */
[----:B------:R-:W-:Y:S01]  /*1640*/  @!P6 FADD.FTZ R15, R15, R19 ;  /* 0x000000130f0fe221 */ /* 0x000fe20000010000 */
[----:B------:R-:W-:Y:S02]  /*1650*/  MOV R13, UR27 ;  /* 0x0000001b000d7c02 */ /* 0x000fe40008000f00 */
[----:B------:R-:W-:Y:S01]  /*1660*/  VOTEU.ALL UP1, P2 ;  /* 0x0000000000ff7886 */ /* 0x000fe20001020000 */
[----:B------:R-:W-:Y:S01]  /*1670*/  ISETP.EQ.OR P6, PT, R12, UR20, P3 ;  /* 0x000000140c007c0c */ /* 0x000fe20009fc2670 */
[----:B-----5:R-:W-:Y:S01]  /*1680*/  @!P5 FADD.FTZ R14, R14, R20 ;  /* 0x000000140e0ed221 */ /* 0x020fe20000010000 */
[----:B------:R-:W-:Y:S01]  /*1690*/  @!P5 FADD.FTZ R15, R15, R21 ;  /* 0x000000150f0fd221 */ /* 0x000fe20000010000 */
[----:B------:R-:W-:Y:S01]  /*16a0*/  ISETP.EQ.OR P5, PT, R13, UR20, P3 ;  /* 0x000000140d007c0c */ /* 0x000fe20009fa2670 */
[----:B------:R-:W-:Y:S01]  /*16b0*/  @!UP1 UIMAD.WIDE.U32 UR26, UR13, 0x8, UR18 ;  /* 0x000000080d1a98a5 */ /* 0x000fe2000f8e0012 */
[----:B------:R-:W-:-:S05]  /*16c0*/  VOTEU.ALL UP2, P4 ;  /* 0x0000000000ff7886 */ /* 0x000fca0002040000 */
[----:B------:R-:W-:Y:S01]  /*16d0*/  MOV R12, UR26 ;  /* 0x0000001a000c7c02 */ /* 0x000fe20008000f00 */
[----:B------:R-:W-:Y:S01]  /*16e0*/  @!UP2 UIMAD.WIDE.U32 UR28, UR15, 0x8, UR18 ;  /* 0x000000080f1ca8a5 */ /* 0x000fe2000f8e0012 */
[----:B------:R-:W-:Y:S01]  /*16f0*/  MOV R13, UR27 ;  /* 0x0000001b000d7c02 */ /* 0x000fe20008000f00 */
[----:B------:R-:W-:-:S03]  /*1700*/  VOTEU.ALL UP1, P6 ;  /* 0x0000000000ff7886 */ /* 0x000fc60003020000 */
[----:B------:R-:W-:Y:S01]  /*1710*/  VOTEU.ALL UP2, P5 ;  /* 0x0000000000ff7886 */ /* 0x000fe20002840000 */
[----:B------:R-:W-:Y:S01]  /*1720*/  MOV R16, UR28 ;  /* 0x0000001c00107c02 */ /* 0x000fe20008000f00 */
[----:B------:R-:W-:Y:S01]  /*1730*/  @!UP1 UIMAD.WIDE.U32 UR26, UR14, 0x8, UR18 ;  /* 0x000000080e1a98a5 */ /* 0x000fe2000f8e0012 */
[----:B------:R-:W2:Y:S01]  /*1740*/  @!P2 LDG.E.64 R12, desc[UR16][R12.64] ;  /* 0x000000100c0ca981 */ /* 0x000ea2000c1e1b00 */
[----:B------:R-:W-:Y:S01]  /*1750*/  MOV R17, UR29 ;  /* 0x0000001d00117c02 */ /* 0x000fe20008000f00 */
[----:B------:R-:W-:-:S03]  /*1760*/  @!UP2 UIMAD.WIDE.U32 UR28, UR25, 0x8, UR18 ;  /* 0x00000008191ca8a5 */ /* 0x000fc6000f8e0012 */
[----:B------:R-:W-:Y:S02]  /*1770*/  MOV R18, UR26 ;  /* 0x0000001a00127c02 */ /* 0x000fe40008000f00 */
[----:B------:R-:W-:Y:S01]  /*1780*/  MOV R19, UR27 ;  /* 0x0000001b00137c02 */ /* 0x000fe20008000f00 */
[----:B------:R-:W3:Y:S01]  /*1790*/  @!P4 LDG.E.64 R16, desc[UR16][R16.64] ;  /* 0x000000101010c981 */ /* 0x000ee2000c1e1b00 */
[----:B------:R-:W-:Y:S01]  /*17a0*/  MOV R20, UR28 ;  /* 0x0000001c00147c02 */ /* 0x000fe20008000f00 */
[----:B------:R-:W-:-:S03]  /*17b0*/  IMAD.U32 R21, RZ, RZ, UR29 ;  /* 0x0000001dff157e24 */ /* 0x000fc6000f8e00ff */
        /* <DEDUP_REMOVED lines=23> */
.L_x_2285:
[----:B------:R-:W-:-:S04]  /*1930*/  LOP3.LUT R12, R0, 0x7, RZ, 0xc0, !PT ;  /* 0x00000007000c7812 */ /* 0x000fc800078ec0ff */
[----:B------:R-:W-:-:S13]  /*1940*/  ISETP.NE.AND P2, PT, R12, RZ, PT ;  /* 0x000000ff0c00720c */ /* 0x000fda0003f45270 */
[----:B------:R-:W-:Y:S05]  /*1950*/  @!P2 BRA `(.L_x_2282) ;  /* 0x00000004006ca947 */ /* 0x000fea0003800000 */
[----:B------:R-:W-:Y:S02]  /*1960*/  IADD3 R12, PT, PT, R12, -0x1, RZ ;  /* 0xffffffff0c0c7810 */ /* 0x000fe40007ffe0ff */
[----:B------:R-:W-:Y:S02]  /*1970*/  LOP3.LUT P2, R21, R0, 0x3, RZ, 0xc0, !PT ;  /* 0x0000000300157812 */ /* 0x000fe4000784c0ff */
        /* <DEDUP_REMOVED lines=13> */
[----:B------:R-:W-:Y:S02]  /*1a50*/  MOV R16, UR12 ;  /* 0x0000000c00107c02 */ /* 0x000fe40008000f00 */
[----:B------:R-:W-:Y:S02]  /*1a60*/  MOV R17, UR14 ;  /* 0x0000000e00117c02 */ /* 0x000fe40008000f00 */
[----:B------:R-:W-:-:S02]  /*1a70*/  ISETP.EQ.OR P5, PT, R16, UR20, P3 ;  /* 0x0000001410007c0c */ /* 0x000fc40009fa2670 */
[----:B------:R-:W-:Y:S02]  /*1a80*/  ISETP.EQ.OR P4, PT, R17, UR20, P3 ;  /* 0x0000001411007c0c */ /* 0x000fe40009f82670 */
[----:B------:R-:W-:-:S09]  /*1a90*/  MOV R16, UR11 ;  /* 0x0000000b00107c02 */ /* 0x000fd20008000f00 */
[----:B------:R-:W-:Y:S02]  /*1aa0*/  VOTEU.ALL UP1, P5 ;  /* 0x0000000000ff7886 */ /* 0x000fe40002820000 */
[----:B------:R-:W-:-:S03]  /*1ab0*/  VOTEU.ALL UP2, P4 ;  /* 0x0000000000ff7886 */ /* 0x000fc60002040000 */
[----:B------:R-:W-:Y:S02]  /*1ac0*/  @!UP1 UIMAD UR12, UR12, UR21, UR6 ;  /* 0x000000150c0c92a4 */ /* 0x000fe4000f8e0206 */
[----:B------:R-:W-:Y:S02]  /*1ad0*/  @!UP2 UIMAD UR14, UR14, UR21, UR6 ;  /* 0x000000150e0ea2a4 */ /* 0x000fe4000f8e0206 */
[----:B------:R-:W-:Y:S02]  /*1ae0*/  @!UP1 UIMAD.WIDE.U32 UR12, UR12, 0x8, UR18 ;  /* 0x000000080c0c98a5 */ /* 0x000fe4000f8e0012 */
[----:B------:R-:W-:-:S06]  /*1af0*/  @!UP2 UIMAD.WIDE.U32 UR14, UR14, 0x8, UR18 ;  /* 0x000000080e0ea8a5 */ /* 0x000fcc000f8e0012 */
[----:B------:R-:W-:Y:S01]  /*1b00*/  MOV R17, UR15 ;  /* 0x0000000f00117c02 */ /* 0x000fe20008000f00 */
[----:B0--3--:R-:W-:Y:S01]  /*1b10*/  @!P6 FADD.FTZ R14, R14, R12 ;  /* 0x0000000c0e0ee221 */ /* 0x009fe20000010000 */
[----:B------:R-:W-:Y:S01]  /*1b20*/  @!P6 FADD.FTZ R15, R15, R13 ;  /* 0x0000000d0f0fe221 */ /* 0x000fe20000010000 */
[----:B------:R-:W-:Y:S01]  /*1b30*/  ISETP.EQ.OR P6, PT, R16, UR20, P3 ;  /* 0x0000001410007c0c */ /* 0x000fe20009fc2670 */
[----:B------:R-:W-:Y:S01]  /*1b40*/  IMAD.U32 R16, RZ, RZ, UR14 ;  /* 0x0000000eff107e24 */ /* 0x000fe2000f8e00ff */
[----:B------:R-:W-:Y:S02]  /*1b50*/  MOV R12, UR12 ;  /* 0x0000000c000c7c02 */ /* 0x000fe40008000f00 */
[----:B------:R-:W-:-:S03]  /*1b60*/  MOV R13, UR13 ;  /* 0x0000000d000d7c02 */ /* 0x000fc60008000f00 */
[----:B------:R-:W3:Y:S04]  /*1b70*/  @!P4 LDG.E.64 R16, desc[UR16][R16.64] ;  /* 0x000000101010c981 */ /* 0x000ee8000c1e1b00 */
[----:B------:R-:W4:Y:S02]  /*1b80*/  @!P5 LDG.E.64 R12, desc[UR16][R12.64] ;  /* 0x000000100c0cd981 */ /* 0x000f24000c1e1b00 */
[----:B------:R-:W-:-:S05]  /*1b90*/  VOTEU.ALL UP3, P6 ;  /* 0x0000000000ff7886 */ /* 0x000fca0003060000 */
[----:B------:R-:W-:-:S04]  /*1ba0*/  @!UP3 UIMAD UR11, UR11, UR21, UR6 ;  /* 0x000000150b0bb2a4 */ /* 0x000fc8000f8e0206 */
[----:B------:R-:W-:-:S06]  /*1bb0*/  @!UP3 UIMAD.WIDE.U32 UR12, UR11, 0x8, UR18 ;  /* 0x000000080b0cb8a5 */ /* 0x000fcc000f8e0012 */
[----:B-1----:R-:W-:Y:S02]  /*1bc0*/  MOV R18, UR12 ;  /* 0x0000000c00127c02 */ /* 0x002fe40008000f00 */
[----:B--2---:R-:W-:-:S06]  /*1bd0*/  MOV R19, UR13 ;  /* 0x0000000d00137c02 */ /* 0x004fcc0008000f00 */
[----:B------:R-:W2:Y:S01]  /*1be0*/  @!P6 LDG.E.64 R18, desc[UR16][R18.64] ;  /* 0x000000101212e981 */ /* 0x000ea2000c1e1b00 */
[----:B------:R-:W-:-:S04]  /*1bf0*/  MOV R20, UR5 ;  /* 0x0000000500147c02 */ /* 0x000fc80008000f00 */
[----:B------:R-:W-:-:S04]  /*1c00*/  IADD3 R20, PT, PT, R20, 0x4, RZ ;  /* 0x0000000414147810 */ /* 0x000fc80007ffe0ff */
[----:B------:R-:W-:Y:S01]  /*1c10*/  R2UR UR5, R20 ;  /* 0x00000000140572ca */ /* 0x000fe200000e0000 */
[----:B----4-:R-:W-:Y:S01]  /*1c20*/  @!P5 FADD.FTZ R14, R14, R12 ;  /* 0x0000000c0e0ed221 */ /* 0x010fe20000010000 */
[----:B------:R-:W-:-:S03]  /*1c30*/  @!P5 FADD.FTZ R15, R15, R13 ;  /* 0x0000000d0f0fd221 */ /* 0x000fc60000010000 */
[----:B---3--:R-:W-:Y:S01]  /*1c40*/  @!P4 FADD.FTZ R14, R14, R16 ;  /* 0x000000100e0ec221 */ /* 0x008fe20000010000 */
[----:B------:R-:W-:-:S03]  /*1c50*/  @!P4 FADD.FTZ R15, R15, R17 ;  /* 0x000000110f0fc221 */ /* 0x000fc60000010000 */
[----:B--2---:R-:W-:Y:S01]  /*1c60*/  @!P6 FADD.FTZ R14, R14, R18 ;  /* 0x000000120e0ee221 */ /* 0x004fe20000010000 */
[----:B------:R-:W-:-:S07]  /*1c70*/  @!P6 FADD.FTZ R15, R15, R19 ;  /* 0x000000130f0fe221 */ /* 0x000fce0000010000 */
.L_x_2287:
        /* <DEDUP_REMOVED lines=27> */
.L_x_2288:
        /* <DEDUP_REMOVED lines=13> */
.L_x_2289:
[----:B------:R-:W-:Y:S05]  /*1f00*/  BSYNC.RECONVERGENT B0 ;  /* 0x0000000000007941 */ /* 0x000fea0003800200 */
.L_x_2282:
[----:B------:R-:W4:Y:S01]  /*1f10*/  S2UR UR11, SR_CgaCtaId ;  /* 0x00000000000b79c3 */ /* 0x000f220000008800 */
[----:B------:R-:W5:Y:S01]  /*1f20*/  LDCU UR12, c[0x0][0x414] ;  /* 0x00008280ff0c77ac */ /* 0x000f620008000800 */
[----:B------:R-:W-:Y:S02]  /*1f30*/  MOV R23, UR9 ;  /* 0x0000000900177c02 */ /* 0x000fe40008000f00 */
[----:B------:R-:W-:Y:S01]  /*1f40*/  IADD3 R21, PT, PT, R2, UR10, RZ ;  /* 0x0000000a02157c10 */ /* 0x000fe2000fffe0ff */
[----:B------:R-:W-:-:S03]  /*1f50*/  UMOV UR5, 0x400 ;  /* 0x0000040000057882 */ /* 0x000fc60000000000 */
[----:B------:R-:W0:Y:S08]  /*1f60*/  @P0 LDC.64 R16, c[0x0][0x388] ;  /* 0x0000e200ff100b82 */ /* 0x000e300000000a00 */
[----:B-12---:R-:W1:Y:S01]  /*1f70*/  LDC.64 R18, c[0x0][0x398] ;  /* 0x0000e600ff127b82 */ /* 0x006e620000000a00 */
[----:B-----5:R-:W-:Y:S01]  /*1f80*/  @P0 FMUL.FTZ R22, R14, UR12 ;  /* 0x0000000c0e160c20 */ /* 0x020fe20008410000 */
[----:B----4-:R-:W-:-:S06]  /*1f90*/  ULEA UR5, UR11, UR5, 0x18 ;  /* 0x000000050b057291 */ /* 0x010fcc000f8ec0ff */
[----:B------:R-:W2:Y:S01]  /*1fa0*/  LDC.64 R12, c[0x0][0x3a0] ;  /* 0x0000e800ff0c7b82 */ /* 0x000ea20000000a00 */
[----:B0-----:R-:W-:-:S04]  /*1fb0*/  @P0 IMAD.WIDE R16, R23, 0x8, R16 ;  /* 0x0000000817100825 */ /* 0x001fc800078e0210 */
[----:B------:R-:W-:Y:S01]  /*1fc0*/  @P0 FMUL.FTZ R23, R15, UR12 ;  /* 0x0000000c0f170c20 */ /* 0x000fe20008410000 */
[----:B------:R-:W-:Y:S04]  /*1fd0*/  @!P3 STS.64 [UR5+0xc0], R14 ;  /* 0x0000c00eff00b988 */ /* 0x000fe80008000a05 */
[----:B------:R-:W-:Y:S01]  /*1fe0*/  @P0 STG.E.64 desc[UR16][R16.64], R22 ;  /* 0x0000001610000986 */ /* 0x000fe2000c101b10 */
[C---:B-1----:R-:W-:Y:S01]  /*1ff0*/  IMAD.WIDE R18, R21.reuse, 0x2, R18 ;  /* 0x0000000215127825 */ /* 0x042fe200078e0212 */
[----:B------:R-:W-:Y:S03]  /*2000*/  BAR.SYNC.DEFER_BLOCKING 0x0 ;  /* 0x0000000000007b1d */ /* 0x000fe60000010000 */
[----:B--2---:R-:W-:-:S03]  /*2010*/  IMAD.WIDE R20, R21, 0x2, R12 ;  /* 0x0000000215147825 */ /* 0x004fc600078e020c */
[----:B------:R-:W2:Y:S04]  /*2020*/  LDG.E.U16 R24, desc[UR16][R18.64] ;  /* 0x0000001012187981 */ /* 0x000ea8000c1e1500 */
[----:B------:R-:W4:Y:S04]  /*2030*/  LDG.E.U16 R26, desc[UR16][R18.64+0x2] ;  /* 0x00000210121a7981 */ /* 0x000f28000c1e1500 */
[----:B------:R-:W5:Y:S04]  /*2040*/  LDG.E.U16 R27, desc[UR16][R20.64] ;  /* 0x00000010141b7981 */ /* 0x000f68000c1e1500 */
[----:B------:R-:W5:Y:S01]  /*2050*/  LDG.E.U16 R33, desc[UR16][R20.64+0x2] ;  /* 0x0000021014217981 */ /* 0x000f62000c1e1500 */
[----:B------:R-:W-:Y:S01]  /*2060*/  BSSY.RECONVERGENT B0, `(.L_x_2290) ;  /* 0x00000ee000007945 */ /* 0x000fe20003800200 */
[----:B------:R-:W-:-:S02]  /*2070*/  VIADD R25, R32, 0x40 ;  /* 0x0000004020197836 */ /* 0x000fc40000000000 */
[----:B------:R-:W0:Y:S02]  /*2080*/  LDS.64 R38, [UR5+0xc0] ;  /* 0x0000c005ff267984 */ /* 0x000e240008000a00 */
[----:B0-----:R-:W-:-:S04]  /*2090*/  FMUL.FTZ R13, R38, UR12 ;  /* 0x0000000c260d7c20 */ /* 0x001fc80008410000 */
[----:B------:R-:W-:-:S04]  /*20a0*/  FMUL.FTZ R12, R13, R13 ;  /* 0x0000000d0d0c7220 */ /* 0x000fc80000410000 */
[----:B------:R-:W-:-:S05]  /*20b0*/  FFMA.FTZ R12, R39, UR12, -R12 ;  /* 0x0000000c270c7c23 */ /* 0x000fca000801080c */
[----:B------:R-:W-:-:S13]  /*20c0*/  FSETP.GTU.FTZ.AND P2, PT, R12, RZ, PT ;  /* 0x000000ff0c00720b */ /* 0x000fda0003f5c000 */
[----:B---3--:R-:W0:Y:S02]  /*20d0*/  @P2 LDC R15, c[0x0][0x3a8] ;  /* 0x0000ea00ff0f2b82 */ /* 0x008e240000000800 */
[----:B0-----:R-:W-:Y:S01]  /*20e0*/  @P2 FADD.FTZ R22, R12, R15 ;  /* 0x0000000f0c162221 */ /* 0x001fe20000010000 */
[----:B------:R-:W-:-:S06]  /*20f0*/  MOV R12, 0x3f800000 ;  /* 0x3f800000000c7802 */ /* 0x000fcc0000000f00 */
[----:B------:R0:W1:Y:S01]  /*2100*/  @P2 MUFU.RSQ R12, R22 ;  /* 0x00000016000c2308 */ /* 0x0000620000001400 */
[----:B--2---:R-:W-:Y:S02]  /*2110*/  SHF.L.U32 R14, R24, 0x10, RZ ;  /* 0x00000010180e7819 */ /* 0x004fe400000006ff */
[----:B----4-:R-:W-:Y:S02]  /*2120*/  SHF.L.U32 R15, R26, 0x10, RZ ;  /* 0x000000101a0f7819 */ /* 0x010fe400000006ff */
[----:B-----5:R-:W-:Y:S02]  /*2130*/  SHF.L.U32 R17, R27, 0x10, RZ ;  /* 0x000000101b117819 */ /* 0x020fe400000006ff */
[----:B------:R-:W-:Y:S01]  /*2140*/  SHF.L.U32 R16, R33, 0x10, RZ ;  /* 0x0000001021107819 */ /* 0x000fe200000006ff */
[----:B01----:R-:W-:Y:S06]  /*2150*/  BRA.U UP0, `(.L_x_2291) ;  /* 0x0000000500747547 */ /* 0x003fec000b800000 */
[----:B------:R-:W0:Y:S01]  /*2160*/  LDCU.64 UR12, c[0x0][0x3e8] ;  /* 0x00007d00ff0c77ac */ /* 0x000e220008000a00 */
[----:B------:R-:W-:Y:S01]  /*2170*/  SHF.R.S32.HI R21, RZ, 0x1f, R32 ;  /* 0x0000001fff157819 */ /* 0x000fe20000011420 */
[----:B------:R-:W-:Y:S01]  /*2180*/  BSSY.RECONVERGENT B1, `(.L_x_2292) ;  /* 0x000001f000017945 */ /* 0x000fe20003800200 */
[C---:B------:R-:W-:Y:S02]  /*2190*/  IADD3 R22, PT, PT, R32.reuse, 0x80, RZ ;  /* 0x0000008020167810 */ /* 0x040fe40007ffe0ff */
[----:B------:R-:W-:Y:S02]  /*21a0*/  SHF.R.S32.HI R26, RZ, 0x1f, R25 ;  /* 0x0000001fff1a7819 */ /* 0x000fe40000011419 */
[----:B------:R-:W-:Y:S02]  /*21b0*/  SHF.R.S32.HI R23, RZ, 0x1f, R30 ;  /* 0x0000001fff177819 */ /* 0x000fe4000001141e */
[----:B------:R-:W-:Y:S02]  /*21c0*/  SHF.R.S32.HI R24, RZ, 0x1f, R22 ;  /* 0x0000001fff187819 */ /* 0x000fe40000011416 */
[----:B0-----:R-:W-:-:S02]  /*21d0*/  ISETP.GE.U32.AND P2, PT, R32, UR12, PT ;  /* 0x0000000c20007c0c */ /* 0x001fc4000bf46070 */
[----:B------:R-:W-:Y:S02]  /*21e0*/  ISETP.GE.U32.AND P3, PT, R25, UR12, PT ;  /* 0x0000000c19007c0c */ /* 0x000fe4000bf66070 */
[----:B------:R-:W-:Y:S02]  /*21f0*/  ISETP.GE.AND.EX P2, PT, R21, UR13, PT, P2 ;  /* 0x0000000d15007c0c */ /* 0x000fe4000bf46320 */
[----:B------:R-:W-:Y:S02]  /*2200*/  ISETP.GE.U32.AND P4, PT, R22, UR12, PT ;  /* 0x0000000c16007c0c */ /* 0x000fe4000bf86070 */
[----:B------:R-:W-:Y:S02]  /*2210*/  ISETP.GE.U32.AND P1, PT, R30, UR12, PT ;  /* 0x0000000c1e007c0c */ /* 0x000fe4000bf26070 */
[----:B------:R-:W-:Y:S02]  /*2220*/  ISETP.GE.AND.EX P3, PT, R26, UR13, PT, P3 ;  /* 0x0000000d1a007c0c */ /* 0x000fe4000bf66330 */
[----:B------:R-:W-:-:S02]  /*2230*/  ISETP.GE.AND.EX P4, PT, R24, UR13, PT, P4 ;  /* 0x0000000d18007c0c */ /* 0x000fc4000bf86340 */
[----:B------:R-:W-:-:S03]  /*2240*/  ISETP.GE.AND.EX P1, PT, R23, UR13, PT, P1 ;  /* 0x0000000d17007c0c */ /* 0x000fc6000bf26310 */
[----:B------:R-:W-:Y:S10]  /*2250*/  @P2 BRA `(.L_x_2293) ;  /* 0x0000000000442947 */ /* 0x000ff40003800000 */
        /* <DEDUP_REMOVED lines=17> */
.L_x_2293:
[----:B------:R-:W-:Y:S05]  /*2370*/  BSYNC.RECONVERGENT B1 ;  /* 0x0000000000017941 */ /* 0x000fea0003800200 */
.L_x_2292:
[----:B------:R-:W-:Y:S04]  /*2380*/  BSSY.RECONVERGENT B1, `(.L_x_2294) ;  /* 0x0000013000017945 */ /* 0x000fe80003800200 */
[----:B------:R-:W-:Y:S05]  /*2390*/  @P3 BRA `(.L_x_2295) ;  /* 0x0000000000443947 */ /* 0x000fea0003800000 */
[----:B------:R-:W1:Y:S01]  /*23a0*/  LDCU.64 UR10, c[0x0][0x3e0] ;  /* 0x00007c00ff0a77ac */ /* 0x000e620008000a00 */
[----:B0-----:R-:W-:Y:S01]  /*23b0*/  MOV R6, R36 ;  /* 0x0000002400067202 */ /* 0x001fe20000000f00 */
[----:B------:R-:W-:Y:S02]  /*23c0*/  IMAD.MOV.U32 R7, RZ, RZ, R35 ;  /* 0x000000ffff077224 */ /* 0x000fe400078e0023 */
[C---:B------:R-:W-:Y:S01]  /*23d0*/  FADD.FTZ R19, -R13.reuse, R4 ;  /* 0x000000040d137221 */ /* 0x040fe20000010100 */
[----:B------:R-:W0:Y:S01]  /*23e0*/  LDCU.64 UR14, c[0x0][0x380] ;  /* 0x00007000ff0e77ac */ /* 0x000e220008000a00 */
[----:B------:R-:W-:Y:S02]  /*23f0*/  FADD.FTZ R5, -R13, R5 ;  /* 0x000000050d057221 */ /* 0x000fe40000010100 */
[-C--:B------:R-:W-:Y:S02]  /*2400*/  FMUL.FTZ R18, R19, R12.reuse ;  /* 0x0000000c13127220 */ /* 0x080fe40000410000 */
[----:B------:R-:W-:-:S02]  /*2410*/  FMUL.FTZ R19, R5, R12 ;  /* 0x0000000c05137220 */ /* 0x000fc40000410000 */
[----:B------:R-:W-:Y:S02]  /*2420*/  FFMA.FTZ R18, R14, R18, R17 ;  /* 0x000000120e127223 */ /* 0x000fe40000010011 */
[----:B------:R-:W-:Y:S01]  /*2430*/  FFMA.FTZ R19, R15, R19, R16 ;  /* 0x000000130f137223 */ /* 0x000fe20000010010 */
[----:B-1----:R-:W-:Y:S02]  /*2440*/  IMAD R26, R26, UR10, RZ ;  /* 0x0000000a1a1a7c24 */ /* 0x002fe4000f8e02ff */
[----:B------:R-:W-:-:S04]  /*2450*/  IMAD.WIDE.U32 R6, R25, UR10, R6 ;  /* 0x0000000a19067c25 */ /* 0x000fc8000f8e0006 */
[----:B------:R-:W-:Y:S01]  /*2460*/  IMAD R25, R25, UR11, R26 ;  /* 0x0000000b19197c24 */ /* 0x000fe2000f8e021a */
[----:B0-----:R-:W-:-:S04]  /*2470*/  LEA R4, P2, R6, UR14, 0x2 ;  /* 0x0000000e06047c11 */ /* 0x001fc8000f8410ff */
[----:B------:R-:W-:-:S04]  /*2480*/  IADD3 R25, PT, PT, R7, R25, RZ ;  /* 0x0000001907197210 */ /* 0x000fc80007ffe0ff */
[----:B------:R-:W-:-:S05]  /*2490*/  LEA.HI.X R5, R6, UR15, R25, 0x2, P2 ;  /* 0x0000000f06057c11 */ /* 0x000fca00090f1419 */
[----:B------:R1:W-:Y:S02]  /*24a0*/  STG.E.64 desc[UR16][R4.64], R18 ;  /* 0x0000001204007986 */ /* 0x0003e4000c101b10 */
.L_x_2295:
[----:B------:R-:W-:Y:S05]  /*24b0*/  BSYNC.RECONVERGENT B1 ;  /* 0x0000000000017941 */ /* 0x000fea0003800200 */
.L_x_2294:
[----:B------:R-:W-:Y:S04]  /*24c0*/  BSSY.RECONVERGENT B1, `(.L_x_2296) ;  /* 0x0000013000017945 */ /* 0x000fe80003800200 */
[----:B------:R-:W-:Y:S05]  /*24d0*/  @P4 BRA `(.L_x_2297) ;  /* 0x0000000000444947 */ /* 0x000fea0003800000 */
[----:B------:R-:W2:Y:S01]  /*24e0*/  LDCU.64 UR10, c[0x0][0x3e0] ;  /* 0x00007c00ff0a77ac */ /* 0x000ea20008000a00 */
[----:B-1----:R-:W-:Y:S01]  /*24f0*/  MOV R4, R36 ;  /* 0x0000002400047202 */ /* 0x002fe20000000f00 */
[C---:B0-----:R-:W-:Y:S01]  /*2500*/  FADD.FTZ R7, -R13.reuse, R8 ;  /* 0x000000080d077221 */ /* 0x041fe20000010100 */
[----:B------:R-:W-:Y:S01]  /*2510*/  MOV R5, R35 ;  /* 0x0000002300057202 */ /* 0x000fe20000000f00 */
[----:B------:R-:W0:Y:S01]  /*2520*/  LDCU.64 UR14, c[0x0][0x380] ;  /* 0x00007000ff0e77ac */ /* 0x000e220008000a00 */
[----:B------:R-:W-:Y:S01]  /*2530*/  FADD.FTZ R9, -R13, R9 ;  /* 0x000000090d097221 */ /* 0x000fe20000010100 */
[----:B------:R-:W-:-:S03]  /*2540*/  FMUL.FTZ R7, R7, R12 ;  /* 0x0000000c07077220 */ /* 0x000fc60000410000 */
[----:B------:R-:W-:Y:S01]  /*2550*/  FMUL.FTZ R9, R9, R12 ;  /* 0x0000000c09097220 */ /* 0x000fe20000410000 */
[----:B------:R-:W-:-:S03]  /*2560*/  FFMA.FTZ R8, R14, R7, R17 ;  /* 0x000000070e087223 */ /* 0x000fc60000010011 */
[----:B------:R-:W-:Y:S01]  /*2570*/  FFMA.FTZ R9, R15, R9, R16 ;  /* 0x000000090f097223 */ /* 0x000fe20000010010 */
[----:B--2---:R-:W-:Y:S02]  /*2580*/  IMAD R19, R24, UR10, RZ ;  /* 0x0000000a18137c24 */ /* 0x004fe4000f8e02ff */
[----:B------:R-:W-:-:S04]  /*2590*/  IMAD.WIDE.U32 R4, R22, UR10, R4 ;  /* 0x0000000a16047c25 */ /* 0x000fc8000f8e0004 */
[----:B------:R-:W-:Y:S01]  /*25a0*/  IMAD R19, R22, UR11, R19 ;  /* 0x0000000b16137c24 */ /* 0x000fe2000f8e0213 */
[----:B0-----:R-:W-:-:S04]  /*25b0*/  LEA R6, P2, R4, UR14, 0x2 ;  /* 0x0000000e04067c11 */ /* 0x001fc8000f8410ff */
[----:B------:R-:W-:-:S04]  /*25c0*/  IADD3 R19, PT, PT, R5, R19, RZ ;  /* 0x0000001305137210 */ /* 0x000fc80007ffe0ff */
[----:B------:R-:W-:-:S05]  /*25d0*/  LEA.HI.X R7, R4, UR15, R19, 0x2, P2 ;  /* 0x0000000f04077c11 */ /* 0x000fca00090f1413 */
[----:B------:R2:W-:Y:S02]  /*25e0*/  STG.E.64 desc[UR16][R6.64], R8 ;  /* 0x0000000806007986 */ /* 0x0005e4000c101b10 */
.L_x_2297:
[----:B------:R-:W-:Y:S05]  /*25f0*/  BSYNC.RECONVERGENT B1 ;  /* 0x0000000000017941 */ /* 0x000fea0003800200 */
.L_x_2296:
[----:B------:R-:W-:Y:S05]  /*2600*/  @P1 BRA `(.L_x_2298) ;  /* 0x00000008004c1947 */ /* 0x000fea0003800000 */
[----:B------:R-:W3:Y:S01]  /*2610*/  LDCU.64 UR10, c[0x0][0x3e0] ;  /* 0x00007c00ff0a77ac */ /* 0x000ee20008000a00 */
[----:B-1----:R-:W-:Y:S01]  /*2620*/  MOV R4, R36 ;  /* 0x0000002400047202 */ /* 0x002fe20000000f00 */
[C---:B0-2---:R-:W-:Y:S01]  /*2630*/  FADD.FTZ R7, -R13.reuse, R10 ;  /* 0x0000000a0d077221 */ /* 0x045fe20000010100 */
[----:B------:R-:W-:Y:S01]  /*2640*/  MOV R5, R35 ;  /* 0x0000002300057202 */ /* 0x000fe20000000f00 */
[----:B------:R-:W0:Y:S01]  /*2650*/  LDCU.64 UR12, c[0x0][0x380] ;  /* 0x00007000ff0c77ac */ /* 0x000e220008000a00 */
[----:B------:R-:W-:Y:S01]  /*2660*/  FADD.FTZ R11, -R13, R11 ;  /* 0x0000000b0d0b7221 */ /* 0x000fe20000010100 */
[----:B------:R-:W-:-:S03]  /*2670*/  FMUL.FTZ R7, R7, R12 ;  /* 0x0000000c07077220 */ /* 0x000fc60000410000 */
[----:B------:R-:W-:Y:S01]  /*2680*/  FMUL.FTZ R11, R11, R12 ;  /* 0x0000000c0b0b7220 */ /* 0x000fe20000410000 */
[----:B------:R-:W-:-:S03]  /*2690*/  FFMA.FTZ R10, R14, R7, R17 ;  /* 0x000000070e0a7223 */ /* 0x000fc60000010011 */
[----:B------:R-:W-:Y:S01]  /*26a0*/  FFMA.FTZ R11, R15, R11, R16 ;  /* 0x0000000b0f0b7223 */ /* 0x000fe20000010010 */
[----:B---3--:R-:W-:Y:S02]  /*26b0*/  IMAD R23, R23, UR10, RZ ;  /* 0x0000000a17177c24 */ /* 0x008fe4000f8e02ff */
[----:B------:R-:W-:-:S04]  /*26c0*/  IMAD.WIDE.U32 R4, R30, UR10, R4 ;  /* 0x0000000a1e047c25 */ /* 0x000fc8000f8e0004 */
[----:B------:R-:W-:Y:S01]  /*26d0*/  IMAD R23, R30, UR11, R23 ;  /* 0x0000000b1e177c24 */ /* 0x000fe2000f8e0217 */
[----:B0-----:R-:W-:-:S04]  /*26e0*/  LEA R6, P1, R4, UR12, 0x2 ;  /* 0x0000000c04067c11 */ /* 0x001fc8000f8210ff */
[----:B------:R-:W-:-:S04]  /*26f0*/  IADD3 R23, PT, PT, R5, R23, RZ ;  /* 0x0000001705177210 */ /* 0x000fc80007ffe0ff */
[----:B------:R-:W-:-:S05]  /*2700*/  LEA.HI.X R7, R4, UR13, R23, 0x2, P1 ;  /* 0x0000000d04077c11 */ /* 0x000fca00088f1417 */
[----:B------:R3:W-:Y:S01]  /*2710*/  STG.E.64 desc[UR16][R6.64], R10 ;  /* 0x0000000a06007986 */ /* 0x0007e2000c101b10 */
[----:B------:R-:W-:Y:S05]  /*2720*/  BRA `(.L_x_2298) ;  /* 0x0000000800047947 */ /* 0x000fea0003800000 */
.L_x_2291:
[----:B------:R-:W0:Y:S01]  /*2730*/  LDCU.64 UR14, c[0x0][0x3e8] ;  /* 0x00007d00ff0e77ac */ /* 0x000e220008000a00 */
[----:B------:R-:W-:Y:S01]  /*2740*/  IADD3 R22, PT, PT, R32, 0x80, RZ ;  /* 0x0000008020167810 */ /* 0x000fe20007ffe0ff */
[----:B------:R-:W-:Y:S01]  /*2750*/  BSSY.RECONVERGENT B1, `(.L_x_2299) ;  /* 0x0000027000017945 */ /* 0x000fe20003800200 */
[----:B------:R-:W-:Y:S02]  /*2760*/  SHF.R.S32.HI R26, RZ, 0x1f, R25 ;  /* 0x0000001fff1a7819 */ /* 0x000fe40000011419 */
[----:B------:R-:W-:Y:S02]  /*2770*/  SHF.R.S32.HI R23, RZ, 0x1f, R30 ;  /* 0x0000001fff177819 */ /* 0x000fe4000001141e */
[----:B------:R-:W-:Y:S02]  /*2780*/  SHF.R.S32.HI R24, RZ, 0x1f, R22 ;  /* 0x0000001fff187819 */ /* 0x000fe40000011416 */
[----:B0-----:R-:W-:Y:S02]  /*2790*/  ISETP.GE.U32.AND P2, PT, R25, UR14, PT ;  /* 0x0000000e19007c0c */ /* 0x001fe4000bf46070 */
[----:B------:R-:W-:-:S02]  /*27a0*/  ISETP.GE.U32.AND P3, PT, R22, UR14, PT ;  /* 0x0000000e16007c0c */ /* 0x000fc4000bf66070 */
[----:B------:R-:W-:Y:S02]  /*27b0*/  ISETP.GE.U32.AND P4, PT, R30, UR14, PT ;  /* 0x0000000e1e007c0c */ /* 0x000fe4000bf86070 */
[----:B------:R-:W-:Y:S02]  /*27c0*/  ISETP.GE.AND.EX P2, PT, R26, UR15, PT, P2 ;  /* 0x0000000f1a007c0c */ /* 0x000fe4000bf46320 */
[----:B------:R-:W-:Y:S02]  /*27d0*/  ISETP.GE.AND.EX P3, PT, R24, UR15, PT, P3 ;  /* 0x0000000f18007c0c */ /* 0x000fe4000bf66330 */
[----:B------:R-:W-:Y:S01]  /*27e0*/  ISETP.GE.AND.EX P4, PT, R23, UR15, PT, P4 ;  /* 0x0000000f17007c0c */ /* 0x000fe2000bf86340 */
[----:B------:R-:W-:-:S12]  /*27f0*/  @P1 BRA `(.L_x_2300) ;  /* 0x0000000000701947 */ /* 0x000fd80003800000 */
[----:B------:R-:W0:Y:S01]  /*2800*/  LDCU.64 UR10, c[0x0][0x3e0] ;  /* 0x00007c00ff0a77ac */ /* 0x000e220008000a00 */
[----:B------:R-:W-:Y:S01]  /*2810*/  SHF.R.S32.HI R19, RZ, 0x1f, R32 ;  /* 0x0000001fff137819 */ /* 0x000fe20000011420 */
[----:B------:R-:W-:Y:S01]  /*2820*/  IMAD.MOV.U32 R21, RZ, RZ, R35 ;  /* 0x000000ffff157224 */ /* 0x000fe200078e0023 */
[----:B------:R-:W-:Y:S01]  /*2830*/  MOV R20, R36 ;  /* 0x0000002400147202 */ /* 0x000fe20000000f00 */
[----:B------:R-:W1:Y:S01]  /*2840*/  LDCU.64 UR12, c[0x0][0x380] ;  /* 0x00007000ff0c77ac */ /* 0x000e620008000a00 */
[----:B------:R-:W-:-:S04]  /*2850*/  FADD.FTZ R7, -R13, R7 ;  /* 0x000000070d077221 */ /* 0x000fc80000010100 */
        /* <DEDUP_REMOVED lines=14> */
[----:B------:R-:W-:Y:S01]  /*2940*/  FMUL.FTZ R20, R39, -1.4426950216293334961 ;  /* 0xbfb8aa3b27147820 */ /* 0x000fe20000410000 */
[----:B------:R-:W0:Y:S08]  /*2950*/  MUFU.RCP R7, R33 ;  /* 0x0000002100077308 */ /* 0x000e300000001000 */
[----:B------:R-:W1:Y:S01]  /*2960*/  MUFU.EX2 R20, R20 ;  /* 0x0000001400147308 */ /* 0x000e620000000800 */
[----:B0-----:R-:W-:Y:S01]  /*2970*/  FMUL.FTZ R7, R38, R7 ;  /* 0x0000000726077220 */ /* 0x001fe20000410000 */
[----:B-1----:R-:W-:-:S06]  /*2980*/  FADD.FTZ R21, R20, 1 ;  /* 0x3f80000014157421 */ /* 0x002fcc0000010000 */
[----:B------:R-:W0:Y:S02]  /*2990*/  MUFU.RCP R6, R21 ;  /* 0x0000001500067308 */ /* 0x000e240000001000 */
[----:B0-----:R-:W-:-:S05]  /*29a0*/  FMUL.FTZ R6, R39, R6 ;  /* 0x0000000627067220 */ /* 0x001fca0000410000 */
[----:B------:R0:W-:Y:S02]  /*29b0*/  STG.E.64 desc[UR16][R18.64], R6 ;  /* 0x0000000612007986 */ /* 0x0001e4000c101b10 */
.L_x_2300:
[----:B------:R-:W-:Y:S05]  /*29c0*/  BSYNC.RECONVERGENT B1 ;  /* 0x0000000000017941 */ /* 0x000fea0003800200 */
.L_x_2299:
[----:B------:R-:W-:Y:S04]  /*29d0*/  BSSY.RECONVERGENT B1, `(.L_x_2301) ;  /* 0x000001d000017945 */ /* 0x000fe80003800200 */
[----:B------:R-:W-:Y:S05]  /*29e0*/  @P2 BRA `(.L_x_2302) ;  /* 0x00000000006c2947 */ /* 0x000fea0003800000 */
[C---:B0-----:R-:W-:Y:S01]  /*29f0*/  FADD.FTZ R7, -R13.reuse, R4 ;  /* 0x000000040d077221 */ /* 0x041fe20000010100 */
[----:B------:R-:W-:Y:S01]  /*2a00*/  FADD.FTZ R5, -R13, R5 ;  /* 0x000000050d057221 */ /* 0x000fe20000010100 */
[----:B------:R-:W0:Y:S02]  /*2a10*/  LDCU.64 UR10, c[0x0][0x3e0] ;  /* 0x00007c00ff0a77ac */ /* 0x000e240008000a00 */
        /* <DEDUP_REMOVED lines=9> */
[----:B0-----:R-:W-:-:S04]  /*2ab0*/  IMAD R6, R26, UR10, RZ ;  /* 0x0000000a1a067c24 */ /* 0x001fc8000f8e02ff */
[C---:B------:R-:W-:Y:S01]  /*2ac0*/  IMAD R33, R25.reuse, UR11, R6 ;  /* 0x0000000b19217c24 */ /* 0x040fe2000f8e0206 */
[----:B------:R-:W-:Y:S02]  /*2ad0*/  MOV R6, R36 ;  /* 0x0000002400067202 */ /* 0x000fe40000000f00 */
[----:B------:R-:W0:Y:S03]  /*2ae0*/  MUFU.EX2 R5, R5 ;  /* 0x0000000500057308 */ /* 0x000e260000000800 */
[----:B------:R-:W-:-:S04]  /*2af0*/  IMAD.WIDE.U32 R6, R25, UR10, R6 ;  /* 0x0000000a19067c25 */ /* 0x000fc8000f8e0006 */
[----:B--2---:R-:W-:Y:S01]  /*2b00*/  FADD.FTZ R20, R4, 1 ;  /* 0x3f80000004147421 */ /* 0x004fe20000010000 */
[----:B------:R-:W-:Y:S02]  /*2b10*/  IADD3 R33, PT, PT, R7, R33, RZ ;  /* 0x0000002107217210 */ /* 0x000fe40007ffe0ff */
[C---:B-1----:R-:W-:Y:S01]  /*2b20*/  LEA R4, P1, R6.reuse, UR12, 0x2 ;  /* 0x0000000c06047c11 */ /* 0x042fe2000f8210ff */
[----:B------:R-:W1:Y:S01]  /*2b30*/  MUFU.RCP R21, R20 ;  /* 0x0000001400157308 */ /* 0x000e620000001000 */
[----:B0-----:R-:W-:Y:S02]  /*2b40*/  FADD.FTZ R27, R5, 1 ;  /* 0x3f800000051b7421 */ /* 0x001fe40000010000 */
[----:B------:R-:W-:-:S05]  /*2b50*/  LEA.HI.X R5, R6, UR13, R33, 0x2, P1 ;  /* 0x0000000d06057c11 */ /* 0x000fca00088f1421 */
[----:B------:R-:W0:Y:S01]  /*2b60*/  MUFU.RCP R26, R27 ;  /* 0x0000001b001a7308 */ /* 0x000e220000001000 */
[----:B-1----:R-:W-:Y:S01]  /*2b70*/  FMUL.FTZ R6, R18, R21 ;  /* 0x0000001512067220 */ /* 0x002fe20000410000 */
[----:B0-----:R-:W-:-:S05]  /*2b80*/  FMUL.FTZ R7, R19, R26 ;  /* 0x0000001a13077220 */ /* 0x001fca0000410000 */
[----:B------:R1:W-:Y:S02]  /*2b90*/  STG.E.64 desc[UR16][R4.64], R6 ;  /* 0x0000000604007986 */ /* 0x0003e4000c101b10 */
.L_x_2302:
[----:B------:R-:W-:Y:S05]  /*2ba0*/  BSYNC.RECONVERGENT B1 ;  /* 0x0000000000017941 */ /* 0x000fea0003800200 */
.L_x_2301:
[----:B------:R-:W-:Y:S04]  /*2bb0*/  BSSY.RECONVERGENT B1, `(.L_x_2303) ;  /* 0x000001d000017945 */ /* 0x000fe80003800200 */
[----:B------:R-:W-:Y:S05]  /*2bc0*/  @P3 BRA `(.L_x_2304) ;  /* 0x00000000006c3947 */ /* 0x000fea0003800000 */
[C---:B-1----:R-:W-:Y:S01]  /*2bd0*/  FADD.FTZ R5, -R13.reuse, R8 ;  /* 0x000000080d057221 */ /* 0x042fe20000010100 */
[----:B------:R-:W-:Y:S01]  /*2be0*/  FADD.FTZ R9, -R13, R9 ;  /* 0x000000090d097221 */ /* 0x000fe20000010100 */
[----:B------:R-:W1:Y:S02]  /*2bf0*/  LDCU.64 UR10, c[0x0][0x3e0] ;  /* 0x00007c00ff0a77ac */ /* 0x000e640008000a00 */
[-C--:B------:R-:W-:Y:S01]  /*2c00*/  FMUL.FTZ R5, R5, R12.reuse ;  /* 0x0000000c05057220 */ /* 0x080fe20000410000 */
[----:B------:R-:W-:Y:S01]  /*2c10*/  FMUL.FTZ R9, R9, R12 ;  /* 0x0000000c09097220 */ /* 0x000fe20000410000 */
[----:B------:R-:W2:Y:S02]  /*2c20*/  LDCU.64 UR12, c[0x0][0x380] ;  /* 0x00007000ff0c77ac */ /* 0x000ea40008000a00 */
[----:B0-----:R-:W-:Y:S01]  /*2c30*/  FFMA.FTZ R19, R14, R5, R17 ;  /* 0x000000050e137223 */ /* 0x001fe20000010011 */
[----:B------:R-:W-:Y:S01]  /*2c40*/  FFMA.FTZ R18, R15, R9, R16 ;  /* 0x000000090f127223 */ /* 0x000fe20000010010 */
[----:B------:R-:W-:-:S02]  /*2c50*/  MOV R5, R35 ;  /* 0x0000002300057202 */ /* 0x000fc40000000f00 */
[----:B------:R-:W-:Y:S01]  /*2c60*/  FMUL.FTZ R4, R19, -1.4426950216293334961 ;  /* 0xbfb8aa3b13047820 */ /* 0x000fe20000410000 */
[----:B------:R-:W-:-:S05]  /*2c70*/  FMUL.FTZ R6, R18, -1.4426950216293334961 ;  /* 0xbfb8aa3b12067820 */ /* 0x000fca0000410000 */
[----:B------:R-:W0:Y:S01]  /*2c80*/  MUFU.EX2 R4, R4 ;  /* 0x0000000400047308 */ /* 0x000e220000000800 */
[----:B-1----:R-:W-:-:S04]  /*2c90*/  IMAD R7, R24, UR10, RZ ;  /* 0x0000000a18077c24 */ /* 0x002fc8000f8e02ff */
[----:B------:R-:W-:-:S03]  /*2ca0*/  IMAD R7, R22, UR11, R7 ;  /* 0x0000000b16077c24 */ /* 0x000fc6000f8e0207 */
[----:B------:R-:W1:Y:S01]  /*2cb0*/  MUFU.EX2 R6, R6 ;  /* 0x0000000600067308 */ /* 0x000e620000000800 */
[----:B0-----:R-:W-:Y:S01]  /*2cc0*/  FADD.FTZ R8, R4, 1 ;  /* 0x3f80000004087421 */ /* 0x001fe20000010000 */
[----:B------:R-:W-:-:S06]  /*2cd0*/  MOV R4, R36 ;  /* 0x0000002400047202 */ /* 0x000fcc0000000f00 */
[----:B------:R-:W0:Y:S01]  /*2ce0*/  MUFU.RCP R8, R8 ;  /* 0x0000000800087308 */ /* 0x000e220000001000 */
[----:B------:R-:W-:-:S04]  /*2cf0*/  IMAD.WIDE.U32 R4, R22, UR10, R4 ;  /* 0x0000000a16047c25 */ /* 0x000fc8000f8e0004 */
[----:B-1----:R-:W-:Y:S01]  /*2d00*/  FADD.FTZ R9, R6, 1 ;  /* 0x3f80000006097421 */ /* 0x002fe20000010000 */
[----:B--2---:R-:W-:-:S05]  /*2d10*/  LEA R6, P1, R4, UR12, 0x2 ;  /* 0x0000000c04067c11 */ /* 0x004fca000f8210ff */
[----:B------:R-:W1:Y:S01]  /*2d20*/  MUFU.RCP R9, R9 ;  /* 0x0000000900097308 */ /* 0x000e620000001000 */
[----:B------:R-:W-:-:S04]  /*2d30*/  IADD3 R7, PT, PT, R5, R7, RZ ;  /* 0x0000000705077210 */ /* 0x000fc80007ffe0ff */
[----:B------:R-:W-:Y:S01]  /*2d40*/  LEA.HI.X R7, R4, UR13, R7, 0x2, P1 ;  /* 0x0000000d04077c11 */ /* 0x000fe200088f1407 */
[----:B0-----:R-:W-:Y:S01]  /*2d50*/  FMUL.FTZ R4, R19, R8 ;  /* 0x0000000813047220 */ /* 0x001fe20000410000 */
[----:B-1----:R-:W-:-:S05]  /*2d60*/  FMUL.FTZ R5, R18, R9 ;  /* 0x0000000912057220 */ /* 0x002fca0000410000 */
[----:B------:R2:W-:Y:S02]  /*2d70*/  STG.E.64 desc[UR16][R6.64], R4 ;  /* 0x0000000406007986 */ /* 0x0005e4000c101b10 */
.L_x_2304:
[----:B------:R-:W-:Y:S05]  /*2d80*/  BSYNC.RECONVERGENT B1 ;  /* 0x0000000000017941 */ /* 0x000fea0003800200 */
.L_x_2303:
[----:B------:R-:W-:Y:S05]  /*2d90*/  @P4 BRA `(.L_x_2298) ;  /* 0x0000000000684947 */ /* 0x000fea0003800000 */
[C---:B-12---:R-:W-:Y:S01]  /*2da0*/  FADD.FTZ R5, -R13.reuse, R10 ;  /* 0x0000000a0d057221 */ /* 0x046fe20000010100 */
[----:B------:R-:W-:Y:S01]  /*2db0*/  FADD.FTZ R11, -R13, R11 ;  /* 0x0000000b0d0b7221 */ /* 0x000fe20000010100 */
[----:B------:R-:W1:Y:S01]  /*2dc0*/  LDCU.64 UR10, c[0x0][0x3e0] ;  /* 0x00007c00ff0a77ac */ /* 0x000e620008000a00 */
[----:B------:R-:W-:Y:S01]  /*2dd0*/  MOV R34, R36 ;  /* 0x0000002400227202 */ /* 0x000fe20000000f00 */
[-C--:B------:R-:W-:Y:S01]  /*2de0*/  FMUL.FTZ R5, R5, R12.reuse ;  /* 0x0000000c05057220 */ /* 0x080fe20000410000 */
[----:B------:R-:W-:Y:S01]  /*2df0*/  FMUL.FTZ R11, R11, R12 ;  /* 0x0000000c0b0b7220 */ /* 0x000fe20000410000 */
[----:B------:R-:W2:Y:S02]  /*2e00*/  LDCU.64 UR12, c[0x0][0x380] ;  /* 0x00007000ff0c77ac */ /* 0x000ea40008000a00 */
[----:B------:R-:W-:Y:S01]  /*2e10*/  FFMA.FTZ R17, R14, R5, R17 ;  /* 0x000000050e117223 */ /* 0x000fe20000010011 */
[----:B------:R-:W-:-:S03]  /*2e20*/  FFMA.FTZ R16, R15, R11, R16 ;  /* 0x0000000b0f107223 */ /* 0x000fc60000010010 */
[----:B------:R-:W-:Y:S01]  /*2e30*/  FMUL.FTZ R4, R17, -1.4426950216293334961 ;  /* 0xbfb8aa3b11047820 */ /* 0x000fe20000410000 */
[----:B------:R-:W-:-:S05]  /*2e40*/  FMUL.FTZ R5, R16, -1.4426950216293334961 ;  /* 0xbfb8aa3b10057820 */ /* 0x000fca0000410000 */
[----:B------:R-:W0:Y:S01]  /*2e50*/  MUFU.EX2 R4, R4 ;  /* 0x0000000400047308 */ /* 0x000e220000000800 */
[----:B-1----:R-:W-:Y:S02]  /*2e60*/  IMAD R23, R23, UR10, RZ ;  /* 0x0000000a17177c24 */ /* 0x002fe4000f8e02ff */
[----:B------:R-:W-:-:S05]  /*2e70*/  IMAD.WIDE.U32 R34, R30, UR10, R34 ;  /* 0x0000000a1e227c25 */ /* 0x000fca000f8e0022 */
[----:B------:R-:W1:Y:S01]  /*2e80*/  MUFU.EX2 R5, R5 ;  /* 0x0000000500057308 */ /* 0x000e620000000800 */
[----:B------:R-:W-:-:S05]  /*2e90*/  IMAD R23, R30, UR11, R23 ;  /* 0x0000000b1e177c24 */ /* 0x000fca000f8e0217 */
[----:B------:R-:W-:Y:S01]  /*2ea0*/  IADD3 R23, PT, PT, R35, R23, RZ ;  /* 0x0000001723177210 */ /* 0x000fe20007ffe0ff */
[----:B0-----:R-:W-:Y:S01]  /*2eb0*/  FADD.FTZ R6, R4, 1 ;  /* 0x3f80000004067421 */ /* 0x001fe20000010000 */
[----:B--2---:R-:W-:-:S05]  /*2ec0*/  LEA R4, P1, R34, UR12, 0x2 ;  /* 0x0000000c22047c11 */ /* 0x004fca000f8210ff */
[----:B------:R-:W0:Y:S01]  /*2ed0*/  MUFU.RCP R6, R6 ;  /* 0x0000000600067308 */ /* 0x000e220000001000 */
[----:B-1----:R-:W-:Y:S01]  /*2ee0*/  FADD.FTZ R7, R5, 1 ;  /* 0x3f80000005077421 */ /* 0x002fe20000010000 */
[----:B------:R-:W-:-:S06]  /*2ef0*/  LEA.HI.X R5, R34, UR13, R23, 0x2, P1 ;  /* 0x0000000d22057c11 */ /* 0x000fcc00088f1417 */
[----:B------:R-:W1:Y:S01]  /*2f00*/  MUFU.RCP R7, R7 ;  /* 0x0000000700077308 */ /* 0x000e620000001000 */
[----:B0-----:R-:W-:Y:S01]  /*2f10*/  FMUL.FTZ R8, R17, R6 ;  /* 0x0000000611087220 */ /* 0x001fe20000410000 */
[----:B-1----:R-:W-:-:S05]  /*2f20*/  FMUL.FTZ R9, R16, R7 ;  /* 0x0000000710097220 */ /* 0x002fca0000410000 */
[----:B------:R4:W-:Y:S02]  /*2f30*/  STG.E.64 desc[UR16][R4.64], R8 ;  /* 0x0000000804007986 */ /* 0x0009e4000c101b10 */
.L_x_2298:
[----:B------:R-:W-:Y:S05]  /*2f40*/  BSYNC.RECONVERGENT B0 ;  /* 0x0000000000007941 */ /* 0x000fea0003800200 */
.L_x_2290:
[----:B------:R-:W-:Y:S02]  /*2f50*/  UIADD3 UR9, UPT, UPT, UR21, UR9, URZ ;  /* 0x0000000915097290 */ /* 0x000fe4000fffe0ff */
[----:B------:R-:W-:Y:S02]  /*2f60*/  UIADD3 UR4, UPT, UPT, UR4, 0x1, URZ ;  /* 0x0000000104047890 */ /* 0x000fe4000fffe0ff */
[----:B------:R-:W-:-:S09]  /*2f70*/  UISETP.GE.AND UP1, UPT, UR9, UR7, UPT ;  /* 0x000000070900728c */ /* 0x000fd2000bf26270 */
[----:B------:R-:W-:Y:S05]  /*2f80*/  BRA.U !UP1, `(.L_x_2305) ;  /* 0xffffffd109c47547 */ /* 0x000fea000b83ffff */
[----:B------:R-:W-:Y:S05]  /*2f90*/  EXIT ;  /* 0x000000000000794d */ /* 0x000fea0003800000 */
.L_x_2306:
        /* <DEDUP_REMOVED lines=14> */
.L_x_2531:


//--------------------- .text._Z35group_norm_nhwc_fwd_one_pass_kernelI11Fp32IOBf16WLi512ELi20ELi640EEv26Group_norm_nhwc_fwd_params --------------------------
	.section	.text._Z35group_norm_nhwc_fwd_one_pass_kernelI11Fp32IOBf16WLi512ELi20ELi640EEv26Group_norm_nhwc_fwd_params,"ax",@progbits
	.align	128
        .global         _Z35group_norm_nhwc_fwd_one_pass_kernelI11Fp32IOBf16WLi512ELi20ELi640EEv26Group_norm_nhwc_fwd_params
        .type           _Z35group_norm_nhwc_fwd_one_pass_kernelI11Fp32IOBf16WLi512ELi20ELi640EEv26Group_norm_nhwc_fwd_params,@function
        .size           _Z35group_norm_nhwc_fwd_one_pass_kernelI11Fp32IOBf16WLi512ELi20ELi640EEv26Group_norm_nhwc_fwd_params,(.L_x_2532 - _Z35group_norm_nhwc_fwd_one_pass_kernelI11Fp32IOBf16WLi512ELi20ELi640EEv26Group_norm_nhwc_fwd_params)
        .other          _Z35group_norm_nhwc_fwd_one_pass_kernelI11Fp32IOBf16WLi512ELi20ELi640EEv26Group_norm_nhwc_fwd_params,@"STO_CUDA_ENTRY STV_DEFAULT"
_Z35group_norm_nhwc_fwd_one_pass_kernelI11Fp32IOBf16WLi512ELi20ELi640EEv26Group_norm_nhwc_fwd_params:
.text._Z35group_norm_nhwc_fwd_one_pass_kernelI11Fp32IOBf16WLi512ELi20ELi640EEv26Group_norm_nhwc_fwd_params:
        /* <DEDUP_REMOVED lines=46> */
.L_x_2350:
[----:B0-----:R-:W0:Y:S01]  /*02e0*/  LDCU UR5, c[0x0][0x3f8] ;  /* 0x00007f00ff0577ac */ /* 0x001e220008000800 */
[----:B-1234-:R-:W-:Y:S02]  /*02f0*/  IABS R8, UR7 ;  /* 0x0000000700087c13 */ /* 0x01efe40008000000 */
[----:B------:R-:W-:Y:S01]  /*0300*/  SHF.R.S32.HI R10, RZ, 0x1f, R42 ;  /* 0x0000001fff0a7819 */ /* 0x000fe2000001142a */
[----:B------:R-:W1:Y:S01]  /*0310*/  LDCU.64 UR12, c[0x0][0x3f0] ;  /* 0x00007e00ff0c77ac */ /* 0x000e620008000a00 */
[----:B------:R-:W-:Y:S02]  /*0320*/  SHF.R.S32.HI R16, RZ, 0x1f, R39 ;  /* 0x0000001fff107819 */ /* 0x000fe40000011427 */
[----:B------:R-:W-:Y:S02]  /*0330*/  SHF.R.S32.HI R18, RZ, 0x1f, R38 ;  /* 0x0000001fff127819 */ /* 0x000fe40000011426 */
[----:B------:R-:W-:Y:S02]  /*0340*/  SHF.R.S32.HI R22, RZ, 0x1f, R37 ;  /* 0x0000001fff167819 */ /* 0x000fe40000011425 */
        /* <DEDUP_REMOVED lines=236> */
.L_x_2308:
[----:B------:R-:W-:Y:S05]  /*1210*/  BSYNC.RECONVERGENT B0 ;  /* 0x0000000000007941 */ /* 0x000fea0003800200 */
.L_x_2307:
        /* <DEDUP_REMOVED lines=56> */
.L_x_2310:
[----:B------:R-:W-:Y:S05]  /*15a0*/  BSYNC.RECONVERGENT B0 ;  /* 0x0000000000007941 */ /* 0x000fea0003800200 */
.L_x_2309:
        /* <DEDUP_REMOVED lines=33> */
.L_x_2313:
[----:B------:R-:W2:Y:S04]  /*17c0*/  LDG.E.STRONG.GPU R23, desc[UR16][R20.64] ;  /* 0x0000001014177981 */ /* 0x000ea8000c1ef900 */
[----:B--2---:R-:W-:Y:S01]  /*17d0*/  CCTL.IVALL ;  /* 0x00000000ff00798f */ /* 0x004fe20002000000 */
[----:B------:R-:W-:Y:S05]  /*17e0*/  YIELD ;  /* 0x0000000000007946 */ /* 0x000fea0003800000 */
[----:B------:R-:W-:-:S13]  /*17f0*/  ISETP.NE.AND P4, PT, R23, R22, PT ;  /* 0x000000161700720c */ /* 0x000fda0003f85270 */
[----:B------:R-:W-:Y:S05]  /*1800*/  @P4 BRA `(.L_x_2313) ;  /* 0xfffffffc00ec4947 */ /* 0x000fea000383ffff */
.L_x_2312:
        /* <DEDUP_REMOVED lines=15> */
.L_x_2315:
        /* <DEDUP_REMOVED lines=91> */
.L_x_2314:
        /* <DEDUP_REMOVED lines=52> */
.L_x_2316:
        /* <DEDUP_REMOVED lines=28> */
.L_x_2317:
        /* <DEDUP_REMOVED lines=13> */
.L_x_2318:
[----:B------:R-:W-:Y:S05]  /*2480*/  BSYNC.RECONVERGENT B0 ;  /* 0x0000000000007941 */ /* 0x000fea0003800200 */
.L_x_2311:
        /* <DEDUP_REMOVED lines=17> */
[----:B---3--:R-:W-:-:S05]  /*25a0*/  IMAD.WIDE R22, R22, 0x2, R26 ;  /* 0x0000000216167825 */ /* 0x008fca00078e021a */
[----:B------:R-:W2:Y:S04]  /*25b0*/  LDG.E.U16 R24, desc[UR16][R22.64] ;  /* 0x0000001016187981 */ /* 0x000ea8000c1e1500 */
[----:B------:R-:W3:Y:S04]  /*25c0*/  LDG.E.U16 R25, desc[UR16][R20.64] ;  /* 0x0000001014197981 */ /* 0x000ee8000c1e1500 */
[----:B------:R1:W4:Y:S04]  /*25d0*/  LDG.E.U16 R26, desc[UR16][R20.64+0x2] ;  /* 0x00000210141a7981 */ /* 0x000328000c1e1500 */
[----:B------:R2:W5:Y:S04]  /*25e0*/  LDG.E.U16 R23, desc[UR16][R22.64+0x2] ;  /* 0x0000021016177981 */ /* 0x000568000c1e1500 */
[----:B-1----:R-:W1:Y:S02]  /*25f0*/  LDS.64 R20, [UR5+0xc0] ;  /* 0x0000c005ff147984 */ /* 0x002e640008000a00 */
[----:B-1----:R-:W-:-:S05]  /*2600*/  FMUL.FTZ R20, R20, UR10 ;  /* 0x0000000a14147c20 */ /* 0x002fca0008410000 */
[----:B------:R-:W-:-:S13]  /*2610*/  R2UR UR5, R20 ;  /* 0x00000000140572ca */ /* 0x000fda00000e0000 */
[----:B------:R-:W-:-:S05]  /*2620*/  MOV R20, UR5 ;  /* 0x0000000500147c02 */ /* 0x000fca0008000f00 */
[----:B------:R-:W-:-:S04]  /*2630*/  FMUL.FTZ R20, R20, UR5 ;  /* 0x0000000514147c20 */ /* 0x000fc80008410000 */
[----:B------:R-:W-:Y:S01]  /*2640*/  FFMA.FTZ R27, R21, UR10, -R20 ;  /* 0x0000000a151b7c23 */ /* 0x000fe20008010814 */
[----:B------:R-:W1:Y:S04]  /*2650*/  LDCU.U8 UR10, c[0x0][0x3fc] ;  /* 0x00007f80ff0a77ac */ /* 0x000e680008000000 */
[----:B------:R-:W-:-:S13]  /*2660*/  FSETP.GTU.FTZ.AND P2, PT, R27, RZ, PT ;  /* 0x000000ff1b00720b */ /* 0x000fda0003f5c000 */
[----:B------:R-:W-:-:S05]  /*2670*/  VOTEU.ANY UP0, P2 ;  /* 0x0000000000ff7886 */ /* 0x000fca0001000100 */
[----:B------:R-:W0:Y:S01]  /*2680*/  @UP0 LDCU UR8, c[0x0][0x3a8] ;  /* 0x00007500ff0807ac */ /* 0x000e220008000800 */
[----:B------:R-:W-:-:S13]  /*2690*/  PLOP3.LUT P2, PT, PT, PT, UP0, 0x80, 0x8 ;  /* 0x000000000008781c */ /* 0x000fda0003f4f008 */
[----:B0-----:R-:W-:-:S06]  /*26a0*/  @P2 FADD.FTZ R27, R27, UR8 ;  /* 0x000000081b1b2e21 */ /* 0x001fcc0008010000 */
[----:B------:R-:W0:Y:S01]  /*26b0*/  @P2 MUFU.RSQ R27, R27 ;  /* 0x0000001b001b2308 */ /* 0x000e220000001400 */
[----:B-1----:R-:W-:Y:S01]  /*26c0*/  UISETP.NE.AND UP1, UPT, UR10, URZ, UPT ;  /* 0x000000ff0a00728c */ /* 0x002fe2000bf25270 */
[----:B------:R-:W-:Y:S01]  /*26d0*/  BSSY.RECONVERGENT B0, `(.L_x_2319) ;  /* 0x00001be000007945 */ /* 0x000fe20003800200 */
[----:B------:R-:W-:Y:S01]  /*26e0*/  UMOV UR8, 0x3f800000 ;  /* 0x3f80000000087882 */ /* 0x000fe20000000000 */
        /* <DEDUP_REMOVED lines=23> */
[----:B0-----:R-:W-:Y:S02]  /*2860*/  IMAD R26, R35, UR18, RZ ;  /* 0x00000012231a7c24 */ /* 0x001fe4000f8e02ff */
[----:B------:R-:W-:-:S04]  /*2870*/  IMAD.WIDE.U32 R24, R0, UR18, R24 ;  /* 0x0000001200187c25 */ /* 0x000fc8000f8e0018 */
[----:B------:R-:W-:Y:S02]  /*2880*/  IMAD R32, R0, UR19, R26 ;  /* 0x0000001300207c24 */ /* 0x000fe4000f8e021a */
[----:B------:R-:W-:Y:S01]  /*2890*/  FADD.FTZ R26, R12, -UR5 ;  /* 0x800000050c1a7e21 */ /* 0x000fe20008010000 */
[----:B-1----:R-:W-:Y:S02]  /*28a0*/  LEA R12, P2, R24, UR10, 0x2 ;  /* 0x0000000a180c7c11 */ /* 0x002fe4000f8410ff */
[----:B------:R-:W-:Y:S01]  /*28b0*/  IADD3 R13, PT, PT, R25, R32, RZ ;  /* 0x00000020190d7210 */ /* 0x000fe20007ffe0ff */
[----:B------:R-:W-:Y:S01]  /*28c0*/  FMUL.FTZ R26, R26, UR8 ;  /* 0x000000081a1a7c20 */ /* 0x000fe20008410000 */
[----:B------:R-:W-:Y:S02]  /*28d0*/  FMUL.FTZ R25, R27, UR8 ;  /* 0x000000081b197c20 */ /* 0x000fe40008410000 */
[----:B------:R-:W-:Y:S01]  /*28e0*/  LEA.HI.X R13, R24, UR11, R13, 0x2, P2 ;  /* 0x0000000b180d7c11 */ /* 0x000fe200090f140d */
[----:B------:R-:W-:Y:S01]  /*28f0*/  FFMA.FTZ R24, R20, R26, R22 ;  /* 0x0000001a14187223 */ /* 0x000fe20000010016 */
[----:B------:R-:W-:-:S05]  /*2900*/  FFMA.FTZ R25, R21, R25, R23 ;  /* 0x0000001915197223 */ /* 0x000fca0000010017 */
[----:B------:R0:W-:Y:S02]  /*2910*/  STG.E.64 desc[UR16][R12.64], R24 ;  /* 0x000000180c007986 */ /* 0x0001e4000c101b10 */
.L_x_2322:
[----:B------:R-:W-:Y:S05]  /*2920*/  BSYNC.RECONVERGENT B1 ;  /* 0x0000000000017941 */ /* 0x000fea0003800200 */
.L_x_2321:
[----:B------:R-:W-:Y:S04]  /*2930*/  BSSY.RECONVERGENT B1, `(.L_x_2323) ;  /* 0x0000013000017945 */ /* 0x000fe80003800200 */
[----:B------:R-:W-:Y:S05]  /*2940*/  @P3 BRA `(.L_x_2324) ;  /* 0x0000000000443947 */ /* 0x000fea0003800000 */
[----:B------:R-:W1:Y:S01]  /*2950*/  LDCU.64 UR10, c[0x0][0x3e0] ;  /* 0x00007c00ff0a77ac */ /* 0x000e620008000a00 */
[----:B0-----:R-:W-:Y:S01]  /*2960*/  MOV R12, R2 ;  /* 0x00000002000c7202 */ /* 0x001fe20000000f00 */
[----:B------:R-:W-:Y:S01]  /*2970*/  FADD.FTZ R6, R6, -UR5 ;  /* 0x8000000506067e21 */ /* 0x000fe20008010000 */
[----:B------:R-:W-:Y:S01]  /*2980*/  MOV R13, R5 ;  /* 0x00000005000d7202 */ /* 0x000fe20000000f00 */
[----:B------:R-:W0:Y:S01]  /*2990*/  LDCU.64 UR18, c[0x0][0x380] ;  /* 0x00007000ff1277ac */ /* 0x000e220008000a00 */
[----:B------:R-:W-:Y:S01]  /*29a0*/  FADD.FTZ R7, R7, -UR5 ;  /* 0x8000000507077e21 */ /* 0x000fe20008010000 */
[----:B------:R-:W-:-:S03]  /*29b0*/  FMUL.FTZ R25, R6, UR8 ;  /* 0x0000000806197c20 */ /* 0x000fc60008410000 */
[----:B------:R-:W-:Y:S01]  /*29c0*/  FMUL.FTZ R26, R7, UR8 ;  /* 0x00000008071a7c20 */ /* 0x000fe20008410000 */
[----:B-1----:R-:W-:Y:S02]  /*29d0*/  IMAD R24, R34, UR10, RZ ;  /* 0x0000000a22187c24 */ /* 0x002fe4000f8e02ff */
[----:B------:R-:W-:-:S04]  /*29e0*/  IMAD.WIDE.U32 R12, R42, UR10, R12 ;  /* 0x0000000a2a0c7c25 */ /* 0x000fc8000f8e000c */
[----:B------:R-:W-:Y:S01]  /*29f0*/  IMAD R24, R42, UR11, R24 ;  /* 0x0000000b2a187c24 */ /* 0x000fe2000f8e0218 */
[----:B0-----:R-:W-:-:S04]  /*2a00*/  LEA R6, P2, R12, UR18, 0x2 ;  /* 0x000000120c067c11 */ /* 0x001fc8000f8410ff */
[----:B------:R-:W-:Y:S01]  /*2a10*/  IADD3 R13, PT, PT, R13, R24, RZ ;  /* 0x000000180d0d7210 */ /* 0x000fe20007ffe0ff */
[----:B------:R-:W-:Y:S01]  /*2a20*/  FFMA.FTZ R24, R20, R25, R22 ;  /* 0x0000001914187223 */ /* 0x000fe20000010016 */
[----:B------:R-:W-:Y:S02]  /*2a30*/  FFMA.FTZ R25, R21, R26, R23 ;  /* 0x0000001a15197223 */ /* 0x000fe40000010017 */
[----:B------:R-:W-:-:S05]  /*2a40*/  LEA.HI.X R7, R12, UR19, R13, 0x2, P2 ;  /* 0x000000130c077c11 */ /* 0x000fca00090f140d */
[----:B------:R1:W-:Y:S02]  /*2a50*/  STG.E.64 desc[UR16][R6.64], R24 ;  /* 0x0000001806007986 */ /* 0x0003e4000c101b10 */
.L_x_2324:
[----:B------:R-:W-:Y:S05]  /*2a60*/  BSYNC.RECONVERGENT B1 ;  /* 0x0000000000017941 */ /* 0x000fea0003800200 */
.L_x_2323:
[----:B-1----:R-:W-:Y:S01]  /*2a70*/  SHF.R.S32.HI R6, RZ, 0x1f, R39 ;  /* 0x0000001fff067819 */ /* 0x002fe20000011427 */
[----:B------:R-:W-:Y:S01]  /*2a80*/  BSSY.RECONVERGENT B1, `(.L_x_2325) ;  /* 0x000001f000017945 */ /* 0x000fe20003800200 */
[----:B------:R-:W-:Y:S02]  /*2a90*/  ISETP.GE.U32.AND P6, PT, R37, UR12, PT ;  /* 0x0000000c25007c0c */ /* 0x000fe4000bfc6070 */
[----:B------:R-:W-:Y:S02]  /*2aa0*/  ISETP.GE.AND.EX P5, PT, R6, UR13, PT, P5 ;  /* 0x0000000d06007c0c */ /* 0x000fe4000bfa6350 */
[----:B------:R-:W-:Y:S02]  /*2ab0*/  ISETP.GE.U32.AND P2, PT, R36, UR12, PT ;  /* 0x0000000c24007c0c */ /* 0x000fe4000bf46070 */
[----:B------:R-:W-:Y:S02]  /*2ac0*/  ISETP.GE.U32.AND P3, PT, R31, UR12, PT ;  /* 0x0000000c1f007c0c */ /* 0x000fe4000bf66070 */
[----:B------:R-:W-:-:S02]  /*2ad0*/  SHF.R.S32.HI R26, RZ, 0x1f, R38 ;  /* 0x0000001fff1a7819 */ /* 0x000fc40000011426 */
[----:B0-----:R-:W-:Y:S02]  /*2ae0*/  SHF.R.S32.HI R25, RZ, 0x1f, R37 ;  /* 0x0000001fff197819 */ /* 0x001fe40000011425 */
        /* <DEDUP_REMOVED lines=11> */
[----:B------:R-:W1:Y:S02]  /*2ba0*/  LDCU.64 UR18, c[0x0][0x380] ;  /* 0x00007000ff1277ac */ /* 0x000e640008000a00 */
[----:B------:R-:W-:Y:S01]  /*2bb0*/  FMUL.FTZ R13, R8, UR8 ;  /* 0x00000008080d7c20 */ /* 0x000fe20008410000 */
[----:B------:R-:W-:Y:S01]  /*2bc0*/  FMUL.FTZ R24, R9, UR8 ;  /* 0x0000000809187c20 */ /* 0x000fe20008410000 */
[----:B0-----:R-:W-:Y:S01]  /*2bd0*/  IMAD R12, R6, UR10, RZ ;  /* 0x0000000a060c7c24 */ /* 0x001fe2000f8e02ff */
[----:B------:R-:W-:-:S03]  /*2be0*/  MOV R6, R2 ;  /* 0x0000000200067202 */ /* 0x000fc60000000f00 */
[C---:B------:R-:W-:Y:S02]  /*2bf0*/  IMAD R12, R39.reuse, UR11, R12 ;  /* 0x0000000b270c7c24 */ /* 0x040fe4000f8e020c */
[----:B------:R-:W-:-:S03]  /*2c00*/  IMAD.WIDE.U32 R6, R39, UR10, R6 ;  /* 0x0000000a27067c25 */ /* 0x000fc6000f8e0006 */
[----:B-1----:R-:W-:Y:S02]  /*2c10*/  LEA R8, P5, R6, UR18, 0x2 ;  /* 0x0000001206087c11 */ /* 0x002fe4000f8a10ff */
[----:B------:R-:W-:Y:S01]  /*2c20*/  IADD3 R7, PT, PT, R7, R12, RZ ;  /* 0x0000000c07077210 */ /* 0x000fe20007ffe0ff */
[----:B------:R-:W-:Y:S01]  /*2c30*/  FFMA.FTZ R12, R20, R13, R22 ;  /* 0x0000000d140c7223 */ /* 0x000fe20000010016 */
[----:B------:R-:W-:Y:S02]  /*2c40*/  FFMA.FTZ R13, R21, R24, R23 ;  /* 0x00000018150d7223 */ /* 0x000fe40000010017 */
[----:B------:R-:W-:-:S05]  /*2c50*/  LEA.HI.X R9, R6, UR19, R7, 0x2, P5 ;  /* 0x0000001306097c11 */ /* 0x000fca000a8f1407 */
[----:B------:R0:W-:Y:S02]  /*2c60*/  STG.E.64 desc[UR16][R8.64], R12 ;  /* 0x0000000c08007986 */ /* 0x0001e4000c101b10 */
.L_x_2326:
[----:B------:R-:W-:Y:S05]  /*2c70*/  BSYNC.RECONVERGENT B1 ;  /* 0x0000000000017941 */ /* 0x000fea0003800200 */
.L_x_2325:
[----:B------:R-:W-:Y:S04]  /*2c80*/  BSSY.RECONVERGENT B1, `(.L_x_2327) ;  /* 0x0000013000017945 */ /* 0x000fe80003800200 */
[----:B------:R-:W-:Y:S05]  /*2c90*/  @P1 BRA `(.L_x_2328) ;  /* 0x0000000000441947 */ /* 0x000fea0003800000 */
[----:B------:R-:W1:Y:S01]  /*2ca0*/  LDCU.64 UR10, c[0x0][0x3e0] ;  /* 0x00007c00ff0a77ac */ /* 0x000e620008000a00 */
[----:B------:R-:W-:Y:S01]  /*2cb0*/  MOV R6, R2 ;  /* 0x0000000200067202 */ /* 0x000fe20000000f00 */
[----:B------:R-:W-:Y:S01]  /*2cc0*/  FADD.FTZ R10, R10, -UR5 ;  /* 0x800000050a0a7e21 */ /* 0x000fe20008010000 */
[----:B------:R-:W-:Y:S01]  /*2cd0*/  MOV R7, R5 ;  /* 0x0000000500077202 */ /* 0x000fe20000000f00 */
[----:B------:R-:W2:Y:S01]  /*2ce0*/  LDCU.64 UR18, c[0x0][0x380] ;  /* 0x00007000ff1277ac */ /* 0x000ea20008000a00 */
[----:B------:R-:W-:-:S04]  /*2cf0*/  FADD.FTZ R11, R11, -UR5 ;  /* 0x800000050b0b7e21 */ /* 0x000fc80008010000 */
[----:B0-----:R-:W-:-:S04]  /*2d00*/  FMUL.FTZ R12, R11, UR8 ;  /* 0x000000080b0c7c20 */ /* 0x001fc80008410000 */
[----:B------:R-:W-:Y:S01]  /*2d10*/  FFMA.FTZ R11, R21, R12, R23 ;  /* 0x0000000c150b7223 */ /* 0x000fe20000010017 */
[----:B-1----:R-:W-:Y:S02]  /*2d20*/  IMAD R9, R26, UR10, RZ ;  /* 0x0000000a1a097c24 */ /* 0x002fe4000f8e02ff */
[----:B------:R-:W-:-:S04]  /*2d30*/  IMAD.WIDE.U32 R6, R38, UR10, R6 ;  /* 0x0000000a26067c25 */ /* 0x000fc8000f8e0006 */
[----:B------:R-:W-:Y:S02]  /*2d40*/  IMAD R13, R38, UR11, R9 ;  /* 0x0000000b260d7c24 */ /* 0x000fe4000f8e0209 */
[----:B------:R-:W-:Y:S01]  /*2d50*/  FMUL.FTZ R9, R10, UR8 ;  /* 0x000000080a097c20 */ /* 0x000fe20008410000 */
[----:B--2---:R-:W-:Y:S02]  /*2d60*/  LEA R8, P1, R6, UR18, 0x2 ;  /* 0x0000001206087c11 */ /* 0x004fe4000f8210ff */
[----:B------:R-:W-:Y:S01]  /*2d70*/  IADD3 R13, PT, PT, R7, R13, RZ ;  /* 0x0000000d070d7210 */ /* 0x000fe20007ffe0ff */
[----:B------:R-:W-:-:S03]  /*2d80*/  FFMA.FTZ R10, R20, R9, R22 ;  /* 0x00000009140a7223 */ /* 0x000fc60000010016 */
[----:B------:R-:W-:-:S05]  /*2d90*/  LEA.HI.X R9, R6, UR19, R13, 0x2, P1 ;  /* 0x0000001306097c11 */ /* 0x000fca00088f140d */
[----:B------:R1:W-:Y:S02]  /*2da0*/  STG.E.64 desc[UR16][R8.64], R10 ;  /* 0x0000000a08007986 */ /* 0x0003e4000c101b10 */
.L_x_2328:
[----:B------:R-:W-:Y:S05]  /*2db0*/  BSYNC.RECONVERGENT B1 ;  /* 0x0000000000017941 */ /* 0x000fea0003800200 */
.L_x_2327:
[----:B------:R-:W-:Y:S04]  /*2dc0*/  BSSY.RECONVERGENT B1, `(.L_x_2329) ;  /* 0x0000013000017945 */ /* 0x000fe80003800200 */
[----:B------:R-:W-:Y:S05]  /*2dd0*/  @P6 BRA `(.L_x_2330) ;  /* 0x0000000000446947 */ /* 0x000fea0003800000 */
[----:B------:R-:W2:Y:S01]  /*2de0*/  LDCU.64 UR10, c[0x0][0x3e0] ;  /* 0x00007c00ff0a77ac */ /* 0x000ea20008000a00 */
[----:B------:R-:W-:Y:S01]  /*2df0*/  MOV R6, R2 ;  /* 0x0000000200067202 */ /* 0x000fe20000000f00 */
[----:B------:R-:W-:Y:S01]  /*2e00*/  FADD.FTZ R14, R14, -UR5 ;  /* 0x800000050e0e7e21 */ /* 0x000fe20008010000 */
[----:B------:R-:W-:Y:S01]  /*2e10*/  MOV R7, R5 ;  /* 0x0000000500077202 */ /* 0x000fe20000000f00 */
[----:B------:R-:W3:Y:S01]  /*2e20*/  LDCU.64 UR18, c[0x0][0x380] ;  /* 0x00007000ff1277ac */ /* 0x000ee20008000a00 */
[----:B------:R-:W-:Y:S01]  /*2e30*/  FADD.FTZ R15, R15, -UR5 ;  /* 0x800000050f0f7e21 */ /* 0x000fe20008010000 */
[----:B01----:R-:W-:-:S03]  /*2e40*/  FMUL.FTZ R9, R14, UR8 ;  /* 0x000000080e097c20 */ /* 0x003fc60008410000 */
[----:B------:R-:W-:Y:S01]  /*2e50*/  FMUL.FTZ R12, R15, UR8 ;  /* 0x000000080f0c7c20 */ /* 0x000fe20008410000 */
[----:B------:R-:W-:Y:S01]  /*2e60*/  FFMA.FTZ R10, R20, R9, R22 ;  /* 0x00000009140a7223 */ /* 0x000fe20000010016 */
[----:B--2---:R-:W-:Y:S02]  /*2e70*/  IMAD R8, R25, UR10, RZ ;  /* 0x0000000a19087c24 */ /* 0x004fe4000f8e02ff */
[----:B------:R-:W-:-:S04]  /*2e80*/  IMAD.WIDE.U32 R6, R37, UR10, R6 ;  /* 0x0000000a25067c25 */ /* 0x000fc8000f8e0006 */
[----:B------:R-:W-:Y:S01]  /*2e90*/  IMAD R11, R37, UR11, R8 ;  /* 0x0000000b250b7c24 */ /* 0x000fe2000f8e0208 */
[----:B---3--:R-:W-:-:S04]  /*2ea0*/  LEA R8, P1, R6, UR18, 0x2 ;  /* 0x0000001206087c11 */ /* 0x008fc8000f8210ff */
[----:B------:R-:W-:-:S04]  /*2eb0*/  IADD3 R11, PT, PT, R7, R11, RZ ;  /* 0x0000000b070b7210 */ /* 0x000fc80007ffe0ff */
[----:B------:R-:W-:Y:S01]  /*2ec0*/  LEA.HI.X R9, R6, UR19, R11, 0x2, P1 ;  /* 0x0000001306097c11 */ /* 0x000fe200088f140b */
[----:B------:R-:W-:-:S05]  /*2ed0*/  FFMA.FTZ R11, R21, R12, R23 ;  /* 0x0000000c150b7223 */ /* 0x000fca0000010017 */
[----:B------:R2:W-:Y:S02]  /*2ee0*/  STG.E.64 desc[UR16][R8.64], R10 ;  /* 0x0000000a08007986 */ /* 0x0005e4000c101b10 */
.L_x_2330:
[----:B------:R-:W-:Y:S05]  /*2ef0*/  BSYNC.RECONVERGENT B1 ;  /* 0x0000000000017941 */ /* 0x000fea0003800200 */
.L_x_2329:
[----:B------:R-:W-:Y:S04]  /*2f00*/  BSSY.RECONVERGENT B1, `(.L_x_2331) ;  /* 0x0000013000017945 */ /* 0x000fe80003800200 */
[----:B------:R-:W-:Y:S05]  /*2f10*/  @P2 BRA `(.L_x_2332) ;  /* 0x0000000000442947 */ /* 0x000fea0003800000 */
[----:B------:R-:W1:Y:S01]  /*2f20*/  LDCU.64 UR10, c[0x0][0x3e0] ;  /* 0x00007c00ff0a77ac */ /* 0x000e620008000a00 */
[----:B------:R-:W-:Y:S01]  /*2f30*/  MOV R6, R2 ;  /* 0x0000000200067202 */ /* 0x000fe20000000f00 */
[----:B------:R-:W-:Y:S01]  /*2f40*/  FADD.FTZ R16, R16, -UR5 ;  /* 0x8000000510107e21 */ /* 0x000fe20008010000 */
[----:B------:R-:W-:Y:S01]  /*2f50*/  MOV R7, R5 ;  /* 0x0000000500077202 */ /* 0x000fe20000000f00 */
[----:B------:R-:W3:Y:S01]  /*2f60*/  LDCU.64 UR18, c[0x0][0x380] ;  /* 0x00007000ff1277ac */ /* 0x000ee20008000a00 */
[----:B------:R-:W-:-:S04]  /*2f70*/  FADD.FTZ R17, R17, -UR5 ;  /* 0x8000000511117e21 */ /* 0x000fc80008010000 */
[----:B0-----:R-:W-:Y:S01]  /*2f80*/  FMUL.FTZ R12, R17, UR8 ;  /* 0x00000008110c7c20 */ /* 0x001fe20008410000 */
[----:B-12---:R-:W-:Y:S02]  /*2f90*/  IMAD R9, R45, UR10, RZ ;  /* 0x0000000a2d097c24 */ /* 0x006fe4000f8e02ff */
[----:B------:R-:W-:-:S04]  /*2fa0*/  IMAD.WIDE.U32 R6, R36, UR10, R6 ;  /* 0x0000000a24067c25 */ /* 0x000fc8000f8e0006 */
[----:B------:R-:W-:Y:S02]  /*2fb0*/  IMAD R11, R36, UR11, R9 ;  /* 0x0000000b240b7c24 */ /* 0x000fe4000f8e0209 */
[----:B------:R-:W-:Y:S01]  /*2fc0*/  FMUL.FTZ R9, R16, UR8 ;  /* 0x0000000810097c20 */ /* 0x000fe20008410000 */
[----:B---3--:R-:W-:Y:S02]  /*2fd0*/  LEA R8, P1, R6, UR18, 0x2 ;  /* 0x0000001206087c11 */ /* 0x008fe4000f8210ff */
[----:B------:R-:W-:Y:S01]  /*2fe0*/  IADD3 R11, PT, PT, R7, R11, RZ ;  /* 0x0000000b070b7210 */ /* 0x000fe20007ffe0ff */
[----:B------:R-:W-:-:S03]  /*2ff0*/  FFMA.FTZ R10, R20, R9, R22 ;  /* 0x00000009140a7223 */ /* 0x000fc60000010016 */
[----:B------:R-:W-:Y:S01]  /*3000*/  LEA.HI.X R9, R6, UR19, R11, 0x2, P1 ;  /* 0x0000001306097c11 */ /* 0x000fe200088f140b */
[----:B------:R-:W-:-:S05]  /*3010*/  FFMA.FTZ R11, R21, R12, R23 ;  /* 0x0000000c150b7223 */ /* 0x000fca0000010017 */
[----:B------:R3:W-:Y:S02]  /*3020*/  STG.E.64 desc[UR16][R8.64], R10 ;  /* 0x0000000a08007986 */ /* 0x0007e4000c101b10 */
.L_x_2332:
[----:B------:R-:W-:Y:S05]  /*3030*/  BSYNC.RECONVERGENT B1 ;  /* 0x0000000000017941 */ /* 0x000fea0003800200 */
.L_x_2331:
[----:B------:R-:W-:Y:S04]  /*3040*/  BSSY.RECONVERGENT B1, `(.L_x_2333) ;  /* 0x0000013000017945 */ /* 0x000fe80003800200 */
[----:B------:R-:W-:Y:S05]  /*3050*/  @P3 BRA `(.L_x_2334) ;  /* 0x0000000000443947 */ /* 0x000fea0003800000 */
[----:B------:R-:W4:Y:S01]  /*3060*/  LDCU.64 UR10, c[0x0][0x3e0] ;  /* 0x00007c00ff0a77ac */ /* 0x000f220008000a00 */
[----:B------:R-:W-:Y:S01]  /*3070*/  MOV R6, R2 ;  /* 0x0000000200067202 */ /* 0x000fe20000000f00 */
[----:B------:R-:W-:Y:S01]  /*3080*/  FADD.FTZ R18, R18, -UR5 ;  /* 0x8000000512127e21 */ /* 0x000fe20008010000 */
[----:B------:R-:W-:Y:S01]  /*3090*/  MOV R7, R5 ;  /* 0x0000000500077202 */ /* 0x000fe20000000f00 */
[----:B------:R-:W5:Y:S01]  /*30a0*/  LDCU.64 UR18, c[0x0][0x380] ;  /* 0x00007000ff1277ac */ /* 0x000f620008000a00 */
[----:B------:R-:W-:Y:S01]  /*30b0*/  FADD.FTZ R19, R19, -UR5 ;  /* 0x8000000513137e21 */ /* 0x000fe20008010000 */
[----:B0123--:R-:W-:-:S03]  /*30c0*/  FMUL.FTZ R9, R18, UR8 ;  /* 0x0000000812097c20 */ /* 0x00ffc60008410000 */
[----:B------:R-:W-:Y:S01]  /*30d0*/  FMUL.FTZ R12, R19, UR8 ;  /* 0x00000008130c7c20 */ /* 0x000fe20008410000 */
[----:B------:R-:W-:Y:S01]  /*30e0*/  FFMA.FTZ R10, R20, R9, R22 ;  /* 0x00000009140a7223 */ /* 0x000fe20000010016 */
[----:B----4-:R-:W-:Y:S02]  /*30f0*/  IMAD R8, R44, UR10, RZ ;  /* 0x0000000a2c087c24 */ /* 0x010fe4000f8e02ff */
[----:B------:R-:W-:-:S04]  /*3100*/  IMAD.WIDE.U32 R6, R31, UR10, R6 ;  /* 0x0000000a1f067c25 */ /* 0x000fc8000f8e0006 */
[----:B------:R-:W-:Y:S01]  /*3110*/  IMAD R11, R31, UR11, R8 ;  /* 0x0000000b1f0b7c24 */ /* 0x000fe2000f8e0208 */
[----:B-----5:R-:W-:-:S04]  /*3120*/  LEA R8, P1, R6, UR18, 0x2 ;  /* 0x0000001206087c11 */ /* 0x020fc8000f8210ff */
[----:B------:R-:W-:-:S04]  /*3130*/  IADD3 R11, PT, PT, R7, R11, RZ ;  /* 0x0000000b070b7210 */ /* 0x000fc80007ffe0ff */
[----:B------:R-:W-:Y:S01]  /*3140*/  LEA.HI.X R9, R6, UR19, R11, 0x2, P1 ;  /* 0x0000001306097c11 */ /* 0x000fe200088f140b */
[----:B------:R-:W-:-:S05]  /*3150*/  FFMA.FTZ R11, R21, R12, R23 ;  /* 0x0000000c150b7223 */ /* 0x000fca0000010017 */
[----:B------:R4:W-:Y:S02]  /*3160*/  STG.E.64 desc[UR16][R8.64], R10 ;  /* 0x0000000a08007986 */ /* 0x0009e4000c101b10 */
.L_x_2334:
[----:B------:R-:W-:Y:S05]  /*3170*/  BSYNC.RECONVERGENT B1 ;  /* 0x0000000000017941 */ /* 0x000fea0003800200 */
.L_x_2333:
        /* <DEDUP_REMOVED lines=8> */
[----:B------:R-:W-:Y:S01]  /*3200*/  FFMA.FTZ R20, R20, R5, R22 ;  /* 0x0000000514147223 */ /* 0x000fe20000010016 */
[----:B------:R-:W-:Y:S01]  /*3210*/  FFMA.FTZ R21, R21, R6, R23 ;  /* 0x0000000615157223 */ /* 0x000fe20000010017 */
[----:B-----5:R-:W-:Y:S02]  /*3220*/  IMAD R7, R43, UR10, RZ ;  /* 0x0000000a2b077c24 */ /* 0x020fe4000f8e02ff */
[----:B------:R-:W-:-:S04]  /*3230*/  IMAD.WIDE.U32 R2, R40, UR10, R2 ;  /* 0x0000000a28027c25 */ /* 0x000fc8000f8e0002 */
[----:B------:R-:W-:Y:S01]  /*3240*/  IMAD R7, R40, UR11, R7 ;  /* 0x0000000b28077c24 */ /* 0x000fe2000f8e0207 */
[----:B0-----:R-:W-:-:S04]  /*3250*/  LEA R4, P1, R2, UR12, 0x2 ;  /* 0x0000000c02047c11 */ /* 0x001fc8000f8210ff */
[----:B------:R-:W-:-:S04]  /*3260*/  IADD3 R7, PT, PT, R3, R7, RZ ;  /* 0x0000000703077210 */ /* 0x000fc80007ffe0ff */
[----:B------:R-:W-:-:S05]  /*3270*/  LEA.HI.X R5, R2, UR13, R7, 0x2, P1 ;  /* 0x0000000d02057c11 */ /* 0x000fca00088f1407 */
[----:B------:R0:W-:Y:S01]  /*3280*/  STG.E.64 desc[UR16][R4.64], R20 ;  /* 0x0000001404007986 */ /* 0x0001e2000c101b10 */
[----:B------:R-:W-:Y:S05]  /*3290*/  BRA `(.L_x_2335) ;  /* 0x0000001000047947 */ /* 0x000fea0003800000 */
.L_x_2320:
        /* <DEDUP_REMOVED lines=16> */
[----:B------:R-:W-:Y:S01]  /*33a0*/  FFMA.FTZ R32, R20, R25, R22 ;  /* 0x0000001914207223 */ /* 0x000fe20000010016 */
[----:B------:R-:W-:-:S02]  /*33b0*/  MOV R25, R5 ;  /* 0x0000000500197202 */ /* 0x000fc40000000f00 */
[----:B------:R-:W-:Y:S01]  /*33c0*/  FMUL.FTZ R12, R26, -1.4426950216293334961 ;  /* 0xbfb8aa3b1a0c7820 */ /* 0x000fe20000410000 */
[----:B------:R-:W-:-:S04]  /*33d0*/  FMUL.FTZ R24, R32, -1.4426950216293334961 ;  /* 0xbfb8aa3b20187820 */ /* 0x000fc80000410000 */
[----:B------:R2:W3:Y:S08]  /*33e0*/  MUFU.EX2 R13, R24 ;  /* 0x00000018000d7308 */ /* 0x0004f00000000800 */
[----:B------:R-:W4:Y:S01]  /*33f0*/  MUFU.EX2 R12, R12 ;  /* 0x0000000c000c7308 */ /* 0x000f220000000800 */
[----:B--2---:R-:W-:-:S05]  /*3400*/  MOV R24, R2 ;  /* 0x0000000200187202 */ /* 0x004fca0000000f00 */
[----:B0-----:R-:W-:-:S04]  /*3410*/  IMAD.WIDE.U32 R24, R0, UR10, R24 ;  /* 0x0000000a00187c25 */ /* 0x001fc8000f8e0018 */
[----:B---3--:R-:W-:-:S04]  /*3420*/  FADD.FTZ R13, R13, 1 ;  /* 0x3f8000000d0d7421 */ /* 0x008fc80000010000 */
[----:B------:R-:W-:Y:S01]  /*3430*/  MUFU.RCP R33, R13 ;  /* 0x0000000d00217308 */ /* 0x000fe20000001000 */
[----:B----4-:R-:W-:-:S07]  /*3440*/  FADD.FTZ R12, R12, 1 ;  /* 0x3f8000000c0c7421 */ /* 0x010fce0000010000 */
[----:B------:R0:W2:Y:S02]  /*3450*/  MUFU.RCP R27, R12 ;  /* 0x0000000c001b7308 */ /* 0x0000a40000001000 */
[----:B0-----:R-:W-:-:S04]  /*3460*/  IMAD R12, R35, UR10, RZ ;  /* 0x0000000a230c7c24 */ /* 0x001fc8000f8e02ff */
[----:B------:R-:W-:-:S05]  /*3470*/  IMAD R12, R0, UR11, R12 ;  /* 0x0000000b000c7c24 */ /* 0x000fca000f8e020c */
[----:B------:R-:W-:Y:S01]  /*3480*/  IADD3 R13, PT, PT, R25, R12, RZ ;  /* 0x0000000c190d7210 */ /* 0x000fe20007ffe0ff */
[----:B--2---:R-:W-:Y:S01]  /*3490*/  FMUL.FTZ R25, R26, R27 ;  /* 0x0000001b1a197220 */ /* 0x004fe20000410000 */
[----:B-1----:R-:W-:-:S04]  /*34a0*/  LEA R12, P1, R24, UR12, 0x2 ;  /* 0x0000000c180c7c11 */ /* 0x002fc8000f8210ff */
[----:B------:R-:W-:Y:S01]  /*34b0*/  LEA.HI.X R13, R24, UR13, R13, 0x2, P1 ;  /* 0x0000000d180d7c11 */ /* 0x000fe200088f140d */
[----:B------:R-:W-:-:S05]  /*34c0*/  FMUL.FTZ R24, R32, R33 ;  /* 0x0000002120187220 */ /* 0x000fca0000410000 */
[----:B------:R0:W-:Y:S03]  /*34d0*/  STG.E.64 desc[UR16][R12.64], R24 ;  /* 0x000000180c007986 */ /* 0x0001e6000c101b10 */
.L_x_2337:
[----:B------:R-:W-:Y:S05]  /*34e0*/  BSYNC.RECONVERGENT B1 ;  /* 0x0000000000017941 */ /* 0x000fea0003800200 */
.L_x_2336:
        /* <DEDUP_REMOVED lines=9> */
[----:B------:R-:W-:Y:S01]  /*3580*/  FFMA.FTZ R26, R20, R13, R22 ;  /* 0x0000000d141a7223 */ /* 0x000fe20000010016 */
[----:B------:R-:W-:Y:S01]  /*3590*/  FFMA.FTZ R24, R21, R24, R23 ;  /* 0x0000001815187223 */ /* 0x000fe20000010017 */
[----:B------:R-:W-:-:S02]  /*35a0*/  MOV R13, R5 ;  /* 0x00000005000d7202 */ /* 0x000fc40000000f00 */
[----:B------:R-:W-:Y:S01]  /*35b0*/  FMUL.FTZ R7, R26, -1.4426950216293334961 ;  /* 0xbfb8aa3b1a077820 */ /* 0x000fe20000410000 */
[----:B------:R-:W-:-:S04]  /*35c0*/  FMUL.FTZ R32, R24, -1.4426950216293334961 ;  /* 0xbfb8aa3b18207820 */ /* 0x000fc80000410000 */
[----:B------:R-:W2:Y:S01]  /*35d0*/  MUFU.EX2 R6, R32 ;  /* 0x0000002000067308 */ /* 0x000ea20000000800 */
[----:B-1----:R-:W-:-:S07]  /*35e0*/  IMAD.WIDE.U32 R12, R42, UR10, R12 ;  /* 0x0000000a2a0c7c25 */ /* 0x002fce000f8e000c */
[----:B------:R-:W1:Y:S01]  /*35f0*/  MUFU.EX2 R7, R7 ;  /* 0x0000000700077308 */ /* 0x000e620000000800 */
[----:B--2---:R-:W-:Y:S01]  /*3600*/  FADD.FTZ R25, R6, 1 ;  /* 0x3f80000006197421 */ /* 0x004fe20000010000 */
[----:B------:R-:W-:-:S04]  /*3610*/  IMAD R6, R34, UR10, RZ ;  /* 0x0000000a22067c24 */ /* 0x000fc8000f8e02ff */
[----:B------:R-:W-:Y:S02]  /*3620*/  IMAD R6, R42, UR11, R6 ;  /* 0x0000000b2a067c24 */ /* 0x000fe4000f8e0206 */
[----:B------:R-:W2:Y:S01]  /*3630*/  MUFU.RCP R25, R25 ;  /* 0x0000001900197308 */ /* 0x000ea20000001000 */
[----:B-1----:R-:W-:Y:S02]  /*3640*/  FADD.FTZ R27, R7, 1 ;  /* 0x3f800000071b7421 */ /* 0x002fe40000010000 */
[----:B------:R-:W-:Y:S02]  /*3650*/  IADD3 R7, PT, PT, R13, R6, RZ ;  /* 0x000000060d077210 */ /* 0x000fe40007ffe0ff */
[----:B0-----:R-:W-:-:S03]  /*3660*/  LEA R6, P1, R12, UR12, 0x2 ;  /* 0x0000000c0c067c11 */ /* 0x001fc6000f8210ff */
[----:B------:R-:W0:Y:S01]  /*3670*/  MUFU.RCP R27, R27 ;  /* 0x0000001b001b7308 */ /* 0x000e220000001000 */
[----:B------:R-:W-:Y:S01]  /*3680*/  LEA.HI.X R7, R12, UR13, R7, 0x2, P1 ;  /* 0x0000000d0c077c11 */ /* 0x000fe200088f1407 */
[----:B--2---:R-:W-:Y:S01]  /*3690*/  FMUL.FTZ R13, R24, R25 ;  /* 0x00000019180d7220 */ /* 0x004fe20000410000 */
[----:B0-----:R-:W-:-:S05]  /*36a0*/  FMUL.FTZ R12, R26, R27 ;  /* 0x0000001b1a0c7220 */ /* 0x001fca0000410000 */
[----:B------:R1:W-:Y:S02]  /*36b0*/  STG.E.64 desc[UR16][R6.64], R12 ;  /* 0x0000000c06007986 */ /* 0x0003e4000c101b10 */
.L_x_2339:
[----:B------:R-:W-:Y:S05]  /*36c0*/  BSYNC.RECONVERGENT B1 ;  /* 0x0000000000017941 */ /* 0x000fea0003800200 */
.L_x_2338:
[----:B-1----:R-:W-:Y:S01]  /*36d0*/  SHF.R.S32.HI R6, RZ, 0x1f, R39 ;  /* 0x0000001fff067819 */ /* 0x002fe20000011427 */
        /* <DEDUP_REMOVED lines=16> */
[----:B------:R-:W1:Y:S02]  /*37e0*/  LDCU.64 UR10, c[0x0][0x3e0] ;  /* 0x00007c00ff0a77ac */ /* 0x000e640008000a00 */
[----:B------:R-:W-:Y:S01]  /*37f0*/  FMUL.FTZ R7, R8, UR8 ;  /* 0x0000000808077c20 */ /* 0x000fe20008410000 */
[----:B0-----:R-:W-:Y:S01]  /*3800*/  FMUL.FTZ R12, R9, UR8 ;  /* 0x00000008090c7c20 */ /* 0x001fe20008410000 */
[----:B------:R-:W0:Y:S01]  /*3810*/  LDCU.64 UR12, c[0x0][0x380] ;  /* 0x00007000ff0c77ac */ /* 0x000e220008000a00 */
[----:B------:R-:W-:Y:S01]  /*3820*/  MOV R8, R2 ;  /* 0x0000000200087202 */ /* 0x000fe20000000f00 */
[----:B------:R-:W-:Y:S01]  /*3830*/  FFMA.FTZ R24, R20, R7, R22 ;  /* 0x0000000714187223 */ /* 0x000fe20000010016 */
        /* <DEDUP_REMOVED lines=8> */
[----:B--2---:R-:W-:Y:S01]  /*38c0*/  FADD.FTZ R25, R7, 1 ;  /* 0x3f80000007197421 */ /* 0x004fe20000010000 */
[----:B------:R-:W-:Y:S01]  /*38d0*/  IMAD R7, R39, UR11, R6 ;  /* 0x0000000b27077c24 */ /* 0x000fe2000f8e0206 */
[----:B0-----:R-:W-:-:S05]  /*38e0*/  LEA R6, P5, R8, UR12, 0x2 ;  /* 0x0000000c08067c11 */ /* 0x001fca000f8a10ff */
[----:B------:R-:W0:Y:S01]  /*38f0*/  MUFU.RCP R25, R25 ;  /* 0x0000001900197308 */ /* 0x000e220000001000 */
[----:B------:R-:W-:Y:S01]  /*3900*/  IADD3 R7, PT, PT, R9, R7, RZ ;  /* 0x0000000709077210 */ /* 0x000fe20007ffe0ff */
[----:B-1----:R-:W-:-:S03]  /*3910*/  FADD.FTZ R13, R26, 1 ;  /* 0x3f8000001a0d7421 */ /* 0x002fc60000010000 */
[----:B------:R-:W-:-:S03]  /*3920*/  LEA.HI.X R7, R8, UR13, R7, 0x2, P5 ;  /* 0x0000000d08077c11 */ /* 0x000fc6000a8f1407 */
[----:B------:R-:W1:Y:S01]  /*3930*/  MUFU.RCP R13, R13 ;  /* 0x0000000d000d7308 */ /* 0x000e620000001000 */
[----:B0-----:R-:W-:Y:S01]  /*3940*/  FMUL.FTZ R8, R24, R25 ;  /* 0x0000001918087220 */ /* 0x001fe20000410000 */
[----:B-1----:R-:W-:-:S05]  /*3950*/  FMUL.FTZ R9, R12, R13 ;  /* 0x0000000d0c097220 */ /* 0x002fca0000410000 */
[----:B------:R1:W-:Y:S02]  /*3960*/  STG.E.64 desc[UR16][R6.64], R8 ;  /* 0x0000000806007986 */ /* 0x0003e4000c101b10 */
.L_x_2341:
[----:B------:R-:W-:Y:S05]  /*3970*/  BSYNC.RECONVERGENT B1 ;  /* 0x0000000000017941 */ /* 0x000fea0003800200 */
.L_x_2340:
[----:B------:R-:W-:Y:S04]  /*3980*/  BSSY.RECONVERGENT B1, `(.L_x_2342) ;  /* 0x000001d000017945 */ /* 0x000fe80003800200 */
[----:B------:R-:W-:Y:S05]  /*3990*/  @P6 BRA `(.L_x_2343) ;  /* 0x00000000006c6947 */ /* 0x000fea0003800000 */
[----:B------:R-:W-:Y:S01]  /*39a0*/  FADD.FTZ R10, R10, -UR5 ;  /* 0x800000050a0a7e21 */ /* 0x000fe20008010000 */
[----:B------:R-:W-:Y:S01]  /*39b0*/  FADD.FTZ R11, R11, -UR5 ;  /* 0x800000050b0b7e21 */ /* 0x000fe20008010000 */
[----:B------:R-:W0:Y:S01]  /*39c0*/  LDCU.64 UR10, c[0x0][0x3e0] ;  /* 0x00007c00ff0a77ac */ /* 0x000e220008000a00 */
[----:B-1----:R-:W-:Y:S01]  /*39d0*/  MOV R9, R5 ;  /* 0x0000000500097202 */ /* 0x002fe20000000f00 */
[----:B------:R-:W-:Y:S01]  /*39e0*/  FMUL.FTZ R7, R10, UR8 ;  /* 0x000000080a077c20 */ /* 0x000fe20008410000 */
[----:B------:R-:W-:Y:S01]  /*39f0*/  FMUL.FTZ R8, R11, UR8 ;  /* 0x000000080b087c20 */ /* 0x000fe20008410000 */
        /* <DEDUP_REMOVED lines=13> */
[----:B-1----:R-:W-:-:S05]  /*3ad0*/  LEA R6, P5, R8, UR12, 0x2 ;  /* 0x0000000c08067c11 */ /* 0x002fca000f8a10ff */
[----:B------:R-:W1:Y:S01]  /*3ae0*/  MUFU.RCP R13, R13 ;  /* 0x0000000d000d7308 */ /* 0x000e620000001000 */
[----:B0-----:R-:W-:Y:S01]  /*3af0*/  FADD.FTZ R12, R7, 1 ;  /* 0x3f800000070c7421 */ /* 0x001fe20000010000 */
[----:B------:R-:W-:-:S06]  /*3b00*/  LEA.HI.X R7, R8, UR13, R25, 0x2, P5 ;  /* 0x0000000d08077c11 */ /* 0x000fcc000a8f1419 */
[----:B------:R-:W0:Y:S01]  /*3b10*/  MUFU.RCP R12, R12 ;  /* 0x0000000c000c7308 */ /* 0x000e220000001000 */
[----:B-1----:R-:W-:Y:S01]  /*3b20*/  FMUL.FTZ R8, R10, R13 ;  /* 0x0000000d0a087220 */ /* 0x002fe20000410000 */
[----:B0-----:R-:W-:-:S05]  /*3b30*/  FMUL.FTZ R9, R11, R12 ;  /* 0x0000000c0b097220 */ /* 0x001fca0000410000 */
[----:B------:R2:W-:Y:S02]  /*3b40*/  STG.E.64 desc[UR16][R6.64], R8 ;  /* 0x0000000806007986 */ /* 0x0005e4000c101b10 */
.L_x_2343:
[----:B------:R-:W-:Y:S05]  /*3b50*/  BSYNC.RECONVERGENT B1 ;  /* 0x0000000000017941 */ /* 0x000fea0003800200 */
.L_x_2342:
[----:B------:R-:W-:Y:S04]  /*3b60*/  BSSY.RECONVERGENT B1, `(.L_x_2344) ;  /* 0x000001d000017945 */ /* 0x000fe80003800200 */
[----:B------:R-:W-:Y:S05]  /*3b70*/  @P1 BRA `(.L_x_2345) ;  /* 0x00000000006c1947 */ /* 0x000fea0003800000 */
[----:B------:R-:W-:Y:S01]  /*3b80*/  FADD.FTZ R14, R14, -UR5 ;  /* 0x800000050e0e7e21 */ /* 0x000fe20008010000 */
[----:B------:R-:W-:Y:S01]  /*3b90*/  FADD.FTZ R15, R15, -UR5 ;  /* 0x800000050f0f7e21 */ /* 0x000fe20008010000 */
[----:B------:R-:W3:Y:S01]  /*3ba0*/  LDCU.64 UR10, c[0x0][0x3e0] ;  /* 0x00007c00ff0a77ac */ /* 0x000ee20008000a00 */
[----:B-12---:R-:W-:Y:S01]  /*3bb0*/  MOV R8, R2 ;  /* 0x0000000200087202 */ /* 0x006fe20000000f00 */
[----:B------:R-:W-:Y:S01]  /*3bc0*/  FMUL.FTZ R11, R14, UR8 ;  /* 0x000000080e0b7c20 */ /* 0x000fe20008410000 */
[----:B------:R-:W-:Y:S01]  /*3bd0*/  FMUL.FTZ R10, R15, UR8 ;  /* 0x000000080f0a7c20 */ /* 0x000fe20008410000 */
[----:B------:R-:W1:Y:S01]  /*3be0*/  LDCU.64 UR12, c[0x0][0x380] ;  /* 0x00007000ff0c77ac */ /* 0x000e620008000a00 */
[----:B------:R-:W-:Y:S01]  /*3bf0*/  MOV R9, R5 ;  /* 0x0000000500097202 */ /* 0x000fe20000000f00 */
[----:B------:R-:W-:Y:S01]  /*3c00*/  FFMA.FTZ R11, R20, R11, R22 ;  /* 0x0000000b140b7223 */ /* 0x000fe20000010016 */
[----:B------:R-:W-:-:S03]  /*3c10*/  FFMA.FTZ R10, R21, R10, R23 ;  /* 0x0000000a150a7223 */ /* 0x000fc60000010017 */
[----:B------:R-:W-:Y:S01]  /*3c20*/  FMUL.FTZ R6, R11, -1.4426950216293334961 ;  /* 0xbfb8aa3b0b067820 */ /* 0x000fe20000410000 */
[----:B------:R-:W-:-:S05]  /*3c30*/  FMUL.FTZ R7, R10, -1.4426950216293334961 ;  /* 0xbfb8aa3b0a077820 */ /* 0x000fca0000410000 */
[----:B------:R-:W0:Y:S01]  /*3c40*/  MUFU.EX2 R6, R6 ;  /* 0x0000000600067308 */ /* 0x000e220000000800 */
[----:B---3--:R-:W-:Y:S02]  /*3c50*/  IMAD R14, R27, UR10, RZ ;  /* 0x0000000a1b0e7c24 */ /* 0x008fe4000f8e02ff */
[----:B------:R-:W-:-:S05]  /*3c60*/  IMAD.WIDE.U32 R8, R37, UR10, R8 ;  /* 0x0000000a25087c25 */ /* 0x000fca000f8e0008 */
[----:B------:R-:W2:Y:S01]  /*3c70*/  MUFU.EX2 R7, R7 ;  /* 0x0000000700077308 */ /* 0x000ea20000000800 */
[----:B------:R-:W-:-:S05]  /*3c80*/  IMAD R15, R37, UR11, R14 ;  /* 0x0000000b250f7c24 */ /* 0x000fca000f8e020e */
[----:B------:R-:W-:Y:S01]  /*3c90*/  IADD3 R15, PT, PT, R9, R15, RZ ;  /* 0x0000000f090f7210 */ /* 0x000fe20007ffe0ff */
[----:B0-----:R-:W-:Y:S01]  /*3ca0*/  FADD.FTZ R12, R6, 1 ;  /* 0x3f800000060c7421 */ /* 0x001fe20000010000 */
[----:B-1----:R-:W-:-:S05]  /*3cb0*/  LEA R6, P1, R8, UR12, 0x2 ;  /* 0x0000000c08067c11 */ /* 0x002fca000f8210ff */
[----:B------:R-:W0:Y:S01]  /*3cc0*/  MUFU.RCP R12, R12 ;  /* 0x0000000c000c7308 */ /* 0x000e220000001000 */
[----:B--2---:R-:W-:Y:S01]  /*3cd0*/  FADD.FTZ R13, R7, 1 ;  /* 0x3f800000070d7421 */ /* 0x004fe20000010000 */
[----:B------:R-:W-:-:S06]  /*3ce0*/  LEA.HI.X R7, R8, UR13, R15, 0x2, P1 ;  /* 0x0000000d08077c11 */ /* 0x000fcc00088f140f */
[----:B------:R-:W1:Y:S01]  /*3cf0*/  MUFU.RCP R13, R13 ;  /* 0x0000000d000d7308 */ /* 0x000e620000001000 */
[----:B0-----:R-:W-:Y:S01]  /*3d00*/  FMUL.FTZ R8, R11, R12 ;  /* 0x0000000c0b087220 */ /* 0x001fe20000410000 */
[----:B-1----:R-:W-:-:S05]  /*3d10*/  FMUL.FTZ R9, R10, R13 ;  /* 0x0000000d0a097220 */ /* 0x002fca0000410000 */
[----:B------:R3:W-:Y:S02]  /*3d20*/  STG.E.64 desc[UR16][R6.64], R8 ;  /* 0x0000000806007986 */ /* 0x0007e4000c101b10 */
.L_x_2345:
[----:B------:R-:W-:Y:S05]  /*3d30*/  BSYNC.RECONVERGENT B1 ;  /* 0x0000000000017941 */ /* 0x000fea0003800200 */
.L_x_2344:
[----:B------:R-:W-:Y:S04]  /*3d40*/  BSSY.RECONVERGENT B1, `(.L_x_2346) ;  /* 0x000001d000017945 */ /* 0x000fe80003800200 */
[----:B------:R-:W-:Y:S05]  /*3d50*/  @P2 BRA `(.L_x_2347) ;  /* 0x00000000006c2947 */ /* 0x000fea0003800000 */
[----:B------:R-:W-:Y:S01]  /*3d60*/  FADD.FTZ R16, R16, -UR5 ;  /* 0x8000000510107e21 */ /* 0x000fe20008010000 */
[----:B------:R-:W-:Y:S01]  /*3d70*/  FADD.FTZ R17, R17, -UR5 ;  /* 0x8000000511117e21 */ /* 0x000fe20008010000 */
[----:B------:R-:W4:Y:S01]  /*3d80*/  LDCU.64 UR10, c[0x0][0x3e0] ;  /* 0x00007c00ff0a77ac */ /* 0x000f220008000a00 */
[----:B-123--:R-:W-:Y:S01]  /*3d90*/  MOV R8, R2 ;  /* 0x0000000200087202 */ /* 0x00efe20000000f00 */
        /* <DEDUP_REMOVED lines=9> */
[----:B----4-:R-:W-:Y:S02]  /*3e30*/  IMAD R15, R45, UR10, RZ ;  /* 0x0000000a2d0f7c24 */ /* 0x010fe4000f8e02ff */
        /* <DEDUP_REMOVED lines=13> */
.L_x_2347:
[----:B------:R-:W-:Y:S05]  /*3f10*/  BSYNC.RECONVERGENT B1 ;  /* 0x0000000000017941 */ /* 0x000fea0003800200 */
.L_x_2346:
[----:B------:R-:W-:Y:S04]  /*3f20*/  BSSY.RECONVERGENT B1, `(.L_x_2348) ;  /* 0x000001d000017945 */ /* 0x000fe80003800200 */
[----:B------:R-:W-:Y:S05]  /*3f30*/  @P3 BRA `(.L_x_2349) ;  /* 0x00000000006c3947 */ /* 0x000fea0003800000 */
[----:B------:R-:W-:Y:S01]  /*3f40*/  FADD.FTZ R18, R18, -UR5 ;  /* 0x8000000512127e21 */ /* 0x000fe20008010000 */
[----:B------:R-:W-:Y:S01]  /*3f50*/  FADD.FTZ R19, R19, -UR5 ;  /* 0x8000000513137e21 */ /* 0x000fe20008010000 */
[----:B------:R-:W5:Y:S01]  /*3f60*/  LDCU.64 UR10, c[0x0][0x3e0] ;  /* 0x00007c00ff0a77ac */ /* 0x000f620008000a00 */
[----:B-1234-:R-:W-:Y:S01]  /*3f70*/  MOV R8, R2 ;  /* 0x0000000200087202 */ /* 0x01efe20000000f00 */
        /* <DEDUP_REMOVED lines=9> */
[----:B-----5:R-:W-:Y:S02]  /*4010*/  IMAD R14, R44, UR10, RZ ;  /* 0x0000000a2c0e7c24 */ /* 0x020fe4000f8e02ff */
        /* <DEDUP_REMOVED lines=13> */
.L_x_2349:
[----:B------:R-:W-:Y:S05]  /*40f0*/  BSYNC.RECONVERGENT B1 ;  /* 0x0000000000017941 */ /* 0x000fea0003800200 */
.L_x_2348:
[----:B------:R-:W-:Y:S05]  /*4100*/  @P4 BRA `(.L_x_2335) ;  /* 0x0000000000684947 */ /* 0x000fea0003800000 */
[----:B------:R-:W-:Y:S01]  /*4110*/  FADD.FTZ R29, R29, -UR5 ;  /* 0x800000051d1d7e21 */ /* 0x000fe20008010000 */
[----:B------:R-:W-:Y:S01]  /*4120*/  FADD.FTZ R28, R28, -UR5 ;  /* 0x800000051c1c7e21 */ /* 0x000fe20008010000 */
[----:B------:R-:W5:Y:S02]  /*4130*/  LDCU.64 UR10, c[0x0][0x3e0] ;  /* 0x00007c00ff0a77ac */ /* 0x000f640008000a00 */
[----:B------:R-:W-:Y:S01]  /*4140*/  FMUL.FTZ R4, R29, UR8 ;  /* 0x000000081d047c20 */ /* 0x000fe20008410000 */
[----:B------:R-:W-:Y:S01]  /*4150*/  FMUL.FTZ R3, R28, UR8 ;  /* 0x000000081c037c20 */ /* 0x000fe20008410000 */
[----:B------:R-:W5:Y:S02]  /*4160*/  LDCU.64 UR12, c[0x0][0x380] ;  /* 0x00007000ff0c77ac */ /* 0x000f640008000a00 */
[----:B------:R-:W-:Y:S01]  /*4170*/  FFMA.FTZ R10, R21, R4, R23 ;  /* 0x00000004150a7223 */ /* 0x000fe20000010017 */
[----:B------:R-:W-:Y:S01]  /*4180*/  FFMA.FTZ R20, R20, R3, R22 ;  /* 0x0000000314147223 */ /* 0x000fe20000010016 */
[----:B------:R-:W-:-:S02]  /*4190*/  MOV R4, R2 ;  /* 0x0000000200047202 */ /* 0x000fc40000000f00 */
[----:B01234-:R-:W-:Y:S01]  /*41a0*/  FMUL.FTZ R8, R10, -1.4426950216293334961 ;  /* 0xbfb8aa3b0a087820 */ /* 0x01ffe20000410000 */
[----:B------:R-:W-:-:S05]  /*41b0*/  FMUL.FTZ R3, R20, -1.4426950216293334961 ;  /* 0xbfb8aa3b14037820 */ /* 0x000fca0000410000 */
[----:B------:R-:W0:Y:S01]  /*41c0*/  MUFU.EX2 R8, R8 ;  /* 0x0000000800087308 */ /* 0x000e220000000800 */
[----:B-----5:R-:W-:Y:S02]  /*41d0*/  IMAD R11, R43, UR10, RZ ;  /* 0x0000000a2b0b7c24 */ /* 0x020fe4000f8e02ff */
        /* <DEDUP_REMOVED lines=13> */
.L_x_2335:
[----:B------:R-:W-:Y:S05]  /*42b0*/  BSYNC.RECONVERGENT B0 ;  /* 0x0000000000007941 */ /* 0x000fea0003800200 */
.L_x_2319:
        /* <DEDUP_REMOVED lines=8> */
.L_x_2351:
        /* <DEDUP_REMOVED lines=12> */
.L_x_2532:


//--------------------- .text._Z35group_norm_nhwc_fwd_one_pass_kernelI11Fp32IOFp16WLi64ELi20ELi640EEv26Group_norm_nhwc_fwd_params --------------------------
	.section	.text._Z35group_norm_nhwc_fwd_one_pass_kernelI11Fp32IOFp16WLi64ELi20ELi640EEv26Group_norm_nhwc_fwd_params,"ax",@progbits
	.align	128
        .global         _Z35group_norm_nhwc_fwd_one_pass_kernelI11Fp32IOFp16WLi64ELi20ELi640EEv26Group_norm_nhwc_fwd_params
        .type           _Z35group_norm_nhwc_fwd_one_pass_kernelI11Fp32IOFp16WLi64ELi20ELi640EEv26Group_norm_nhwc_fwd_params,@function
        .size           _Z35group_norm_nhwc_fwd_one_pass_kernelI11Fp32IOFp16WLi64ELi20ELi640EEv26Group_norm_nhwc_fwd_params,(.L_x_2533 - _Z35group_norm_nhwc_fwd_one_pass_kernelI11Fp32IOFp16WLi64ELi20ELi640EEv26Group_norm_nhwc_fwd_params)
        .other          _Z35group_norm_nhwc_fwd_one_pass_kernelI11Fp32IOFp16WLi64ELi20ELi640EEv26Group_norm_nhwc_fwd_params,@"STO_CUDA_ENTRY STV_DEFAULT"
_Z35group_norm_nhwc_fwd_one_pass_kernelI11Fp32IOFp16WLi64ELi20ELi640EEv26Group_norm_nhwc_fwd_params:
.text._Z35group_norm_nhwc_fwd_one_pass_kernelI11Fp32IOFp16WLi64ELi20ELi640EEv26Group_norm_nhwc_fwd_params:
        /* <DEDUP_REMOVED lines=35> */
.L_x_2367:
        /* <DEDUP_REMOVED lines=40> */
[----:B------:R-:W-:Y:S01]  /*04b0*/  IMAD.IADD R29, R27, 0x1, R29 ;  /* 0x000000011b1d7824 */ /* 0x000fe200078e021d */
[----:B------:R-:W-:Y:S01]  /*04c0*/  @!P1 MOV R28, R26 ;  /* 0x0000001a001c9202 */ /* 0x000fe20000000f00 */
[----:B-1----:R-:W-:-:S04]  /*04d0*/  @!P1 IMAD R10, R3, R4, RZ ;  /* 0x00000004030a9224 */ /* 0x002fc800078e02ff */
[C---:B------:R-:W-:Y:S02]  /*04e0*/  @!P1 IMAD R11, R24.reuse, R5, R10 ;  /* 0x00000005180b9224 */ /* 0x040fe400078e020a */
[----:B------:R-:W-:-:S05]  /*04f0*/  @!P1 IMAD.WIDE.U32 R4, R24, R4, R28 ;  /* 0x0000000418049225 */ /* 0x000fca00078e001c */
[----:B------:R-:W-:Y:S01]  /*0500*/  @!P1 IADD3 R10, PT, PT, R5, R11, RZ ;  /* 0x0000000b050a9210 */ /* 0x000fe20007ffe0ff */
[----:B------:R-:W-:Y:S01]  /*0510*/  HFMA2 R5, -RZ, RZ, 0, 0 ;  /* 0x00000000ff057431 */ /* 0x000fe200000001ff */
[----:B0-----:R-:W-:-:S04]  /*0520*/  @!P1 LEA R8, P2, R4, R8, 0x2 ;  /* 0x0000000804089211 */ /* 0x001fc800078410ff */
[----:B------:R-:W-:Y:S02]  /*0530*/  @!P1 LEA.HI.X R9, R4, R9, R10, 0x2, P2 ;  /* 0x0000000904099211 */ /* 0x000fe400010f140a */
[----:B------:R-:W-:-:S06]  /*0540*/  MOV R4, RZ ;  /* 0x000000ff00047202 */ /* 0x000fcc0000000f00 */
        /* <DEDUP_REMOVED lines=43> */
.L_x_2353:
[----:B------:R-:W-:Y:S05]  /*0800*/  BSYNC.RECONVERGENT B0 ;  /* 0x0000000000007941 */ /* 0x000fea0003800200 */
.L_x_2352:
        /* <DEDUP_REMOVED lines=56> */
.L_x_2355:
[----:B------:R-:W-:Y:S05]  /*0b90*/  BSYNC.RECONVERGENT B0 ;  /* 0x0000000000007941 */ /* 0x000fea0003800200 */
.L_x_2354:
        /* <DEDUP_REMOVED lines=31> */
.L_x_2358:
[----:B---3--:R-:W3:Y:S04]  /*0d90*/  LDG.E.STRONG.GPU R10, desc[UR16][R8.64] ;  /* 0x00000010080a7981 */ /* 0x008ee8000c1ef900 */
[----:B---3--:R-:W-:Y:S01]  /*0da0*/  CCTL.IVALL ;  /* 0x00000000ff00798f */ /* 0x008fe20002000000 */
[----:B------:R-:W-:Y:S05]  /*0db0*/  YIELD ;  /* 0x0000000000007946 */ /* 0x000fea0003800000 */
[----:B------:R-:W-:-:S13]  /*0dc0*/  ISETP.NE.AND P1, PT, R10, R13, PT ;  /* 0x0000000d0a00720c */ /* 0x000fda0003f25270 */
[----:B------:R-:W-:Y:S05]  /*0dd0*/  @P1 BRA `(.L_x_2358) ;  /* 0xfffffffc00ec1947 */ /* 0x000fea000383ffff */
.L_x_2357:
        /* <DEDUP_REMOVED lines=15> */
.L_x_2360:
        /* <DEDUP_REMOVED lines=91> */
.L_x_2359:
        /* <DEDUP_REMOVED lines=37> */
[----:B-1----:R-:W-:Y:S02]  /*16d0*/  MOV R14, UR12 ;  /* 0x0000000c000e7c02 */ /* 0x002fe40008000f00 */
[----:B------:R-:W-:Y:S02]  /*16e0*/  MOV R15, UR13 ;  /* 0x0000000d000f7c02 */ /* 0x000fe40008000f00 */
[----:B------:R-:W3:Y:S04]  /*16f0*/  @!P5 LDG.E.64 R12, desc[UR16][R12.64] ;  /* 0x000000100c0cd981 */ /* 0x000ee8000c1e1b00 */
        /* <DEDUP_REMOVED lines=12> */
.L_x_2361:
        /* <DEDUP_REMOVED lines=27> */
.L_x_2362:
        /* <DEDUP_REMOVED lines=13> */
.L_x_2363:
[----:B------:R-:W-:Y:S05]  /*1a40*/  BSYNC.RECONVERGENT B0 ;  /* 0x0000000000007941 */ /* 0x000fea0003800200 */
.L_x_2356:
        /* <DEDUP_REMOVED lines=40> */
[----:B--2---:R-:W-:Y:S02]  /*1cd0*/  HADD2.F32 R11, -RZ, R16.H0_H0 ;  /* 0x20000010ff0b7230 */ /* 0x004fe40000004100 */
[----:B---3--:R-:W-:Y:S02]  /*1ce0*/  HADD2.F32 R0, -RZ, R0.H0_H0 ;  /* 0x20000000ff007230 */ /* 0x008fe40000004100 */
[----:B----4-:R-:W-:Y:S02]  /*1cf0*/  HADD2.F32 R8, -RZ, R25.H0_H0 ;  /* 0x20000019ff087230 */ /* 0x010fe40000004100 */
[----:B-----5:R-:W-:Y:S02]  /*1d00*/  HADD2.F32 R13, -RZ, R10.H0_H0 ;  /* 0x2000000aff0d7230 */ /* 0x020fe40000004100 */
[----:B------:R-:W-:-:S03]  /*1d10*/  FFMA.FTZ R4, R0, R9, R11 ;  /* 0x0000000900047223 */ /* 0x000fc6000001000b */
        /* <DEDUP_REMOVED lines=12> */
.L_x_2364:
        /* <DEDUP_REMOVED lines=12> */
.L_x_2366:
[----:B------:R-:W-:Y:S05]  /*1ea0*/  BSYNC.RECONVERGENT B0 ;  /* 0x0000000000007941 */ /* 0x000fea0003800200 */
.L_x_2365:
[----:B------:R-:W-:Y:S02]  /*1eb0*/  UIADD3 UR8, UPT, UPT, UR20, UR8, URZ ;  /* 0x0000000814087290 */ /* 0x000fe4000fffe0ff */
[----:B------:R-:W-:Y:S02]  /*1ec0*/  UIADD3 UR4, UPT, UPT, UR4, 0x1, URZ ;  /* 0x0000000104047890 */ /* 0x000fe4000fffe0ff */
[----:B------:R-:W-:-:S09]  /*1ed0*/  UISETP.GE.AND UP0, UPT, UR8, UR7, UPT ;  /* 0x000000070800728c */ /* 0x000fd2000bf06270 */
[----:B------:R-:W-:Y:S05]  /*1ee0*/  BRA.U !UP0, `(.L_x_2367) ;  /* 0xffffffe108d07547 */ /* 0x000fea000b83ffff */
[----:B------:R-:W-:Y:S05]  /*1ef0*/  EXIT ;  /* 0x000000000000794d */ /* 0x000fea0003800000 */
.L_x_2368:
        /* <DEDUP_REMOVED lines=16> */
.L_x_2533:


//--------------------- .text._Z35group_norm_nhwc_fwd_one_pass_kernelI11Fp32IOFp16WLi128ELi20ELi640EEv26Group_norm_nhwc_fwd_params --------------------------
	.section	.text._Z35group_norm_nhwc_fwd_one_pass_kernelI11Fp32IOFp16WLi128ELi20ELi640EEv26Group_norm_nhwc_fwd_params,"ax",@progbits
	.align	128
        .global         _Z35group_norm_nhwc_fwd_one_pass_kernelI11Fp32IOFp16WLi128ELi20ELi640EEv26Group_norm_nhwc_fwd_params
        .type           _Z35group_norm_nhwc_fwd_one_pass_kernelI11Fp32IOFp16WLi128ELi20ELi640EEv26Group_norm_nhwc_fwd_params,@function
        .size           _Z35group_norm_nhwc_fwd_one_pass_kernelI11Fp32IOFp16WLi128ELi20ELi640EEv26Group_norm_nhwc_fwd_params,(.L_x_2534 - _Z35group_norm_nhwc_fwd_one_pass_kernelI11Fp32IOFp16WLi128ELi20ELi640EEv26Group_norm_nhwc_fwd_params)
        .other          _Z35group_norm_nhwc_fwd_one_pass_kernelI11Fp32IOFp16WLi128ELi20ELi640EEv26Group_norm_nhwc_fwd_params,@"STO_CUDA_ENTRY STV_DEFAULT"
_Z35group_norm_nhwc_fwd_one_pass_kernelI11Fp32IOFp16WLi128ELi20ELi640EEv26Group_norm_nhwc_fwd_params:
.text._Z35group_norm_nhwc_fwd_one_pass_kernelI11Fp32IOFp16WLi128ELi20ELi640EEv26Group_norm_nhwc_fwd_params:
        /* <DEDUP_REMOVED lines=36> */
.L_x_2388:
        /* <DEDUP_REMOVED lines=31> */
[----:B------:R-:W-:-:S04]  /*0430*/  @!P3 LOP3.LUT R13, RZ, R0, RZ, 0x33, !PT ;  /* 0x00000000ff0db212 */ /* 0x000fc800078e33ff */
[----:B------:R-:W-:Y:S02]  /*0440*/  IADD3 R7, PT, PT, -R13, RZ, RZ ;  /* 0x000000ff0d077210 */ /* 0x000fe40007ffe1ff */
[----:B------:R-:W-:-:S03]  /*0450*/  SHF.R.S32.HI R6, RZ, 0x1f, R13 ;  /* 0x0000001fff067819 */ /* 0x000fc6000001140d */
[----:B------:R-:W2:Y:S01]  /*0460*/  @!P1 LDC.64 R4, c[0x0][0x3e0] ;  /* 0x0000f800ff049b82 */ /* 0x000ea20000000a00 */
[----:B------:R-:W-:-:S04]  /*0470*/  IMAD R0, R0, R7, UR7 ;  /* 0x0000000700007e24 */ /* 0x000fc8000f8e0207 */
[----:B------:R-:W-:Y:S02]  /*0480*/  IMAD R0, R0, 0x14, RZ ;  /* 0x0000001400007824 */ /* 0x000fe400078e02ff */
[----:B-1----:R-:W-:Y:S02]  /*0490*/  IMAD R12, R6, UR8, RZ ;  /* 0x00000008060c7c24 */ /* 0x002fe4000f8e02ff */
[----:B------:R-:W1:Y:S01]  /*04a0*/  @!P2 LDC.64 R6, c[0x0][0x390] ;  /* 0x0000e400ff06ab82 */ /* 0x000e620000000a00 */
[----:B------:R-:W-:Y:S01]  /*04b0*/  IADD3 R24, P3, PT, R0, R11, RZ ;  /* 0x0000000b00187210 */ /* 0x000fe20007f7e0ff */
[----:B------:R-:W-:-:S03]  /*04c0*/  IMAD R27, R13, UR9, R12 ;  /* 0x000000090d1b7c24 */ /* 0x000fc6000f8e020c */
[----:B------:R-:W-:-:S03]  /*04d0*/  LEA.HI.X.SX32 R25, R0, RZ, 0x1, P3 ;  /* 0x000000ff00197211 */ /* 0x000fc600018f0eff */
[----:B------:R-:W3:Y:S01]  /*04e0*/  @!P1 LDC.64 R10, c[0x0][0x390] ;  /* 0x0000e400ff0a9b82 */ /* 0x000ee20000000a00 */
[----:B------:R-:W-:-:S04]  /*04f0*/  IMAD.WIDE.U32 R24, R13, UR8, R24 ;  /* 0x000000080d187c25 */ /* 0x000fc8000f8e0018 */
[----:B0-----:R-:W-:Y:S01]  /*0500*/  @!P2 IMAD R13, R3, R8, RZ ;  /* 0x00000008030da224 */ /* 0x001fe200078e02ff */
[----:B------:R-:W-:Y:S01]  /*0510*/  IADD3 R27, PT, PT, R25, R27, RZ ;  /* 0x0000001b191b7210 */ /* 0x000fe20007ffe0ff */
[----:B--2---:R-:W-:Y:S01]  /*0520*/  @!P1 IMAD R12, R17, R4, RZ ;  /* 0x00000004110c9224 */ /* 0x004fe200078e02ff */
[-C--:B------:R-:W-:Y:S01]  /*0530*/  @!P1 MOV R26, R24.reuse ;  /* 0x00000018001a9202 */ /* 0x080fe20000000f00 */
[----:B------:R-:W-:Y:S02]  /*0540*/  @!P2 IMAD R9, R22, R9, R13 ;  /* 0x000000091609a224 */ /* 0x000fe400078e020d */
[C---:B------:R-:W-:Y:S01]  /*0550*/  @!P1 IMAD R15, R23.reuse, R5, R12 ;  /* 0x00000005170f9224 */ /* 0x040fe200078e020c */
[----:B------:R-:W-:Y:S01]  /*0560*/  @!P2 MOV R12, R24 ;  /* 0x00000018000ca202 */ /* 0x000fe20000000f00 */
[----:B------:R-:W-:-:S04]  /*0570*/  @!P1 IMAD.WIDE.U32 R4, R23, R4, R26 ;  /* 0x0000000417049225 */ /* 0x000fc800078e001a */
[----:B------:R-:W-:Y:S01]  /*0580*/  @!P2 IMAD.MOV.U32 R13, RZ, RZ, R27 ;  /* 0x000000ffff0da224 */ /* 0x000fe200078e001b */
[----:B------:R-:W-:Y:S01]  /*0590*/  @!P1 IADD3 R5, PT, PT, R5, R15, RZ ;  /* 0x0000000f05059210 */ /* 0x000fe20007ffe0ff */
[----:B------:R-:W-:Y:S01]  /*05a0*/  @!P2 IMAD.WIDE.U32 R12, R22, R8, R12 ;  /* 0x00000008160ca225 */ /* 0x000fe200078e000c */
[----:B---3--:R-:W-:-:S04]  /*05b0*/  @!P1 LEA R10, P3, R4, R10, 0x2 ;  /* 0x0000000a040a9211 */ /* 0x008fc800078610ff */
[----:B------:R-:W-:Y:S02]  /*05c0*/  @!P2 IADD3 R9, PT, PT, R13, R9, RZ ;  /* 0x000000090d09a210 */ /* 0x000fe40007ffe0ff */
[----:B------:R-:W-:Y:S01]  /*05d0*/  @!P1 LEA.HI.X R11, R4, R11, R5, 0x2, P3 ;  /* 0x0000000b040b9211 */ /* 0x000fe200018f1405 */
[----:B------:R-:W-:Y:S01]  /*05e0*/  HFMA2 R5, -RZ, RZ, 0, 0 ;  /* 0x00000000ff057431 */ /* 0x000fe200000001ff */
[C---:B-1----:R-:W-:Y:S02]  /*05f0*/  @!P2 LEA R8, P4, R12.reuse, R6, 0x2 ;  /* 0x000000060c08a211 */ /* 0x042fe400078810ff */
[----:B------:R-:W-:Y:S02]  /*0600*/  MOV R4, RZ ;  /* 0x000000ff00047202 */ /* 0x000fe40000000f00 */
[----:B------:R-:W-:Y:S02]  /*0610*/  @!P2 LEA.HI.X R9, R12, R7, R9, 0x2, P4 ;  /* 0x000000070c09a211 */ /* 0x000fe400020f1409 */
[----:B------:R-:W-:-:S02]  /*0620*/  CS2R R6, SRZ ;  /* 0x0000000000067805 */ /* 0x000fc4000001ff00 */
[----:B------:R-:W2:Y:S04]  /*0630*/  @!P1 LDG.E.64 R4, desc[UR14][R10.64] ;  /* 0x0000000e0a049981 */ /* 0x000ea8000c1e1b00 */
        /* <DEDUP_REMOVED lines=48> */
.L_x_2370:
[----:B------:R-:W-:Y:S05]  /*0940*/  BSYNC.RECONVERGENT B0 ;  /* 0x0000000000007941 */ /* 0x000fea0003800200 */
.L_x_2369:
        /* <DEDUP_REMOVED lines=56> */
.L_x_2372:
[----:B------:R-:W-:Y:S05]  /*0cd0*/  BSYNC.RECONVERGENT B0 ;  /* 0x0000000000007941 */ /* 0x000fea0003800200 */
.L_x_2371:
        /* <DEDUP_REMOVED lines=31> */
.L_x_2375:
[----:B---3--:R-:W3:Y:S04]  /*0ed0*/  LDG.E.STRONG.GPU R8, desc[UR14][R10.64] ;  /* 0x0000000e0a087981 */ /* 0x008ee8000c1ef900 */
[----:B---3--:R-:W-:Y:S01]  /*0ee0*/  CCTL.IVALL ;  /* 0x00000000ff00798f */ /* 0x008fe20002000000 */
[----:B------:R-:W-:Y:S05]  /*0ef0*/  YIELD ;  /* 0x0000000000007946 */ /* 0x000fea0003800000 */
[----:B------:R-:W-:-:S13]  /*0f00*/  ISETP.NE.AND P1, PT, R8, R13, PT ;  /* 0x0000000d0800720c */ /* 0x000fda0003f25270 */
[----:B------:R-:W-:Y:S05]  /*0f10*/  @P1 BRA `(.L_x_2375) ;  /* 0xfffffffc00ec1947 */ /* 0x000fea000383ffff */
.L_x_2374:
        /* <DEDUP_REMOVED lines=15> */
.L_x_2377:
        /* <DEDUP_REMOVED lines=91> */
.L_x_2376:
        /* <DEDUP_REMOVED lines=36> */
[----:B------:R-:W3:Y:S01]  /*1800*/  @!P3 LDG.E.64 R10, desc[UR14][R10.64] ;  /* 0x0000000e0a0ab981 */ /* 0x000ee2000c1e1b00 */
[----:B-1----:R-:W-:Y:S01]  /*1810*/  IMAD.U32 R14, RZ, RZ, UR8 ;  /* 0x00000008ff0e7e24 */ /* 0x002fe2000f8e00ff */
[----:B------:R-:W-:Y:S02]  /*1820*/  MOV R15, UR9 ;  /* 0x00000009000f7c02 */ /* 0x000fe40008000f00 */
[----:B------:R-:W4:Y:S04]  /*1830*/  @!P4 LDG.E.64 R12, desc[UR14][R12.64] ;  /* 0x0000000e0c0cc981 */ /* 0x000f28000c1e1b00 */
        /* <DEDUP_REMOVED lines=12> */
.L_x_2378:
        /* <DEDUP_REMOVED lines=21> */
[----:B------:R-:W-:-:S05]  /*1a50*/  IMAD.U32 R12, RZ, RZ, UR5 ;  /* 0x00000005ff0c7e24 */ /* 0x000fca000f8e00ff */
[----:B------:R-:W-:-:S04]  /*1a60*/  IADD3 R12, PT, PT, R12, 0x2, RZ ;  /* 0x000000020c0c7810 */ /* 0x000fc80007ffe0ff */
[----:B------:R-:W-:Y:S01]  /*1a70*/  R2UR UR5, R12 ;  /* 0x000000000c0572ca */ /* 0x000fe200000e0000 */
[----:B0-----:R-:W-:Y:S01]  /*1a80*/  @!P3 FADD.FTZ R20, R20, R8 ;  /* 0x000000081414b221 */ /* 0x001fe20000010000 */
[----:B------:R-:W-:-:S03]  /*1a90*/  @!P3 FADD.FTZ R21, R21, R9 ;  /* 0x000000091515b221 */ /* 0x000fc60000010000 */
[----:B---3--:R-:W-:Y:S01]  /*1aa0*/  @!P1 FADD.FTZ R20, R20, R10 ;  /* 0x0000000a14149221 */ /* 0x008fe20000010000 */
[----:B------:R-:W-:-:S09]  /*1ab0*/  @!P1 FADD.FTZ R21, R21, R11 ;  /* 0x0000000b15159221 */ /* 0x000fd20000010000 */
.L_x_2379:
        /* <DEDUP_REMOVED lines=13> */
.L_x_2380:
[----:B------:R-:W-:Y:S05]  /*1b90*/  BSYNC.RECONVERGENT B0 ;  /* 0x0000000000007941 */ /* 0x000fea0003800200 */
.L_x_2373:
        /* <DEDUP_REMOVED lines=36> */
[----:B-----5:R-:W-:Y:S02]  /*1de0*/  HADD2.F32 R13, -RZ, R14.H0_H0 ;  /* 0x2000000eff0d7230 */ /* 0x020fe40000004100 */
[----:B----4-:R-:W-:Y:S01]  /*1df0*/  HADD2.F32 R14, -RZ, R29.H0_H0 ;  /* 0x2000001dff0e7230 */ /* 0x010fe20000004100 */
        /* <DEDUP_REMOVED lines=18> */
[----:B-1----:R-:W-:-:S03]  /*1f20*/  LEA R8, P1, R20, UR8, 0x2 ;  /* 0x0000000814087c11 */ /* 0x002fc6000f8210ff */
[----:B------:R-:W-:Y:S02]  /*1f30*/  IMAD.IADD R9, R21, 0x1, R9 ;  /* 0x0000000115097824 */ /* 0x000fe400078e0209 */
[----:B------:R-:W-:-:S04]  /*1f40*/  FADD.FTZ R21, -R0, R4 ;  /* 0x0000000400157221 */ /* 0x000fc80000010100 */
[----:B------:R-:W-:Y:S01]  /*1f50*/  FMUL.FTZ R4, R21, R10 ;  /* 0x0000000a15047220 */ /* 0x000fe20000410000 */
[----:B------:R-:W-:-:S03]  /*1f60*/  LEA.HI.X R9, R20, UR9, R9, 0x2, P1 ;  /* 0x0000000914097c11 */ /* 0x000fc600088f1409 */
[----:B------:R-:W-:-:S05]  /*1f70*/  FFMA.FTZ R4, R12, R4, R15 ;  /* 0x000000040c047223 */ /* 0x000fca000001000f */
[----:B------:R0:W-:Y:S02]  /*1f80*/  STG.E.64 desc[UR14][R8.64], R4 ;  /* 0x0000000408007986 */ /* 0x0001e4000c101b0e */
.L_x_2384:
[----:B------:R-:W-:Y:S05]  /*1f90*/  BSYNC.RECONVERGENT B1 ;  /* 0x0000000000017941 */ /* 0x000fea0003800200 */
.L_x_2383:
        /* <DEDUP_REMOVED lines=14> */
[----:B0-----:R-:W-:-:S04]  /*2080*/  LEA R6, P1, R4, UR10, 0x2 ;  /* 0x0000000a04067c11 */ /* 0x001fc8000f8210ff */
[----:B------:R-:W-:-:S04]  /*2090*/  IADD3 R21, PT, PT, R5, R21, RZ ;  /* 0x0000001505157210 */ /* 0x000fc80007ffe0ff */
[----:B------:R-:W-:-:S05]  /*20a0*/  LEA.HI.X R7, R4, UR11, R21, 0x2, P1 ;  /* 0x0000000b04077c11 */ /* 0x000fca00088f1415 */
[----:B------:R1:W-:Y:S01]  /*20b0*/  STG.E.64 desc[UR14][R6.64], R12 ;  /* 0x0000000c06007986 */ /* 0x0003e2000c101b0e */
[----:B------:R-:W-:Y:S05]  /*20c0*/  BRA `(.L_x_2385) ;  /* 0x0000000000fc7947 */ /* 0x000fea0003800000 */
.L_x_2382:
        /* <DEDUP_REMOVED lines=34> */
.L_x_2387:
[----:B------:R-:W-:Y:S05]  /*22f0*/  BSYNC.RECONVERGENT B1 ;  /* 0x0000000000017941 */ /* 0x000fea0003800200 */
.L_x_2386:
        /* <DEDUP_REMOVED lines=28> */
.L_x_2385:
[----:B------:R-:W-:Y:S05]  /*24c0*/  BSYNC.RECONVERGENT B0 ;  /* 0x0000000000007941 */ /* 0x000fea0003800200 */
.L_x_2381:
        /* <DEDUP_REMOVED lines=8> */
.L_x_2389:
        /* <DEDUP_REMOVED lines=11> */
.L_x_2534:


//--------------------- .text._Z35group_norm_nhwc_fwd_one_pass_kernelI11Fp32IOFp16WLi256ELi20ELi640EEv26Group_norm_nhwc_fwd_params --------------------------
	.section	.text._Z35group_norm_nhwc_fwd_one_pass_kernelI11Fp32IOFp16WLi256ELi20ELi640EEv26Group_norm_nhwc_fwd_params,"ax",@progbits
	.align	128
        .global         _Z35group_norm_nhwc_fwd_one_pass_kernelI11Fp32IOFp16WLi256ELi20ELi640EEv26Group_norm_nhwc_fwd_params
        .type           _Z35group_norm_nhwc_fwd_one_pass_kernelI11Fp32IOFp16WLi256ELi20ELi640EEv26Group_norm_nhwc_fwd_params,@function
        .size           _Z35group_norm_nhwc_fwd_one_pass_kernelI11Fp32IOFp16WLi256ELi20ELi640EEv26Group_norm_nhwc_fwd_params,(.L_x_2535 - _Z35group_norm_nhwc_fwd_one_pass_kernelI11Fp32IOFp16WLi256ELi20ELi640EEv26Group_norm_nhwc_fwd_params)
        .other          _Z35group_norm_nhwc_fwd_one_pass_kernelI11Fp32IOFp16WLi256ELi20ELi640EEv26Group_norm_nhwc_fwd_params,@"STO_CUDA_ENTRY STV_DEFAULT"
_Z35group_norm_nhwc_fwd_one_pass_kernelI11Fp32IOFp16WLi256ELi20ELi640EEv26Group_norm_nhwc_fwd_params:
.text._Z35group_norm_nhwc_fwd_one_pass_kernelI11Fp32IOFp16WLi256ELi20ELi640EEv26Group_norm_nhwc_fwd_params:
        /* <DEDUP_REMOVED lines=42> */
.L_x_2417:
        /* <DEDUP_REMOVED lines=30> */
[----:B------:R-:W-:Y:S01]  /*0480*/  IMAD R9, R8, R7, RZ ;  /* 0x0000000708097224 */ /* 0x000fe200078e02ff */
[----:B------:R-:W-:-:S04]  /*0490*/  MOV R8, R10 ;  /* 0x0000000a00087202 */ /* 0x000fc80000000f00 */
[----:B------:R-:W-:-:S05]  /*04a0*/  R2UR UR12, R8 ;  /* 0x00000000080c72ca */ /* 0x000fca00000e0000 */
        /* <DEDUP_REMOVED lines=11> */
[----:B------:R-:W-:Y:S01]  /*0560*/  PLOP3.LUT P1, PT, PT, PT, UP2, 0x80, 0x8 ;  /* 0x000000000008781c */ /* 0x000fe20003f2f028 */
[----:B---3--:R-:W-:-:S03]  /*0570*/  IMAD.U32 R5, RZ, RZ, UR12 ;  /* 0x0000000cff057e24 */ /* 0x008fc6000f8e00ff */
        /* <DEDUP_REMOVED lines=26> */
[----:B------:R-:W1:Y:S03]  /*0720*/  @!P1 LDC.64 R4, c[0x0][0x390] ;  /* 0x0000e400ff049b82 */ /* 0x000e660000000a00 */
[----:B------:R-:W-:Y:S02]  /*0730*/  IADD3 R35, PT, PT, R37, UR5, RZ ;  /* 0x0000000525237c10 */ /* 0x000fe4000fffe0ff */
[----:B------:R-:W-:-:S02]  /*0740*/  @!P3 MOV R20, R36 ;  /* 0x000000240014b202 */ /* 0x000fc40000000f00 */
[-C--:B------:R-:W-:Y:S02]  /*0750*/  @!P3 MOV R21, R35.reuse ;  /* 0x000000230015b202 */ /* 0x080fe40000000f00 */
[----:B------:R-:W-:Y:S01]  /*0760*/  @!P2 MOV R34, R36 ;  /* 0x000000240022a202 */ /* 0x000fe20000000f00 */
[----:B------:R-:W-:Y:S01]  /*0770*/  @!P3 IMAD.WIDE.U32 R6, R33, R6, R20 ;  /* 0x000000062106b225 */ /* 0x000fe200078e0014 */
[----:B------:R-:W-:Y:S02]  /*0780*/  @!P1 MOV R20, R36 ;  /* 0x0000002400149202 */ /* 0x000fe40000000f00 */
[----:B------:R-:W-:Y:S01]  /*0790*/  @!P1 MOV R21, R35 ;  /* 0x0000002300159202 */ /* 0x000fe20000000f00 */
[----:B------:R-:W-:Y:S01]  /*07a0*/  @!P2 IMAD.WIDE.U32 R16, R23, R16, R34 ;  /* 0x000000101710a225 */ /* 0x000fe200078e0022 */
[----:B------:R-:W-:Y:S02]  /*07b0*/  @!P3 IADD3 R7, PT, PT, R7, R27, RZ ;  /* 0x0000001b0707b210 */ /* 0x000fe40007ffe0ff */
[----:B0-----:R-:W-:Y:S01]  /*07c0*/  @!P3 LEA R14, P6, R6, R14, 0x2 ;  /* 0x0000000e060eb211 */ /* 0x001fe200078c10ff */
[C---:B------:R-:W-:Y:S01]  /*07d0*/  @!P1 IMAD R23, R32.reuse, R11, R18 ;  /* 0x0000000b20179224 */ /* 0x040fe200078e0212 */
[----:B------:R-:W-:Y:S01]  /*07e0*/  @!P2 IADD3 R17, PT, PT, R17, R25, RZ ;  /* 0x000000191111a210 */ /* 0x000fe20007ffe0ff */
[----:B------:R-:W-:Y:S01]  /*07f0*/  @!P1 IMAD.WIDE.U32 R20, R32, R10, R20 ;  /* 0x0000000a20149225 */ /* 0x000fe200078e0014 */
[----:B--2---:R-:W-:Y:S01]  /*0800*/  @!P2 LEA R12, P5, R16, R12, 0x2 ;  /* 0x0000000c100ca211 */ /* 0x004fe200078a10ff */
[----:B------:R-:W0:Y:S01]  /*0810*/  @!P4 LDC.64 R10, c[0x0][0x390] ;  /* 0x0000e400ff0acb82 */ /* 0x000e220000000a00 */
[----:B------:R-:W-:-:S02]  /*0820*/  @!P4 MOV R18, R36 ;  /* 0x000000240012c202 */ /* 0x000fc40000000f00 */
[----:B------:R-:W-:Y:S02]  /*0830*/  @!P2 LEA.HI.X R13, R16, R13, R17, 0x2, P5 ;  /* 0x0000000d100da211 */ /* 0x000fe400028f1411 */
[----:B------:R-:W-:Y:S01]  /*0840*/  @!P1 IADD3 R17, PT, PT, R21, R23, RZ ;  /* 0x0000001715119210 */ /* 0x000fe20007ffe0ff */
[----:B------:R-:W-:Y:S01]  /*0850*/  @!P4 IMAD R21, R30, R9, R19 ;  /* 0x000000091e15c224 */ /* 0x000fe200078e0213 */
[C---:B-1----:R-:W-:Y:S02]  /*0860*/  @!P1 LEA R16, P5, R20.reuse, R4, 0x2 ;  /* 0x0000000414109211 */ /* 0x042fe400078a10ff */
[----:B------:R-:W-:Y:S02]  /*0870*/  @!P4 MOV R19, R35 ;  /* 0x000000230013c202 */ /* 0x000fe40000000f00 */
[----:B------:R-:W-:Y:S01]  /*0880*/  @!P1 LEA.HI.X R17, R20, R5, R17, 0x2, P5 ;  /* 0x0000000514119211 */ /* 0x000fe200028f1411 */
[----:B------:R-:W-:Y:S01]  /*0890*/  HFMA2 R5, -RZ, RZ, 0, 0 ;  /* 0x00000000ff057431 */ /* 0x000fe200000001ff */
[----:B------:R-:W-:-:S02]  /*08a0*/  @!P3 LEA.HI.X R15, R6, R15, R7, 0x2, P6 ;  /* 0x0000000f060fb211 */ /* 0x000fc400030f1407 */
[----:B------:R-:W-:Y:S02]  /*08b0*/  CS2R R6, SRZ ;  /* 0x0000000000067805 */ /* 0x000fe4000001ff00 */
[----:B------:R-:W-:Y:S01]  /*08c0*/  MOV R4, RZ ;  /* 0x000000ff00047202 */ /* 0x000fe20000000f00 */
[----:B------:R-:W-:Y:S01]  /*08d0*/  @!P4 IMAD.WIDE.U32 R18, R30, R8, R18 ;  /* 0x000000081e12c225 */ /* 0x000fe200078e0012 */
[----:B------:R-:W-:Y:S02]  /*08e0*/  CS2R R8, SRZ ;  /* 0x0000000000087805 */ /* 0x000fe4000001ff00 */
[----:B------:R-:W2:Y:S01]  /*08f0*/  @!P1 LDG.E.64 R6, desc[UR16][R16.64] ;  /* 0x0000001010069981 */ /* 0x000ea2000c1e1b00 */
[----:B------:R-:W-:-:S03]  /*0900*/  @!P4 IMAD.IADD R19, R19, 0x1, R21 ;  /* 0x000000011313c824 */ /* 0x000fc600078e0215 */
[----:B------:R2:W3:Y:S01]  /*0910*/  @!P2 LDG.E.64 R4, desc[UR16][R12.64] ;  /* 0x000000100c04a981 */ /* 0x0004e2000c1e1b00 */
[----:B0-----:R-:W-:-:S03]  /*0920*/  @!P4 LEA R20, P2, R18, R10, 0x2 ;  /* 0x0000000a1214c211 */ /* 0x001fc600078410ff */
[----:B------:R-:W4:Y:S01]  /*0930*/  @!P3 LDG.E.64 R8, desc[UR16][R14.64] ;  /* 0x000000100e08b981 */ /* 0x000f22000c1e1b00 */
[----:B------:R-:W-:Y:S02]  /*0940*/  @!P4 LEA.HI.X R21, R18, R11, R19, 0x2, P2 ;  /* 0x0000000b1215c211 */ /* 0x000fe400010f1413 */
[----:B------:R-:W-:-:S06]  /*0950*/  CS2R R10, SRZ ;  /* 0x00000000000a7805 */ /* 0x000fcc000001ff00 */
[----:B------:R-:W5:Y:S01]  /*0960*/  @!P4 LDG.E.64 R10, desc[UR16][R20.64] ;  /* 0x00000010140ac981 */ /* 0x000f62000c1e1b00 */
[C---:B------:R-:W-:Y:S02]  /*0970*/  ISETP.GT.AND P2, PT, R3.reuse, 0x1e, PT ;  /* 0x0000001e0300780c */ /* 0x040fe40003f44270 */
[----:B------:R-:W-:Y:S01]  /*0980*/  ISETP.GT.AND P3, PT, R3, 0xf, PT ;  /* 0x0000000f0300780c */ /* 0x000fe20003f64270 */
[----:B------:R-:W-:Y:S01]  /*0990*/  BSSY.RECONVERGENT B0, `(.L_x_2390) ;  /* 0x0000031000007945 */ /* 0x000fe20003800200 */
[----:B--2---:R-:W-:Y:S01]  /*09a0*/  FMUL.FTZ R13, R7, R7 ;  /* 0x00000007070d7220 */ /* 0x004fe20000410000 */
[C---:B------:R-:W-:Y:S01]  /*09b0*/  FADD.FTZ R12, R6.reuse, R7 ;  /* 0x00000007060c7221 */ /* 0x040fe20000010000 */
[----:B---3--:R-:W-:Y:S02]  /*09c0*/  FMUL.FTZ R19, R5, R5 ;  /* 0x0000000505137220 */ /* 0x008fe40000410000 */
[----:B------:R-:W-:Y:S01]  /*09d0*/  FFMA.FTZ R13, R6, R6, R13 ;  /* 0x00000006060d7223 */ /* 0x000fe2000001000d */
[C---:B------:R-:W-:Y:S01]  /*09e0*/  FADD.FTZ R17, R4.reuse, R5 ;  /* 0x0000000504117221 */ /* 0x040fe20000010000 */
[----:B------:R-:W-:Y:S01]  /*09f0*/  FADD.FTZ R12, RZ, R12 ;  /* 0x0000000cff0c7221 */ /* 0x000fe20000010000 */
[----:B------:R-:W-:Y:S01]  /*0a00*/  FFMA.FTZ R16, R4, R4, R19 ;  /* 0x0000000404107223 */ /* 0x000fe20000010013 */
[----:B------:R-:W-:Y:S01]  /*0a10*/  FADD.FTZ R13, RZ, R13 ;  /* 0x0000000dff0d7221 */ /* 0x000fe20000010000 */
[----:B----4-:R-:W-:Y:S01]  /*0a20*/  FMUL.FTZ R19, R9, R9 ;  /* 0x0000000909137220 */ /* 0x010fe20000410000 */
        /* <DEDUP_REMOVED lines=39> */
.L_x_2391:
[----:B------:R-:W-:Y:S05]  /*0ca0*/  BSYNC.RECONVERGENT B0 ;  /* 0x0000000000007941 */ /* 0x000fea0003800200 */
.L_x_2390:
        /* <DEDUP_REMOVED lines=56> */
.L_x_2393:
[----:B------:R-:W-:Y:S05]  /*1030*/  BSYNC.RECONVERGENT B0 ;  /* 0x0000000000007941 */ /* 0x000fea0003800200 */
.L_x_2392:
        /* <DEDUP_REMOVED lines=33> */
.L_x_2396:
[----:B------:R-:W2:Y:S04]  /*1250*/  LDG.E.STRONG.GPU R16, desc[UR16][R12.64] ;  /* 0x000000100c107981 */ /* 0x000ea8000c1ef900 */
[----:B--2---:R-:W-:Y:S01]  /*1260*/  CCTL.IVALL ;  /* 0x00000000ff00798f */ /* 0x004fe20002000000 */
[----:B------:R-:W-:Y:S05]  /*1270*/  YIELD ;  /* 0x0000000000007946 */ /* 0x000fea0003800000 */
[----:B------:R-:W-:-:S13]  /*1280*/  ISETP.NE.AND P4, PT, R16, R19, PT ;  /* 0x000000131000720c */ /* 0x000fda0003f85270 */
[----:B------:R-:W-:Y:S05]  /*1290*/  @P4 BRA `(.L_x_2396) ;  /* 0xfffffffc00ec4947 */ /* 0x000fea000383ffff */
.L_x_2395:
        /* <DEDUP_REMOVED lines=14> */
.L_x_2398:
[----:B------:R-:W-:Y:S01]  /*1380*/  UIADD3 UR26, UPT, UPT, UR5, 0x1, URZ ;  /* 0x00000001051a7890 */ /* 0x000fe2000fffe0ff */
[----:B------:R-:W-:Y:S01]  /*1390*/  ISETP.EQ.OR P2, PT, RZ, UR24, P3 ;  /* 0x00000018ff007c0c */ /* 0x000fe20009f42670 */
[----:B------:R-:W-:-:S04]  /*13a0*/  UIADD3 UR27, UPT, UPT, UR5, 0x2, URZ ;  /* 0x00000002051b7890 */ /* 0x000fc8000fffe0ff */
[----:B------:R-:W-:Y:S01]  /*13b0*/  MOV R12, UR26 ;  /* 0x0000001a000c7c02 */ /* 0x000fe20008000f00 */
[----:B------:R-:W-:Y:S01]  /*13c0*/  UIADD3 UR26, UPT, UPT, UR5, 0x3, URZ ;  /* 0x00000003051a7890 */ /* 0x000fe2000fffe0ff */
[----:B------:R-:W-:Y:S02]  /*13d0*/  MOV R13, UR27 ;  /* 0x0000001b000d7c02 */ /* 0x000fe40008000f00 */
[----:B------:R-:W-:Y:S02]  /*13e0*/  ISETP.EQ.OR P4, PT, R12, UR20, P3 ;  /* 0x000000140c007c0c */ /* 0x000fe40009f82670 */
[----:B------:R-:W-:Y:S02]  /*13f0*/  ISETP.EQ.OR P6, PT, R13, UR20, P3 ;  /* 0x000000140d007c0c */ /* 0x000fe40009fc2670 */
[----:B------:R-:W-:Y:S01]  /*1400*/  MOV R12, UR26 ;  /* 0x0000001a000c7c02 */ /* 0x000fe20008000f00 */
[----:B------:R-:W-:-:S03]  /*1410*/  VOTEU.ALL UP1, P2 ;  /* 0x0000000000ff7886 */ /* 0x000fc60001020000 */
[----:B------:R-:W-:Y:S02]  /*1420*/  ISETP.EQ.OR P5, PT, R12, UR20, P3 ;  /* 0x000000140c007c0c */ /* 0x000fe40009fa2670 */
[----:B------:R-:W-:-:S03]  /*1430*/  @!UP1 UIMAD.WIDE.U32 UR26, UR11, 0x8, UR18 ;  /* 0x000000080b1a98a5 */ /* 0x000fc6000f8e0012 */
[----:B------:R-:W-:Y:S02]  /*1440*/  VOTEU.ALL UP1, P4 ;  /* 0x0000000000ff7886 */ /* 0x000fe40002020000 */
[----:B------:R-:W-:Y:S01]  /*1450*/  VOTEU.ALL UP2, P6 ;  /* 0x0000000000ff7886 */ /* 0x000fe20003040000 */
[----:B------:R-:W-:Y:S02]  /*1460*/  MOV R12, UR26 ;  /* 0x0000001a000c7c02 */ /* 0x000fe40008000f00 */
[----:B------:R-:W-:Y:S01]  /*1470*/  MOV R13, UR27 ;  /* 0x0000001b000d7c02 */ /* 0x000fe20008000f00 */
[----:B------:R-:W-:Y:S02]  /*1480*/  @!UP1 UIMAD.WIDE.U32 UR26, UR23, 0x8, UR18 ;  /* 0x00000008171a98a5 */ /* 0x000fe4000f8e0012 */
[----:B------:R-:W-:Y:S01]  /*1490*/  VOTEU.ALL UP1, P5 ;  /* 0x0000000000ff7886 */ /* 0x000fe20002820000 */
[----:B------:R-:W-:Y:S02]  /*14a0*/  @!UP2 UIMAD.WIDE.U32 UR28, UR12, 0x8, UR18 ;  /* 0x000000080c1ca8a5 */ /* 0x000fe4000f8e0012 */
[----:B------:R-:W0:Y:S01]  /*14b0*/  @!P2 LDG.E.64 R12, desc[UR16][R12.64] ;  /* 0x000000100c0ca981 */ /* 0x000e22000c1e1b00 */
[----:B------:R-:W-:-:S02]  /*14c0*/  MOV R16, UR26 ;  /* 0x0000001a00107c02 */ /* 0x000fc40008000f00 */
[----:B------:R-:W-:Y:S01]  /*14d0*/  MOV R17, UR27 ;  /* 0x0000001b00117c02 */ /* 0x000fe20008000f00 */
[----:B------:R-:W-:Y:S01]  /*14e0*/  @!UP1 UIMAD.WIDE.U32 UR26, UR22, 0x8, UR18 ;  /* 0x00000008161a98a5 */ /* 0x000fe2000f8e0012 */
[----:B-1----:R-:W-:Y:S01]  /*14f0*/  IMAD.U32 R18, RZ, RZ, UR28 ;  /* 0x0000001cff127e24 */ /* 0x002fe2000f8e00ff */
[----:B--2---:R-:W-:-:S03]  /*1500*/  MOV R19, UR29 ;  /* 0x0000001d00137c02 */ /* 0x004fc60008000f00 */
[----:B------:R-:W2:Y:S01]  /*1510*/  @!P4 LDG.E.64 R16, desc[UR16][R16.64] ;  /* 0x000000101010c981 */ /* 0x000ea2000c1e1b00 */
[----:B------:R-:W-:Y:S02]  /*1520*/  MOV R20, UR26 ;  /* 0x0000001a00147c02 */ /* 0x000fe40008000f00 */
[----:B------:R-:W-:Y:S01]  /*1530*/  MOV R21, UR27 ;  /* 0x0000001b00157c02 */ /* 0x000fe20008000f00 */
[----:B------:R-:W4:Y:S05]  /*1540*/  @!P6 LDG.E.64 R18, desc[UR16][R18.64] ;  /* 0x000000101212e981 */ /* 0x000f2a000c1e1b00 */
[----:B------:R-:W5:Y:S01]  /*1550*/  @!P5 LDG.E.64 R20, desc[UR16][R20.64] ;  /* 0x000000101414d981 */ /* 0x000f62000c1e1b00 */
[----:B------:R-:W-:-:S02]  /*1560*/  UIADD3 UR26, UPT, UPT, UR5, 0x4, URZ ;  /* 0x00000004051a7890 */ /* 0x000fc4000fffe0ff */
[----:B------:R-:W-:-:S04]  /*1570*/  UIADD3 UR27, UPT, UPT, UR5, 0x5, URZ ;  /* 0x00000005051b7890 */ /* 0x000fc8000fffe0ff */
[----:B------:R-:W-:Y:S01]  /*1580*/  MOV R22, UR26 ;  /* 0x0000001a00167c02 */ /* 0x000fe20008000f00 */
[----:B------:R-:W-:Y:S01]  /*1590*/  UIADD3 UR26, UPT, UPT, UR5, 0x6, URZ ;  /* 0x00000006051a7890 */ /* 0x000fe2000fffe0ff */
[----:B0--3--:R-:W-:Y:S01]  /*15a0*/  @!P2 FADD.FTZ R14, R14, R12 ;  /* 0x0000000c0e0ea221 */ /* 0x009fe20000010000 */
[----:B------:R-:W-:Y:S01]  /*15b0*/  @!P2 FADD.FTZ R15, R15, R13 ;  /* 0x0000000d0f0fa221 */ /* 0x000fe20000010000 */
[----:B------:R-:W-:Y:S02]  /*15c0*/  ISETP.EQ.OR P2, PT, R22, UR20, P3 ;  /* 0x0000001416007c0c */ /* 0x000fe40009f42670 */
[----:B------:R-:W-:Y:S01]  /*15d0*/  MOV R12, UR27 ;  /* 0x0000001b000c7c02 */ /* 0x000fe20008000f00 */
[----:B------:R-:W-:Y:S01]  /*15e0*/  UIADD3 UR27, UPT, UPT, UR5, 0x7, URZ ;  /* 0x00000007051b7890 */ /* 0x000fe2000fffe0ff */
[----:B--2---:R-:W-:Y:S01]  /*15f0*/  @!P4 FADD.FTZ R14, R14, R16 ;  /* 0x000000100e0ec221 */ /* 0x004fe20000010000 */
[----:B------:R-:W-:Y:S01]  /*1600*/  @!P4 FADD.FTZ R15, R15, R17 ;  /* 0x000000110f0fc221 */ /* 0x000fe20000010000 */
        /* <DEDUP_REMOVED lines=25> */
[----:B------:R-:W-:Y:S01]  /*17a0*/  IMAD.U32 R20, RZ, RZ, UR28 ;  /* 0x0000001cff147e24 */ /* 0x000fe2000f8e00ff */
[----:B------:R-:W-:-:S03]  /*17b0*/  MOV R21, UR29 ;  /* 0x0000001d00157c02 */ /* 0x000fc60008000f00 */
        /* <DEDUP_REMOVED lines=23> */
.L_x_2397:
        /* <DEDUP_REMOVED lines=32> */
[----:B------:R-:W-:Y:S02]  /*1b30*/  ISETP.EQ.OR P6, PT, R16, UR20, P3 ;  /* 0x0000001410007c0c */ /* 0x000fe40009fc2670 */
[----:B------:R-:W-:Y:S02]  /*1b40*/  MOV R12, UR12 ;  /* 0x0000000c000c7c02 */ /* 0x000fe40008000f00 */
[----:B------:R-:W-:Y:S02]  /*1b50*/  MOV R13, UR13 ;  /* 0x0000000d000d7c02 */ /* 0x000fe40008000f00 */
[----:B------:R-:W-:-:S04]  /*1b60*/  MOV R16, UR14 ;  /* 0x0000000e00107c02 */ /* 0x000fc80008000f00 */
[----:B------:R-:W3:Y:S03]  /*1b70*/  @!P5 LDG.E.64 R12, desc[UR16][R12.64] ;  /* 0x000000100c0cd981 */ /* 0x000ee6000c1e1b00 */
[----:B------:R-:W-:Y:S01]  /*1b80*/  VOTEU.ALL UP3, P6 ;  /* 0x0000000000ff7886 */ /* 0x000fe20003060000 */
[----:B------:R-:W4:Y:S04]  /*1b90*/  @!P4 LDG.E.64 R16, desc[UR16][R16.64] ;  /* 0x000000101010c981 */ /* 0x000f28000c1e1b00 */
[----:B------:R-:W-:-:S04]  /*1ba0*/  @!UP3 UIMAD UR11, UR11, UR21, UR6 ;  /* 0x000000150b0bb2a4 */ /* 0x000fc8000f8e0206 */
[----:B------:R-:W-:-:S06]  /*1bb0*/  @!UP3 UIMAD.WIDE.U32 UR12, UR11, 0x8, UR18 ;  /* 0x000000080b0cb8a5 */ /* 0x000fcc000f8e0012 */
[----:B-1----:R-:W-:Y:S01]  /*1bc0*/  MOV R18, UR12 ;  /* 0x0000000c00127c02 */ /* 0x002fe20008000f00 */
[----:B--2---:R-:W-:-:S06]  /*1bd0*/  IMAD.U32 R19, RZ, RZ, UR13 ;  /* 0x0000000dff137e24 */ /* 0x004fcc000f8e00ff */
[----:B------:R-:W2:Y:S01]  /*1be0*/  @!P6 LDG.E.64 R18, desc[UR16][R18.64] ;  /* 0x000000101212e981 */ /* 0x000ea2000c1e1b00 */
[----:B------:R-:W-:-:S04]  /*1bf0*/  MOV R20, UR5 ;  /* 0x0000000500147c02 */ /* 0x000fc80008000f00 */
[----:B------:R-:W-:-:S04]  /*1c00*/  IADD3 R20, PT, PT, R20, 0x4, RZ ;  /* 0x0000000414147810 */ /* 0x000fc80007ffe0ff */
[----:B------:R-:W-:Y:S01]  /*1c10*/  R2UR UR5, R20 ;  /* 0x00000000140572ca */ /* 0x000fe200000e0000 */
[----:B---3--:R-:W-:Y:S01]  /*1c20*/  @!P5 FADD.FTZ R14, R14, R12 ;  /* 0x0000000c0e0ed221 */ /* 0x008fe20000010000 */
[----:B------:R-:W-:-:S03]  /*1c30*/  @!P5 FADD.FTZ R15, R15, R13 ;  /* 0x0000000d0f0fd221 */ /* 0x000fc60000010000 */
[----:B----4-:R-:W-:Y:S01]  /*1c40*/  @!P4 FADD.FTZ R14, R14, R16 ;  /* 0x000000100e0ec221 */ /* 0x010fe20000010000 */
[----:B------:R-:W-:-:S03]  /*1c50*/  @!P4 FADD.FTZ R15, R15, R17 ;  /* 0x000000110f0fc221 */ /* 0x000fc60000010000 */
[----:B--2---:R-:W-:Y:S01]  /*1c60*/  @!P6 FADD.FTZ R14, R14, R18 ;  /* 0x000000120e0ee221 */ /* 0x004fe20000010000 */
[----:B------:R-:W-:-:S07]  /*1c70*/  @!P6 FADD.FTZ R15, R15, R19 ;  /* 0x000000130f0fe221 */ /* 0x000fce0000010000 */
.L_x_2399:
        /* <DEDUP_REMOVED lines=27> */
.L_x_2400:
        /* <DEDUP_REMOVED lines=13> */
.L_x_2401:
[----:B------:R-:W-:Y:S05]  /*1f00*/  BSYNC.RECONVERGENT B0 ;  /* 0x0000000000007941 */ /* 0x000fea0003800200 */
.L_x_2394:
[----:B------:R-:W4:Y:S01]  /*1f10*/  S2UR UR11, SR_CgaCtaId ;  /* 0x00000000000b79c3 */ /* 0x000f220000008800 */
[----:B------:R-:W5:Y:S01]  /*1f20*/  LDCU UR12, c[0x0][0x414] ;  /* 0x00008280ff0c77ac */ /* 0x000f620008000800 */
[----:B------:R-:W-:Y:S01]  /*1f30*/  IMAD.U32 R23, RZ, RZ, UR9 ;  /* 0x00000009ff177e24 */ /* 0x000fe2000f8e00ff */
[----:B------:R-:W-:Y:S01]  /*1f40*/  IADD3 R21, PT, PT, R2, UR10, RZ ;  /* 0x0000000a02157c10 */ /* 0x000fe2000fffe0ff */
[----:B------:R-:W-:-:S04]  /*1f50*/  UMOV UR5, 0x400 ;  /* 0x0000040000057882 */ /* 0x000fc80000000000 */
        /* <DEDUP_REMOVED lines=17> */
[----:B------:R-:W-:-:S02]  /*2070*/  IADD3 R25, PT, PT, R32, 0x40, RZ ;  /* 0x0000004020197810 */ /* 0x000fc40007ffe0ff */
        /* <DEDUP_REMOVED lines=9> */
[----:B--2---:R-:W-:Y:S02]  /*2110*/  HADD2.F32 R14, -RZ, R24.H0_H0 ;  /* 0x20000018ff0e7230 */ /* 0x004fe40000004100 */
[----:B----4-:R-:W-:Y:S02]  /*2120*/  HADD2.F32 R15, -RZ, R26.H0_H0 ;  /* 0x2000001aff0f7230 */ /* 0x010fe40000004100 */
[----:B-----5:R-:W-:Y:S02]  /*2130*/  HADD2.F32 R17, -RZ, R27.H0_H0 ;  /* 0x2000001bff117230 */ /* 0x020fe40000004100 */
[----:B------:R-:W-:Y:S01]  /*2140*/  HADD2.F32 R16, -RZ, R33.H0_H0 ;  /* 0x20000021ff107230 */ /* 0x000fe20000004100 */
        /* <DEDUP_REMOVED lines=34> */
.L_x_2405:
[----:B------:R-:W-:Y:S05]  /*2370*/  BSYNC.RECONVERGENT B1 ;  /* 0x0000000000017941 */ /* 0x000fea0003800200 */
.L_x_2404:
[----:B------:R-:W-:Y:S04]  /*2380*/  BSSY.RECONVERGENT B1, `(.L_x_2406) ;  /* 0x0000013000017945 */ /* 0x000fe80003800200 */
        /* <DEDUP_REMOVED lines=18> */
.L_x_2407:
[----:B------:R-:W-:Y:S05]  /*24b0*/  BSYNC.RECONVERGENT B1 ;  /* 0x0000000000017941 */ /* 0x000fea0003800200 */
.L_x_2406:
        /* <DEDUP_REMOVED lines=19> */
.L_x_2409:
[----:B------:R-:W-:Y:S05]  /*25f0*/  BSYNC.RECONVERGENT B1 ;  /* 0x0000000000017941 */ /* 0x000fea0003800200 */
.L_x_2408:
[----:B------:R-:W-:Y:S05]  /*2600*/  @P1 BRA `(.L_x_2410) ;  /* 0x00000008004c1947 */ /* 0x000fea0003800000 */
[----:B------:R-:W3:Y:S01]  /*2610*/  LDCU.64 UR10, c[0x0][0x3e0] ;  /* 0x00007c00ff0a77ac */ /* 0x000ee20008000a00 */
[----:B-1----:R-:W-:Y:S01]  /*2620*/  MOV R5, R35 ;  /* 0x0000002300057202 */ /* 0x002fe20000000f00 */
[----:B------:R-:W-:Y:S02]  /*2630*/  IMAD.MOV.U32 R4, RZ, RZ, R36 ;  /* 0x000000ffff047224 */ /* 0x000fe400078e0024 */
[C---:B0-2---:R-:W-:Y:S01]  /*2640*/  FADD.FTZ R7, -R13.reuse, R10 ;  /* 0x0000000a0d077221 */ /* 0x045fe20000010100 */
[----:B------:R-:W0:Y:S01]  /*2650*/  LDCU.64 UR12, c[0x0][0x380] ;  /* 0x00007000ff0c77ac */ /* 0x000e220008000a00 */
[----:B------:R-:W-:Y:S02]  /*2660*/  FADD.FTZ R11, -R13, R11 ;  /* 0x0000000b0d0b7221 */ /* 0x000fe40000010100 */
[-C--:B------:R-:W-:Y:S02]  /*2670*/  FMUL.FTZ R7, R7, R12.reuse ;  /* 0x0000000c07077220 */ /* 0x080fe40000410000 */
[----:B------:R-:W-:-:S02]  /*2680*/  FMUL.FTZ R11, R11, R12 ;  /* 0x0000000c0b0b7220 */ /* 0x000fc40000410000 */
[----:B------:R-:W-:Y:S02]  /*2690*/  FFMA.FTZ R10, R14, R7, R17 ;  /* 0x000000070e0a7223 */ /* 0x000fe40000010011 */
        /* <DEDUP_REMOVED lines=9> */
.L_x_2403:
        /* <DEDUP_REMOVED lines=15> */
[----:B------:R-:W-:Y:S01]  /*2820*/  FADD.FTZ R7, -R13, R7 ;  /* 0x000000070d077221 */ /* 0x000fe20000010100 */
[----:B------:R-:W-:Y:S01]  /*2830*/  MOV R20, R36 ;  /* 0x0000002400147202 */ /* 0x000fe20000000f00 */
[----:B------:R-:W1:Y:S01]  /*2840*/  LDCU.64 UR12, c[0x0][0x380] ;  /* 0x00007000ff0c77ac */ /* 0x000e620008000a00 */
[----:B------:R-:W-:Y:S01]  /*2850*/  MOV R21, R35 ;  /* 0x0000002300157202 */ /* 0x000fe20000000f00 */
        /* <DEDUP_REMOVED lines=22> */
.L_x_2412:
[----:B------:R-:W-:Y:S05]  /*29c0*/  BSYNC.RECONVERGENT B1 ;  /* 0x0000000000017941 */ /* 0x000fea0003800200 */
.L_x_2411:
        /* <DEDUP_REMOVED lines=29> */
.L_x_2414:
[----:B------:R-:W-:Y:S05]  /*2ba0*/  BSYNC.RECONVERGENT B1 ;  /* 0x0000000000017941 */ /* 0x000fea0003800200 */
.L_x_2413:
        /* <DEDUP_REMOVED lines=29> */
.L_x_2416:
[----:B------:R-:W-:Y:S05]  /*2d80*/  BSYNC.RECONVERGENT B1 ;  /* 0x0000000000017941 */ /* 0x000fea0003800200 */
.L_x_2415:
        /* <DEDUP_REMOVED lines=27> */
.L_x_2410:
[----:B------:R-:W-:Y:S05]  /*2f40*/  BSYNC.RECONVERGENT B0 ;  /* 0x0000000000007941 */ /* 0x000fea0003800200 */
.L_x_2402:
[----:B------:R-:W-:Y:S02]  /*2f50*/  UIADD3 UR9, UPT, UPT, UR21, UR9, URZ ;  /* 0x0000000915097290 */ /* 0x000fe4000fffe0ff */
[----:B------:R-:W-:Y:S02]  /*2f60*/  UIADD3 UR4, UPT, UPT, UR4, 0x1, URZ ;  /* 0x0000000104047890 */ /* 0x000fe4000fffe0ff */
[----:B------:R-:W-:-:S09]  /*2f70*/  UISETP.GE.AND UP1, UPT, UR9, UR7, UPT ;  /* 0x000000070900728c */ /* 0x000fd2000bf26270 */
[----:B------:R-:W-:Y:S05]  /*2f80*/  BRA.U !UP1, `(.L_x_2417) ;  /* 0xffffffd109c47547 */ /* 0x000fea000b83ffff */
[----:B------:R-:W-:Y:S05]  /*2f90*/  EXIT ;  /* 0x000000000000794d */ /* 0x000fea0003800000 */
.L_x_2418:
        /* <DEDUP_REMOVED lines=14> */
.L_x_2535:


//--------------------- .text._Z35group_norm_nhwc_fwd_one_pass_kernelI11Fp32IOFp16WLi512ELi20ELi640EEv26Group_norm_nhwc_fwd_params --------------------------
	.section	.text._Z35group_norm_nhwc_fwd_one_pass_kernelI11Fp32IOFp16WLi512ELi20ELi640EEv26Group_norm_nhwc_fwd_params,"ax",@progbits
	.align	128
        .global         _Z35group_norm_nhwc_fwd_one_pass_kernelI11Fp32IOFp16WLi512ELi20ELi640EEv26Group_norm_nhwc_fwd_params
        .type           _Z35group_norm_nhwc_fwd_one_pass_kernelI11Fp32IOFp16WLi512ELi20ELi640EEv26Group_norm_nhwc_fwd_params,@function
        .size           _Z35group_norm_nhwc_fwd_one_pass_kernelI11Fp32IOFp16WLi512ELi20ELi640EEv26Group_norm_nhwc_fwd_params,(.L_x_2536 - _Z35group_norm_nhwc_fwd_one_pass_kernelI11Fp32IOFp16WLi512ELi20ELi640EEv26Group_norm_nhwc_fwd_params)
        .other          _Z35group_norm_nhwc_fwd_one_pass_kernelI11Fp32IOFp16WLi512ELi20ELi640EEv26Group_norm_nhwc_fwd_params,@"STO_CUDA_ENTRY STV_DEFAULT"
_Z35group_norm_nhwc_fwd_one_pass_kernelI11Fp32IOFp16WLi512ELi20ELi640EEv26Group_norm_nhwc_fwd_params:
.text._Z35group_norm_nhwc_fwd_one_pass_kernelI11Fp32IOFp16WLi512ELi20ELi640EEv26Group_norm_nhwc_fwd_params:
        /* <DEDUP_REMOVED lines=46> */
.L_x_2462:
        /* <DEDUP_REMOVED lines=243> */
.L_x_2420:
[----:B------:R-:W-:Y:S05]  /*1210*/  BSYNC.RECONVERGENT B0 ;  /* 0x0000000000007941 */ /* 0x000fea0003800200 */
.L_x_2419:
        /* <DEDUP_REMOVED lines=56> */
.L_x_2422:
[----:B------:R-:W-:Y:S05]  /*15a0*/  BSYNC.RECONVERGENT B0 ;  /* 0x0000000000007941 */ /* 0x000fea0003800200 */
.L_x_2421:
        /* <DEDUP_REMOVED lines=33> */
.L_x_2425:
[----:B------:R-:W2:Y:S04]  /*17c0*/  LDG.E.STRONG.GPU R23, desc[UR16][R20.64] ;  /* 0x0000001014177981 */ /* 0x000ea8000c1ef900 */
[----:B--2---:R-:W-:Y:S01]  /*17d0*/  CCTL.IVALL ;  /* 0x00000000ff00798f */ /* 0x004fe20002000000 */
[----:B------:R-:W-:Y:S05]  /*17e0*/  YIELD ;  /* 0x0000000000007946 */ /* 0x000fea0003800000 */
[----:B------:R-:W-:-:S13]  /*17f0*/  ISETP.NE.AND P4, PT, R23, R22, PT ;  /* 0x000000161700720c */ /* 0x000fda0003f85270 */
[----:B------:R-:W-:Y:S05]  /*1800*/  @P4 BRA `(.L_x_2425) ;  /* 0xfffffffc00ec4947 */ /* 0x000fea000383ffff */
.L_x_2424:
        /* <DEDUP_REMOVED lines=15> */
.L_x_2427:
        /* <DEDUP_REMOVED lines=91> */
.L_x_2426:
        /* <DEDUP_REMOVED lines=52> */
.L_x_2428:
        /* <DEDUP_REMOVED lines=28> */
.L_x_2429:
        /* <DEDUP_REMOVED lines=13> */
.L_x_2430:
[----:B------:R-:W-:Y:S05]  /*2480*/  BSYNC.RECONVERGENT B0 ;  /* 0x0000000000007941 */ /* 0x000fea0003800200 */
.L_x_2423:
        /* <DEDUP_REMOVED lines=73> */
.L_x_2434:
[----:B------:R-:W-:Y:S05]  /*2920*/  BSYNC.RECONVERGENT B1 ;  /* 0x0000000000017941 */ /* 0x000fea0003800200 */
.L_x_2433:
        /* <DEDUP_REMOVED lines=19> */
.L_x_2436:
[----:B------:R-:W-:Y:S05]  /*2a60*/  BSYNC.RECONVERGENT B1 ;  /* 0x0000000000017941 */ /* 0x000fea0003800200 */
.L_x_2435:
        /* <DEDUP_REMOVED lines=32> */
.L_x_2438:
[----:B------:R-:W-:Y:S05]  /*2c70*/  BSYNC.RECONVERGENT B1 ;  /* 0x0000000000017941 */ /* 0x000fea0003800200 */
.L_x_2437:
        /* <DEDUP_REMOVED lines=19> */
.L_x_2440:
[----:B------:R-:W-:Y:S05]  /*2db0*/  BSYNC.RECONVERGENT B1 ;  /* 0x0000000000017941 */ /* 0x000fea0003800200 */
.L_x_2439:
        /* <DEDUP_REMOVED lines=19> */
.L_x_2442:
[----:B------:R-:W-:Y:S05]  /*2ef0*/  BSYNC.RECONVERGENT B1 ;  /* 0x0000000000017941 */ /* 0x000fea0003800200 */
.L_x_2441:
        /* <DEDUP_REMOVED lines=19> */
.L_x_2444:
[----:B------:R-:W-:Y:S05]  /*3030*/  BSYNC.RECONVERGENT B1 ;  /* 0x0000000000017941 */ /* 0x000fea0003800200 */
.L_x_2443:
        /* <DEDUP_REMOVED lines=19> */
.L_x_2446:
[----:B------:R-:W-:Y:S05]  /*3170*/  BSYNC.RECONVERGENT B1 ;  /* 0x0000000000017941 */ /* 0x000fea0003800200 */
.L_x_2445:
        /* <DEDUP_REMOVED lines=18> */
.L_x_2432:
        /* <DEDUP_REMOVED lines=36> */
.L_x_2449:
[----:B------:R-:W-:Y:S05]  /*34e0*/  BSYNC.RECONVERGENT B1 ;  /* 0x0000000000017941 */ /* 0x000fea0003800200 */
.L_x_2448:
        /* <DEDUP_REMOVED lines=29> */
.L_x_2451:
[----:B------:R-:W-:Y:S05]  /*36c0*/  BSYNC.RECONVERGENT B1 ;  /* 0x0000000000017941 */ /* 0x000fea0003800200 */
.L_x_2450:
        /* <DEDUP_REMOVED lines=42> */
.L_x_2453:
[----:B------:R-:W-:Y:S05]  /*3970*/  BSYNC.RECONVERGENT B1 ;  /* 0x0000000000017941 */ /* 0x000fea0003800200 */
.L_x_2452:
        /* <DEDUP_REMOVED lines=29> */
.L_x_2455:
[----:B------:R-:W-:Y:S05]  /*3b50*/  BSYNC.RECONVERGENT B1 ;  /* 0x0000000000017941 */ /* 0x000fea0003800200 */
.L_x_2454:
        /* <DEDUP_REMOVED lines=29> */
.L_x_2457:
[----:B------:R-:W-:Y:S05]  /*3d30*/  BSYNC.RECONVERGENT B1 ;  /* 0x0000000000017941 */ /* 0x000fea0003800200 */
.L_x_2456:
        /* <DEDUP_REMOVED lines=29> */
.L_x_2459:
[----:B------:R-:W-:Y:S05]  /*3f10*/  BSYNC.RECONVERGENT B1 ;  /* 0x0000000000017941 */ /* 0x000fea0003800200 */
.L_x_2458:
        /* <DEDUP_REMOVED lines=29> */
.L_x_2461:
[----:B------:R-:W-:Y:S05]  /*40f0*/  BSYNC.RECONVERGENT B1 ;  /* 0x0000000000017941 */ /* 0x000fea0003800200 */
.L_x_2460:
        /* <DEDUP_REMOVED lines=27> */
.L_x_2447:
[----:B------:R-:W-:Y:S05]  /*42b0*/  BSYNC.RECONVERGENT B0 ;  /* 0x0000000000007941 */ /* 0x000fea0003800200 */
.L_x_2431:
        /* <DEDUP_REMOVED lines=8> */
.L_x_2463:
        /* <DEDUP_REMOVED lines=12> */
.L_x_2536:


//--------------------- .nv.shared.reserved.0     --------------------------
	.section	.nv.shared.reserved.0,"aw",@nobits
	.weak		__nv_reservedSMEM_offset_0_alias
	.size		__nv_reservedSMEM_offset_0_alias, 0, 64
	.other		__nv_reservedSMEM_offset_0_alias,@"STO_CUDA_RESERVED_SHARED STV_DEFAULT"
__nv_reservedSMEM_offset_0_alias:
	.zero		0
	.zero		64


//--------------------- .nv.global                --------------------------
	.section	.nv.global,"aw",@nobits
.nv.global:
	.type		_ZN61_INTERNAL_869251a4_30_group_norm_nhwc_one_pass_20_cu_9e977bab6thrust24THRUST_300001_SM_1000_NS12placeholders2_5E,@object
	.size		_ZN61_INTERNAL_869251a4_30_group_norm_nhwc_one_pass_20_cu_9e977bab6thrust24THRUST_300001_SM_1000_NS12placeholders2_5E,(_ZN61_INTERNAL_869251a4_30_group_norm_nhwc_one_pass_20_cu_9e977bab4cuda3std3__45__cpo6cbeginE - _ZN61_INTERNAL_869251a4_30_group_norm_nhwc_one_pass_20_cu_9e977bab6thrust24THRUST_300001_SM_1000_NS12placeholders2_5E)
_ZN61_INTERNAL_869251a4_30_group_norm_nhwc_one_pass_20_cu_9e977bab6thrust24THRUST_300001_SM_1000_NS12placeholders2_5E:
	.zero		1
	.type		_ZN61_INTERNAL_869251a4_30_group_norm_nhwc_one_pass_20_cu_9e977bab4cuda3std3__45__cpo6cbeginE,@object
	.size		_ZN61_INTERNAL_869251a4_30_group_norm_nhwc_one_pass_20_cu_9e977bab4cuda3std3__45__cpo6cbeginE,(_ZN61_INTERNAL_869251a4_30_group_norm_nhwc_one_pass_20_cu_9e977bab4cuda3std6ranges3__45__cpo6cbeginE - _ZN61_INTERNAL_869251a4_30_group_norm_nhwc_one_pass_20_cu_9e977bab4cuda3std3__45__cpo6cbeginE)
_ZN61_INTERNAL_869251a4_30_group_norm_nhwc_one_pass_20_cu_9e977bab4cuda3std3__45__cpo6cbeginE:
	.zero		1
	.type		_ZN61_INTERNAL_869251a4_30_group_norm_nhwc_one_pass_20_cu_9e977bab4cuda3std6ranges3__45__cpo6cbeginE,@object
	.size		_ZN61_INTERNAL_869251a4_30_group_norm_nhwc_one_pass_20_cu_9e977bab4cuda3std6ranges3__45__cpo6cbeginE,(_ZN61_INTERNAL_869251a4_30_group_norm_nhwc_one_pass_20_cu_9e977bab4cuda3std3__48in_placeE - _ZN61_INTERNAL_869251a4_30_group_norm_nhwc_one_pass_20_cu_9e977bab4cuda3std6ranges3__45__cpo6cbeginE)
_ZN61_INTERNAL_869251a4_30_group_norm_nhwc_one_pass_20_cu_9e977bab4cuda3std6ranges3__45__cpo6cbeginE:
	.zero		1
	.type		_ZN61_INTERNAL_869251a4_30_group_norm_nhwc_one_pass_20_cu_9e977bab4cuda3std3__48in_placeE,@object
	.size		_ZN61_INTERNAL_869251a4_30_group_norm_nhwc_one_pass_20_cu_9e977bab4cuda3std3__48in_placeE,(_ZN61_INTERNAL_869251a4_30_group_norm_nhwc_one_pass_20_cu_9e977bab4cuda3std6ranges3__45__cpo4sizeE - _ZN61_INTERNAL_869251a4_30_group_norm_nhwc_one_pass_20_cu_9e977bab4cuda3std3__48in_placeE)
_ZN61_INTERNAL_869251a4_30_group_norm_nhwc_one_pass_20_cu_9e977bab4cuda3std3__48in_placeE:
	.zero		1
	.type		_ZN61_INTERNAL_869251a4_30_group_norm_nhwc_one_pass_20_cu_9e977bab4cuda3std6ranges3__45__cpo4sizeE,@object
	.size		_ZN61_INTERNAL_869251a4_30_group_norm_nhwc_one_pass_20_cu_9e977bab4cuda3std6ranges3__45__cpo4sizeE,(_ZN61_INTERNAL_869251a4_30_group_norm_nhwc_one_pass_20_cu_9e977bab6thrust24THRUST_300001_SM_1000_NS12placeholders2_9E - _ZN61_INTERNAL_869251a4_30_group_norm_nhwc_one_pass_20_cu_9e977bab4cuda3std6ranges3__45__cpo4sizeE)
_ZN61_INTERNAL_869251a4_30_group_norm_nhwc_one_pass_20_cu_9e977bab4cuda3std6ranges3__45__cpo4sizeE:
	.zero		1
	.type		_ZN61_INTERNAL_869251a4_30_group_norm_nhwc_one_pass_20_cu_9e977bab6thrust24THRUST_300001_SM_1000_NS12placeholders2_9E,@object
	.size		_ZN61_INTERNAL_869251a4_30_group_norm_nhwc_one_pass_20_cu_9e977bab6thrust24THRUST_300001_SM_1000_NS12placeholders2_9E,(_ZN61_INTERNAL_869251a4_30_group_norm_nhwc_one_pass_20_cu_9e977bab4cuda3std3__45__cpo7crbeginE - _ZN61_INTERNAL_869251a4_30_group_norm_nhwc_one_pass_20_cu_9e977bab6thrust24THRUST_300001_SM_1000_NS12placeholders2_9E)
_ZN61_INTERNAL_869251a4_30_group_norm_nhwc_one_pass_20_cu_9e977bab6thrust24THRUST_300001_SM_1000_NS12placeholders2_9E:
	.zero		1
	.type		_ZN61_INTERNAL_869251a4_30_group_norm_nhwc_one_pass_20_cu_9e977bab4cuda3std3__45__cpo7crbeginE,@object
	.size		_ZN61_INTERNAL_869251a4_30_group_norm_nhwc_one_pass_20_cu_9e977bab4cuda3std3__45__cpo7crbeginE,(_ZN61_INTERNAL_869251a4_30_group_norm_nhwc_one_pass_20_cu_9e977bab4cuda3std6ranges3__45__cpo4nextE - _ZN61_INTERNAL_869251a4_30_group_norm_nhwc_one_pass_20_cu_9e977bab4cuda3std3__45__cpo7crbeginE)
_ZN61_INTERNAL_869251a4_30_group_norm_nhwc_one_pass_20_cu_9e977bab4cuda3std3__45__cpo7crbeginE:
	.zero		1
	.type		_ZN61_INTERNAL_869251a4_30_group_norm_nhwc_one_pass_20_cu_9e977bab4cuda3std6ranges3__45__cpo4nextE,@object
	.size		_ZN61_INTERNAL_869251a4_30_group_norm_nhwc_one_pass_20_cu_9e977bab4cuda3std6ranges3__45__cpo4nextE,(_ZN61_INTERNAL_869251a4_30_group_norm_nhwc_one_pass_20_cu_9e977bab4cuda3std6ranges3__45__cpo4swapE - _ZN61_INTERNAL_869251a4_30_group_norm_nhwc_one_pass_20_cu_9e977bab4cuda3std6ranges3__45__cpo4nextE)
_ZN61_INTERNAL_869251a4_30_group_norm_nhwc_one_pass_20_cu_9e977bab4cuda3std6ranges3__45__cpo4nextE:
	.zero		1
	.type		_ZN61_INTERNAL_869251a4_30_group_norm_nhwc_one_pass_20_cu_9e977bab4cuda3std6ranges3__45__cpo4swapE,@object
	.size		_ZN61_INTERNAL_869251a4_30_group_norm_nhwc_one_pass_20_cu_9e977bab4cuda3std6ranges3__45__cpo4swapE,(_ZN61_INTERNAL_869251a4_30_group_norm_nhwc_one_pass_20_cu_9e977bab6thrust24THRUST_300001_SM_1000_NS12placeholders2_1E - _ZN61_INTERNAL_869251a4_30_group_norm_nhwc_one_pass_20_cu_9e977bab4cuda3std6ranges3__45__cpo4swapE)
_ZN61_INTERNAL_869251a4_30_group_norm_nhwc_one_pass_20_cu_9e977bab4cuda3std6ranges3__45__cpo4swapE:
	.zero		1
	.type		_ZN61_INTERNAL_869251a4_30_group_norm_nhwc_one_pass_20_cu_9e977bab6thrust24THRUST_300001_SM_1000_NS12placeholders2_1E,@object
	.size		_ZN61_INTERNAL_869251a4_30_group_norm_nhwc_one_pass_20_cu_9e977bab6thrust24THRUST_300001_SM_1000_NS12placeholders2_1E,(_ZN61_INTERNAL_869251a4_30_group_norm_nhwc_one_pass_20_cu_9e977bab6thrust24THRUST_300001_SM_1000_NS12placeholders2_3E - _ZN61_INTERNAL_869251a4_30_group_norm_nhwc_one_pass_20_cu_9e977bab6thrust24THRUST_300001_SM_1000_NS12placeholders2_1E)
_ZN61_INTERNAL_869251a4_30_group_norm_nhwc_one_pass_20_cu_9e977bab6thrust24THRUST_300001_SM_1000_NS12placeholders2_1E:
	.zero		1
	.type		_ZN61_INTERNAL_869251a4_30_group_norm_nhwc_one_pass_20_cu_9e977bab6thrust24THRUST_300001_SM_1000_NS12placeholders2_3E,@object
	.size		_ZN61_INTERNAL_869251a4_30_group_norm_nhwc_one_pass_20_cu_9e977bab6thrust24THRUST_300001_SM_1000_NS12placeholders2_3E,(_ZN61_INTERNAL_869251a4_30_group_norm_nhwc_one_pass_20_cu_9e977bab4cuda3std3__45__cpo5beginE - _ZN61_INTERNAL_869251a4_30_group_norm_nhwc_one_pass_20_cu_9e977bab6thrust24THRUST_300001_SM_1000_NS12placeholders2_3E)
_ZN61_INTERNAL_869251a4_30_group_norm_nhwc_one_pass_20_cu_9e977bab6thrust24THRUST_300001_SM_1000_NS12placeholders2_3E:
	.zero		1
	.type		_ZN61_INTERNAL_869251a4_30_group_norm_nhwc_one_pass_20_cu_9e977bab4cuda3std3__45__cpo5beginE,@object
	.size		_ZN61_INTERNAL_869251a4_30_group_norm_nhwc_one_pass_20_cu_9e977bab4cuda3std3__45__cpo5beginE,(_ZN61_INTERNAL_869251a4_30_group_norm_nhwc_one_pass_20_cu_9e977bab4cuda3std6ranges3__45__cpo5beginE - _ZN61_INTERNAL_869251a4_30_group_norm_nhwc_one_pass_20_cu_9e977bab4cuda3std3__45__cpo5beginE)
_ZN61_INTERNAL_869251a4_30_group_norm_nhwc_one_pass_20_cu_9e977bab4cuda3std3__45__cpo5beginE:
	.zero		1
	.type		_ZN61_INTERNAL_869251a4_30_group_norm_nhwc_one_pass_20_cu_9e977bab4cuda3std6ranges3__45__cpo5beginE,@object
	.size		_ZN61_INTERNAL_869251a4_30_group_norm_nhwc_one_pass_20_cu_9e977bab4cuda3std6ranges3__45__cpo5beginE,(_ZN61_INTERNAL_869251a4_30_group_norm_nhwc_one_pass_20_cu_9e977bab4cuda3std3__463_GLOBAL__N__869251a4_30_group_norm_nhwc_one_pass_20_cu_9e977bab6ignoreE - _ZN61_INTERNAL_869251a4_30_group_norm_nhwc_one_pass_20_cu_9e977bab4cuda3std6ranges3__45__cpo5beginE)
_ZN61_INTERNAL_869251a4_30_group_norm_nhwc_one_pass_20_cu_9e977bab4cuda3std6ranges3__45__cpo5beginE:
	.zero		1
	.type		_ZN61_INTERNAL_869251a4_30_group_norm_nhwc_one_pass_20_cu_9e977bab4cuda3std3__463_GLOBAL__N__869251a4_30_group_norm_nhwc_one_pass_20_cu_9e977bab6ignoreE,@object
	.size		_ZN61_INTERNAL_869251a4_30_group_norm_nhwc_one_pass_20_cu_9e977bab4cuda3std3__463_GLOBAL__N__869251a4_30_group_norm_nhwc_one_pass_20_cu_9e977bab6ignoreE,(_ZN61_INTERNAL_869251a4_30_group_norm_nhwc_one_pass_20_cu_9e977bab4cuda3std6ranges3__45__cpo4dataE - _ZN61_INTERNAL_869251a4_30_group_norm_nhwc_one_pass_20_cu_9e977bab4cuda3std3__463_GLOBAL__N__869251a4_30_group_norm_nhwc_one_pass_20_cu_9e977bab6ignoreE)
_ZN61_INTERNAL_869251a4_30_group_norm_nhwc_one_pass_20_cu_9e977bab4cuda3std3__463_GLOBAL__N__869251a4_30_group_norm_nhwc_one_pass_20_cu_9e977bab6ignoreE:
	.zero		1
	.type		_ZN61_INTERNAL_869251a4_30_group_norm_nhwc_one_pass_20_cu_9e977bab4cuda3std6ranges3__45__cpo4dataE,@object
	.size		_ZN61_INTERNAL_869251a4_30_group_norm_nhwc_one_pass_20_cu_9e977bab4cuda3std6ranges3__45__cpo4dataE,(_ZN61_INTERNAL_869251a4_30_group_norm_nhwc_one_pass_20_cu_9e977bab6thrust24THRUST_300001_SM_1000_NS12placeholders2_7E - _ZN61_INTERNAL_869251a4_30_group_norm_nhwc_one_pass_20_cu_9e977bab4cuda3std6ranges3__45__cpo4dataE)
_ZN61_INTERNAL_869251a4_30_group_norm_nhwc_one_pass_20_cu_9e977bab4cuda3std6ranges3__45__cpo4dataE:
	.zero		1
	.type		_ZN61_INTERNAL_869251a4_30_group_norm_nhwc_one_pass_20_cu_9e977bab6thrust24THRUST_300001_SM_1000_NS12placeholders2_7E,@object
	.size		_ZN61_INTERNAL_869251a4_30_group_norm_nhwc_one_pass_20_cu_9e977bab6thrust24THRUST_300001_SM_1000_NS12placeholders2_7E,(_ZN61_INTERNAL_869251a4_30_group_norm_nhwc_one_pass_20_cu_9e977bab4cuda3std3__45__cpo6rbeginE - _ZN61_INTERNAL_869251a4_30_group_norm_nhwc_one_pass_20_cu_9e977bab6thrust24THRUST_300001_SM_1000_NS12placeholders2_7E)
_ZN61_INTERNAL_869251a4_30_group_norm_nhwc_one_pass_20_cu_9e977bab6thrust24THRUST_300001_SM_1000_NS12placeholders2_7E:
	.zero		1
	.type		_ZN61_INTERNAL_869251a4_30_group_norm_nhwc_one_pass_20_cu_9e977bab4cuda3std3__45__cpo6rbeginE,@object
	.size		_ZN61_INTERNAL_869251a4_30_group_norm_nhwc_one_pass_20_cu_9e977bab4cuda3std3__45__cpo6rbeginE,(_ZN61_INTERNAL_869251a4_30_group_norm_nhwc_one_pass_20_cu_9e977bab4cuda3std6ranges3__45__cpo7advanceE - _ZN61_INTERNAL_869251a4_30_group_norm_nhwc_one_pass_20_cu_9e977bab4cuda3std3__45__cpo6rbeginE)
_ZN61_INTERNAL_869251a4_30_group_norm_nhwc_one_pass_20_cu_9e977bab4cuda3std3__45__cpo6rbeginE:
	.zero		1
	.type		_ZN61_INTERNAL_869251a4_30_group_norm_nhwc_one_pass_20_cu_9e977bab4cuda3std6ranges3__45__cpo7advanceE,@object
	.size		_ZN61_INTERNAL_869251a4_30_group_norm_nhwc_one_pass_20_cu_9e977bab4cuda3std6ranges3__45__cpo7advanceE,(_ZN61_INTERNAL_869251a4_30_group_norm_nhwc_one_pass_20_cu_9e977bab4cuda3std3__47nulloptE - _ZN61_INTERNAL_869251a4_30_group_norm_nhwc_one_pass_20_cu_9e977bab4cuda3std6ranges3__45__cpo7advanceE)
_ZN61_INTERNAL_869251a4_30_group_norm_nhwc_one_pass_20_cu_9e977bab4cuda3std6ranges3__45__cpo7advanceE:
	.zero		1
	.type		_ZN61_INTERNAL_869251a4_30_group_norm_nhwc_one_pass_20_cu_9e977bab4cuda3std3__47nulloptE,@object
	.size		_ZN61_INTERNAL_869251a4_30_group_norm_nhwc_one_pass_20_cu_9e977bab4cuda3std3__47nulloptE,(_ZN61_INTERNAL_869251a4_30_group_norm_nhwc_one_pass_20_cu_9e977bab4cuda3std6ranges3__45__cpo8distanceE - _ZN61_INTERNAL_869251a4_30_group_norm_nhwc_one_pass_20_cu_9e977bab4cuda3std3__47nulloptE)
_ZN61_INTERNAL_869251a4_30_group_norm_nhwc_one_pass_20_cu_9e977bab4cuda3std3__47nulloptE:
	.zero		1
	.type		_ZN61_INTERNAL_869251a4_30_group_norm_nhwc_one_pass_20_cu_9e977bab4cuda3std6ranges3__45__cpo8distanceE,@object
	.size		_ZN61_INTERNAL_869251a4_30_group_norm_nhwc_one_pass_20_cu_9e977bab4cuda3std6ranges3__45__cpo8distanceE,(_ZN61_INTERNAL_869251a4_30_group_norm_nhwc_one_pass_20_cu_9e977bab6thrust24THRUST_300001_SM_1000_NS12placeholders2_6E - _ZN61_INTERNAL_869251a4_30_group_norm_nhwc_one_pass_20_cu_9e977bab4cuda3std6ranges3__45__cpo8distanceE)
_ZN61_INTERNAL_869251a4_30_group_norm_nhwc_one_pass_20_cu_9e977bab4cuda3std6ranges3__45__cpo8distanceE:
	.zero		1
	.type		_ZN61_INTERNAL_869251a4_30_group_norm_nhwc_one_pass_20_cu_9e977bab6thrust24THRUST_300001_SM_1000_NS12placeholders2_6E,@object
	.size		_ZN61_INTERNAL_869251a4_30_group_norm_nhwc_one_pass_20_cu_9e977bab6thrust24THRUST_300001_SM_1000_NS12placeholders2_6E,(_ZN61_INTERNAL_869251a4_30_group_norm_nhwc_one_pass_20_cu_9e977bab4cuda3std3__45__cpo4cendE - _ZN61_INTERNAL_869251a4_30_group_norm_nhwc_one_pass_20_cu_9e977bab6thrust24THRUST_300001_SM_1000_NS12placeholders2_6E)
_ZN61_INTERNAL_869251a4_30_group_norm_nhwc_one_pass_20_cu_9e977bab6thrust24THRUST_300001_SM_1000_NS12placeholders2_6E:
	.zero		1
	.type		_ZN61_INTERNAL_869251a4_30_group_norm_nhwc_one_pass_20_cu_9e977bab4cuda3std3__45__cpo4cendE,@object
	.size		_ZN61_INTERNAL_869251a4_30_group_norm_nhwc_one_pass_20_cu_9e977bab4cuda3std3__45__cpo4cendE,(_ZN61_INTERNAL_869251a4_30_group_norm_nhwc_one_pass_20_cu_9e977bab4cuda3std6ranges3__45__cpo4cendE - _ZN61_INTERNAL_869251a4_30_group_norm_nhwc_one_pass_20_cu_9e977bab4cuda3std3__45__cpo4cendE)
_ZN61_INTERNAL_869251a4_30_group_norm_nhwc_one_pass_20_cu_9e977bab4cuda3std3__45__cpo4cendE:
	.zero		1
	.type		_ZN61_INTERNAL_869251a4_30_group_norm_nhwc_one_pass_20_cu_9e977bab4cuda3std6ranges3__45__cpo4cendE,@object
	.size		_ZN61_INTERNAL_869251a4_30_group_norm_nhwc_one_pass_20_cu_9e977bab4cuda3std6ranges3__45__cpo4cendE,(_ZN61_INTERNAL_869251a4_30_group_norm_nhwc_one_pass_20_cu_9e977bab4cuda3std3__420unreachable_sentinelE - _ZN61_INTERNAL_869251a4_30_group_norm_nhwc_one_pass_20_cu_9e977bab4cuda3std6ranges3__45__cpo4cendE)
_ZN61_INTERNAL_869251a4_30_group_norm_nhwc_one_pass_20_cu_9e977bab4cuda3std6ranges3__45__cpo4cendE:
	.zero		1
	.type		_ZN61_INTERNAL_869251a4_30_group_norm_nhwc_one_pass_20_cu_9e977bab4cuda3std3__420unreachable_sentinelE,@object
	.size		_ZN61_INTERNAL_869251a4_30_group_norm_nhwc_one_pass_20_cu_9e977bab4cuda3std3__420unreachable_sentinelE,(_ZN61_INTERNAL_869251a4_30_group_norm_nhwc_one_pass_20_cu_9e977bab4cuda3std6ranges3__45__cpo5ssizeE - _ZN61_INTERNAL_869251a4_30_group_norm_nhwc_one_pass_20_cu_9e977bab4cuda3std3__420unreachable_sentinelE)
_ZN61_INTERNAL_869251a4_30_group_norm_nhwc_one_pass_20_cu_9e977bab4cuda3std3__420unreachable_sentinelE:
	.zero		1
	.type		_ZN61_INTERNAL_869251a4_30_group_norm_nhwc_one_pass_20_cu_9e977bab4cuda3std6ranges3__45__cpo5ssizeE,@object
	.size		_ZN61_INTERNAL_869251a4_30_group_norm_nhwc_one_pass_20_cu_9e977bab4cuda3std6ranges3__45__cpo5ssizeE,(_ZN61_INTERNAL_869251a4_30_group_norm_nhwc_one_pass_20_cu_9e977bab6thrust24THRUST_300001_SM_1000_NS12placeholders3_10E - _ZN61_INTERNAL_869251a4_30_group_norm_nhwc_one_pass_20_cu_9e977bab4cuda3std6ranges3__45__cpo5ssizeE)
_ZN61_INTERNAL_869251a4_30_group_norm_nhwc_one_pass_20_cu_9e977bab4cuda3std6ranges3__45__cpo5ssizeE:
	.zero		1
	.type		_ZN61_INTERNAL_869251a4_30_group_norm_nhwc_one_pass_20_cu_9e977bab6thrust24THRUST_300001_SM_1000_NS12placeholders3_10E,@object
	.size		_ZN61_INTERNAL_869251a4_30_group_norm_nhwc_one_pass_20_cu_9e977bab6thrust24THRUST_300001_SM_1000_NS12placeholders3_10E,(_ZN61_INTERNAL_869251a4_30_group_norm_nhwc_one_pass_20_cu_9e977bab4cuda3std3__45__cpo5crendE - _ZN61_INTERNAL_869251a4_30_group_norm_nhwc_one_pass_20_cu_9e977bab6thrust24THRUST_300001_SM_1000_NS12placeholders3_10E)
_ZN61_INTERNAL_869251a4_30_group_norm_nhwc_one_pass_20_cu_9e977bab6thrust24THRUST_300001_SM_1000_NS12placeholders3_10E:
	.zero		1
	.type		_ZN61_INTERNAL_869251a4_30_group_norm_nhwc_one_pass_20_cu_9e977bab4cuda3std3__45__cpo5crendE,@object
	.size		_ZN61_INTERNAL_869251a4_30_group_norm_nhwc_one_pass_20_cu_9e977bab4cuda3std3__45__cpo5crendE,(_ZN61_INTERNAL_869251a4_30_group_norm_nhwc_one_pass_20_cu_9e977bab4cuda3std6ranges3__45__cpo4prevE - _ZN61_INTERNAL_869251a4_30_group_norm_nhwc_one_pass_20_cu_9e977bab4cuda3std3__45__cpo5crendE)
_ZN61_INTERNAL_869251a4_30_group_norm_nhwc_one_pass_20_cu_9e977bab4cuda3std3__45__cpo5crendE:
	.zero		1
	.type		_ZN61_INTERNAL_869251a4_30_group_norm_nhwc_one_pass_20_cu_9e977bab4cuda3std6ranges3__45__cpo4prevE,@object
	.size		_ZN61_INTERNAL_869251a4_30_group_norm_nhwc_one_pass_20_cu_9e977bab4cuda3std6ranges3__45__cpo4prevE,(_ZN61_INTERNAL_869251a4_30_group_norm_nhwc_one_pass_20_cu_9e977bab4cuda3std6ranges3__45__cpo9iter_moveE - _ZN61_INTERNAL_869251a4_30_group_norm_nhwc_one_pass_20_cu_9e977bab4cuda3std6ranges3__45__cpo4prevE)
_ZN61_INTERNAL_869251a4_30_group_norm_nhwc_one_pass_20_cu_9e977bab4cuda3std6ranges3__45__cpo4prevE:
	.zero		1
	.type		_ZN61_INTERNAL_869251a4_30_group_norm_nhwc_one_pass_20_cu_9e977bab4cuda3std6ranges3__45__cpo9iter_moveE,@object
	.size		_ZN61_INTERNAL_869251a4_30_group_norm_nhwc_one_pass_20_cu_9e977bab4cuda3std6ranges3__45__cpo9iter_moveE,(_ZN61_INTERNAL_869251a4_30_group_norm_nhwc_one_pass_20_cu_9e977bab6thrust24THRUST_300001_SM_1000_NS12placeholders2_2E - _ZN61_INTERNAL_869251a4_30_group_norm_nhwc_one_pass_20_cu_9e977bab4cuda3std6ranges3__45__cpo9iter_moveE)
_ZN61_INTERNAL_869251a4_30_group_norm_nhwc_one_pass_20_cu_9e977bab4cuda3std6ranges3__45__cpo9iter_moveE:
	.zero		1
	.type		_ZN61_INTERNAL_869251a4_30_group_norm_nhwc_one_pass_20_cu_9e977bab6thrust24THRUST_300001_SM_1000_NS12placeholders2_2E,@object
	.size		_ZN61_INTERNAL_869251a4_30_group_norm_nhwc_one_pass_20_cu_9e977bab6thrust24THRUST_300001_SM_1000_NS12placeholders2_2E,(_ZN61_INTERNAL_869251a4_30_group_norm_nhwc_one_pass_20_cu_9e977bab6thrust24THRUST_300001_SM_1000_NS12placeholders2_4E - _ZN61_INTERNAL_869251a4_30_group_norm_nhwc_one_pass_20_cu_9e977bab6thrust24THRUST_300001_SM_1000_NS12placeholders2_2E)
_ZN61_INTERNAL_869251a4_30_group_norm_nhwc_one_pass_20_cu_9e977bab6thrust24THRUST_300001_SM_1000_NS12placeholders2_2E:
	.zero		1
	.type		_ZN61_INTERNAL_869251a4_30_group_norm_nhwc_one_pass_20_cu_9e977bab6thrust24THRUST_300001_SM_1000_NS12placeholders2_4E,@object
	.size		_ZN61_INTERNAL_869251a4_30_group_norm_nhwc_one_pass_20_cu_9e977bab6thrust24THRUST_300001_SM_1000_NS12placeholders2_4E,(_ZN61_INTERNAL_869251a4_30_group_norm_nhwc_one_pass_20_cu_9e977bab4cuda3std3__45__cpo3endE - _ZN61_INTERNAL_869251a4_30_group_norm_nhwc_one_pass_20_cu_9e977bab6thrust24THRUST_300001_SM_1000_NS12placeholders2_4E)
_ZN61_INTERNAL_869251a4_30_group_norm_nhwc_one_pass_20_cu_9e977bab6thrust24THRUST_300001_SM_1000_NS12placeholders2_4E:
	.zero		1
	.type		_ZN61_INTERNAL_869251a4_30_group_norm_nhwc_one_pass_20_cu_9e977bab4cuda3std3__45__cpo3endE,@object
	.size		_ZN61_INTERNAL_869251a4_30_group_norm_nhwc_one_pass_20_cu_9e977bab4cuda3std3__45__cpo3endE,(_ZN61_INTERNAL_869251a4_30_group_norm_nhwc_one_pass_20_cu_9e977bab4cuda3std6ranges3__45__cpo3endE - _ZN61_INTERNAL_869251a4_30_group_norm_nhwc_one_pass_20_cu_9e977bab4cuda3std3__45__cpo3endE)
_ZN61_INTERNAL_869251a4_30_group_norm_nhwc_one_pass_20_cu_9e977bab4cuda3std3__45__cpo3endE:
	.zero		1
	.type		_ZN61_INTERNAL_869251a4_30_group_norm_nhwc_one_pass_20_cu_9e977bab4cuda3std6ranges3__45__cpo3endE,@object
	.size		_ZN61_INTERNAL_869251a4_30_group_norm_nhwc_one_pass_20_cu_9e977bab4cuda3std6ranges3__45__cpo3endE,(_ZN61_INTERNAL_869251a4_30_group_norm_nhwc_one_pass_20_cu_9e977bab4cuda3std3__419piecewise_constructE - _ZN61_INTERNAL_869251a4_30_group_norm_nhwc_one_pass_20_cu_9e977bab4cuda3std6ranges3__45__cpo3endE)
_ZN61_INTERNAL_869251a4_30_group_norm_nhwc_one_pass_20_cu_9e977bab4cuda3std6ranges3__45__cpo3endE:
	.zero		1
	.type		_ZN61_INTERNAL_869251a4_30_group_norm_nhwc_one_pass_20_cu_9e977bab4cuda3std3__419piecewise_constructE,@object
	.size		_ZN61_INTERNAL_869251a4_30_group_norm_nhwc_one_pass_20_cu_9e977bab4cuda3std3__419piecewise_constructE,(_ZN61_INTERNAL_869251a4_30_group_norm_nhwc_one_pass_20_cu_9e977bab4cuda3std6ranges3__45__cpo5cdataE - _ZN61_INTERNAL_869251a4_30_group_norm_nhwc_one_pass_20_cu_9e977bab4cuda3std3__419piecewise_constructE)
_ZN61_INTERNAL_869251a4_30_group_norm_nhwc_one_pass_20_cu_9e977bab4cuda3std3__419piecewise_constructE:
	.zero		1
	.type		_ZN61_INTERNAL_869251a4_30_group_norm_nhwc_one_pass_20_cu_9e977bab4cuda3std6ranges3__45__cpo5cdataE,@object
	.size		_ZN61_INTERNAL_869251a4_30_group_norm_nhwc_one_pass_20_cu_9e977bab4cuda3std6ranges3__45__cpo5cdataE,(_ZN61_INTERNAL_869251a4_30_group_norm_nhwc_one_pass_20_cu_9e977bab6thrust24THRUST_300001_SM_1000_NS12placeholders2_8E - _ZN61_INTERNAL_869251a4_30_group_norm_nhwc_one_pass_20_cu_9e977bab4cuda3std6ranges3__45__cpo5cdataE)
_ZN61_INTERNAL_869251a4_30_group_norm_nhwc_one_pass_20_cu_9e977bab4cuda3std6ranges3__45__cpo5cdataE:
	.zero		1
	.type		_ZN61_INTERNAL_869251a4_30_group_norm_nhwc_one_pass_20_cu_9e977bab6thrust24THRUST_300001_SM_1000_NS12placeholders2_8E,@object
	.size		_ZN61_INTERNAL_869251a4_30_group_norm_nhwc_one_pass_20_cu_9e977bab6thrust24THRUST_300001_SM_1000_NS12placeholders2_8E,(_ZN61_INTERNAL_869251a4_30_group_norm_nhwc_one_pass_20_cu_9e977bab4cuda3std3__45__cpo4rendE - _ZN61_INTERNAL_869251a4_30_group_norm_nhwc_one_pass_20_cu_9e977bab6thrust24THRUST_300001_SM_1000_NS12placeholders2_8E)
_ZN61_INTERNAL_869251a4_30_group_norm_nhwc_one_pass_20_cu_9e977bab6thrust24THRUST_300001_SM_1000_NS12placeholders2_8E:
	.zero		1
	.type		_ZN61_INTERNAL_869251a4_30_group_norm_nhwc_one_pass_20_cu_9e977bab4cuda3std3__45__cpo4rendE,@object
	.size		_ZN61_INTERNAL_869251a4_30_group_norm_nhwc_one_pass_20_cu_9e977bab4cuda3std3__45__cpo4rendE,(_ZN61_INTERNAL_869251a4_30_group_norm_nhwc_one_pass_20_cu_9e977bab4cuda3std6ranges3__45__cpo9iter_swapE - _ZN61_INTERNAL_869251a4_30_group_norm_nhwc_one_pass_20_cu_9e977bab4cuda3std3__45__cpo4rendE)
_ZN61_INTERNAL_869251a4_30_group_norm_nhwc_one_pass_20_cu_9e977bab4cuda3std3__45__cpo4rendE:
	.zero		1
	.type		_ZN61_INTERNAL_869251a4_30_group_norm_nhwc_one_pass_20_cu_9e977bab4cuda3std6ranges3__45__cpo9iter_swapE,@object
	.size		_ZN61_INTERNAL_869251a4_30_group_norm_nhwc_one_pass_20_cu_9e977bab4cuda3std6ranges3__45__cpo9iter_swapE,(_ZN61_INTERNAL_869251a4_30_group_norm_nhwc_one_pass_20_cu_9e977bab4cuda3std3__48unexpectE - _ZN61_INTERNAL_869251a4_30_group_norm_nhwc_one_pass_20_cu_9e977bab4cuda3std6ranges3__45__cpo9iter_swapE)
_ZN61_INTERNAL_869251a4_30_group_norm_nhwc_one_pass_20_cu_9e977bab4cuda3std6ranges3__45__cpo9iter_swapE:
	.zero		1
	.type		_ZN61_INTERNAL_869251a4_30_group_norm_nhwc_one_pass_20_cu_9e977bab4cuda3std3__48unexpectE,@object
	.size		_ZN61_INTERNAL_869251a4_30_group_norm_nhwc_one_pass_20_cu_9e977bab4cuda3std3__48unexpectE,(_ZN61_INTERNAL_869251a4_30_group_norm_nhwc_one_pass_20_cu_9e977bab6thrust24THRUST_300001_SM_1000_NS6system6detail10sequential3seqE - _ZN61_INTERNAL_869251a4_30_group_norm_nhwc_one_pass_20_cu_9e977bab4cuda3std3__48unexpectE)
_ZN61_INTERNAL_869251a4_30_group_norm_nhwc_one_pass_20_cu_9e977bab4cuda3std3__48unexpectE:
	.zero		1
	.type		_ZN61_INTERNAL_869251a4_30_group_norm_nhwc_one_pass_20_cu_9e977bab6thrust24THRUST_300001_SM_1000_NS6system6detail10sequential3seqE,@object
	.size		_ZN61_INTERNAL_869251a4_30_group_norm_nhwc_one_pass_20_cu_9e977bab6thrust24THRUST_300001_SM_1000_NS6system6detail10sequential3seqE,(.L_29 - _ZN61_INTERNAL_869251a4_30_group_norm_nhwc_one_pass_20_cu_9e977bab6thrust24THRUST_300001_SM_1000_NS6system6detail10sequential3seqE)
_ZN61_INTERNAL_869251a4_30_group_norm_nhwc_one_pass_20_cu_9e977bab6thrust24THRUST_300001_SM_1000_NS6system6detail10sequential3seqE:
	.zero		1
.L_29:


//--------------------- .nv.shared._Z35group_norm_nhwc_bwd_one_pass_kernelI11Bf16IOFp32WLi64ELi20ELi640EEv26Group_norm_nhwc_bwd_params --------------------------
	.section	.nv.shared._Z35group_norm_nhwc_bwd_one_pass_kernelI11Bf16IOFp32WLi64ELi20ELi640EEv26Group_norm_nhwc_bwd_params,"aw",@nobits
	.sectionflags	@""
	.align	16
.nv.shared._Z35group_norm_nhwc_bwd_one_pass_kernelI11Bf16IOFp32WLi64ELi20ELi640EEv26Group_norm_nhwc_bwd_params:
	.zero		11472


//--------------------- .nv.shared._Z35group_norm_nhwc_bwd_one_pass_kernelI11Bf16IOFp32WLi128ELi20ELi640EEv26Group_norm_nhwc_bwd_params --------------------------
	.section	.nv.shared._Z35group_norm_nhwc_bwd_one_pass_kernelI11Bf16IOFp32WLi128ELi20ELi640EEv26Group_norm_nhwc_bwd_params,"aw",@nobits
	.sectionflags	@""
	.align	16
.nv.shared._Z35group_norm_nhwc_bwd_one_pass_kernelI11Bf16IOFp32WLi128ELi20ELi640EEv26Group_norm_nhwc_bwd_params:
	.zero		11472


//--------------------- .nv.shared._Z35group_norm_nhwc_bwd_one_pass_kernelI11Bf16IOFp32WLi256ELi20ELi640EEv26Group_norm_nhwc_bwd_params --------------------------
	.section	.nv.shared._Z35group_norm_nhwc_bwd_one_pass_kernelI11Bf16IOFp32WLi256ELi20ELi640EEv26Group_norm_nhwc_bwd_params,"aw",@nobits
	.sectionflags	@""
	.align	16
.nv.shared._Z35group_norm_nhwc_bwd_one_pass_kernelI11Bf16IOFp32WLi256ELi20ELi640EEv26Group_norm_nhwc_bwd_params:
	.zero		11472


//--------------------- .nv.shared._Z35group_norm_nhwc_bwd_one_pass_kernelI11Bf16IOFp32WLi512ELi20ELi640EEv26Group_norm_nhwc_bwd_params --------------------------
	.section	.nv.shared._Z35group_norm_nhwc_bwd_one_pass_kernelI11Bf16IOFp32WLi512ELi20ELi640EEv26Group_norm_nhwc_bwd_params,"aw",@nobits
	.sectionflags	@""
	.align	16
.nv.shared._Z35group_norm_nhwc_bwd_one_pass_kernelI11Bf16IOFp32WLi512ELi20ELi640EEv26Group_norm_nhwc_bwd_params:
	.zero		11472


//--------------------- .nv.shared._Z35group_norm_nhwc_bwd_one_pass_kernelI11Bf16IOBf16WLi64ELi20ELi640EEv26Group_norm_nhwc_bwd_params --------------------------
	.section	.nv.shared._Z35group_norm_nhwc_bwd_one_pass_kernelI11Bf16IOBf16WLi64ELi20ELi640EEv26Group_norm_nhwc_bwd_params,"aw",@nobits
	.sectionflags	@""
	.align	16
.nv.shared._Z35group_norm_nhwc_bwd_one_pass_kernelI11Bf16IOBf16WLi64ELi20ELi640EEv26Group_norm_nhwc_bwd_params:
	.zero		11472


//--------------------- .nv.shared._Z35group_norm_nhwc_bwd_one_pass_kernelI11Bf16IOBf16WLi128ELi20ELi640EEv26Group_norm_nhwc_bwd_params --------------------------
	.section	.nv.shared._Z35group_norm_nhwc_bwd_one_pass_kernelI11Bf16IOBf16WLi128ELi20ELi640EEv26Group_norm_nhwc_bwd_params,"aw",@nobits
	.sectionflags	@""
	.align	16
.nv.shared._Z35group_norm_nhwc_bwd_one_pass_kernelI11Bf16IOBf16WLi128ELi20ELi640EEv26Group_norm_nhwc_bwd_params:
	.zero		11472


//--------------------- .nv.shared._Z35group_norm_nhwc_bwd_one_pass_kernelI11Bf16IOBf16WLi256ELi20ELi640EEv26Group_norm_nhwc_bwd_params --------------------------
	.section	.nv.shared._Z35group_norm_nhwc_bwd_one_pass_kernelI11Bf16IOBf16WLi256ELi20ELi640EEv26Group_norm_nhwc_bwd_params,"aw",@nobits
	.sectionflags	@""
	.align	16
.nv.shared._Z35group_norm_nhwc_bwd_one_pass_kernelI11Bf16IOBf16WLi256ELi20ELi640EEv26Group_norm_nhwc_bwd_params:
	.zero		11472


//--------------------- .nv.shared._Z35group_norm_nhwc_bwd_one_pass_kernelI11Bf16IOBf16WLi512ELi20ELi640EEv26Group_norm_nhwc_bwd_params --------------------------
	.section	.nv.shared._Z35group_norm_nhwc_bwd_one_pass_kernelI11Bf16IOBf16WLi512ELi20ELi640EEv26Group_norm_nhwc_bwd_params,"aw",@nobits
	.sectionflags	@""
	.align	16
.nv.shared._Z35group_norm_nhwc_bwd_one_pass_kernelI11Bf16IOBf16WLi512ELi20ELi640EEv26Group_norm_nhwc_bwd_params:
	.zero		11472


//--------------------- .nv.shared._Z35group_norm_nhwc_bwd_one_pass_kernelI11Bf16IOFp16WLi64ELi20ELi640EEv26Group_norm_nhwc_bwd_params --------------------------
	.section	.nv.shared._Z35group_norm_nhwc_bwd_one_pass_kernelI11Bf16IOFp16WLi64ELi20ELi640EEv26Group_norm_nhwc_bwd_params,"aw",@nobits
	.sectionflags	@""
	.align	16
.nv.shared._Z35group_norm_nhwc_bwd_one_pass_kernelI11Bf16IOFp16WLi64ELi20ELi640EEv26Group_norm_nhwc_bwd_params:
	.zero		11472


//--------------------- .nv.shared._Z35group_norm_nhwc_bwd_one_pass_kernelI11Bf16IOFp16WLi128ELi20ELi640EEv26Group_norm_nhwc_bwd_params --------------------------
	.section	.nv.shared._Z35group_norm_nhwc_bwd_one_pass_kernelI11Bf16IOFp16WLi128ELi20ELi640EEv26Group_norm_nhwc_bwd_params,"aw",@nobits
	.sectionflags	@""
	.align	16
.nv.shared._Z35group_norm_nhwc_bwd_one_pass_kernelI11Bf16IOFp16WLi128ELi20ELi640EEv26Group_norm_nhwc_bwd_params:
	.zero		11472


//--------------------- .nv.shared._Z35group_norm_nhwc_bwd_one_pass_kernelI11Bf16IOFp16WLi256ELi20ELi640EEv26Group_norm_nhwc_bwd_params --------------------------
	.section	.nv.shared._Z35group_norm_nhwc_bwd_one_pass_kernelI11Bf16IOFp16WLi256ELi20ELi640EEv26Group_norm_nhwc_bwd_params,"aw",@nobits
	.sectionflags	@""
	.align	16
.nv.shared._Z35group_norm_nhwc_bwd_one_pass_kernelI11Bf16IOFp16WLi256ELi20ELi640EEv26Group_norm_nhwc_bwd_params:
	.zero		11472


//--------------------- .nv.shared._Z35group_norm_nhwc_bwd_one_pass_kernelI11Bf16IOFp16WLi512ELi20ELi640EEv26Group_norm_nhwc_bwd_params --------------------------
	.section	.nv.shared._Z35group_norm_nhwc_bwd_one_pass_kernelI11Bf16IOFp16WLi512ELi20ELi640EEv26Group_norm_nhwc_bwd_params,"aw",@nobits
	.sectionflags	@""
	.align	16
.nv.shared._Z35group_norm_nhwc_bwd_one_pass_kernelI11Bf16IOFp16WLi512ELi20ELi640EEv26Group_norm_nhwc_bwd_params:
	.zero		11472


//--------------------- .nv.shared._Z35group_norm_nhwc_bwd_one_pass_kernelI11Fp16IOFp32WLi64ELi20ELi640EEv26Group_norm_nhwc_bwd_params --------------------------
	.section	.nv.shared._Z35group_norm_nhwc_bwd_one_pass_kernelI11Fp16IOFp32WLi64ELi20ELi640EEv26Group_norm_nhwc_bwd_params,"aw",@nobits
	.sectionflags	@""
	.align	16
.nv.shared._Z35group_norm_nhwc_bwd_one_pass_kernelI11Fp16IOFp32WLi64ELi20ELi640EEv26Group_norm_nhwc_bwd_params:
	.zero		11472


//--------------------- .nv.shared._Z35group_norm_nhwc_bwd_one_pass_kernelI11Fp16IOFp32WLi128ELi20ELi640EEv26Group_norm_nhwc_bwd_params --------------------------
	.section	.nv.shared._Z35group_norm_nhwc_bwd_one_pass_kernelI11Fp16IOFp32WLi128ELi20ELi640EEv26Group_norm_nhwc_bwd_params,"aw",@nobits
	.sectionflags	@""
	.align	16
.nv.shared._Z35group_norm_nhwc_bwd_one_pass_kernelI11Fp16IOFp32WLi128ELi20ELi640EEv26Group_norm_nhwc_bwd_params:
	.zero		11472


//--------------------- .nv.shared._Z35group_norm_nhwc_bwd_one_pass_kernelI11Fp16IOFp32WLi256ELi20ELi640EEv26Group_norm_nhwc_bwd_params --------------------------
	.section	.nv.shared._Z35group_norm_nhwc_bwd_one_pass_kernelI11Fp16IOFp32WLi256ELi20ELi640EEv26Group_norm_nhwc_bwd_params,"aw",@nobits
	.sectionflags	@""
	.align	16
.nv.shared._Z35group_norm_nhwc_bwd_one_pass_kernelI11Fp16IOFp32WLi256ELi20ELi640EEv26Group_norm_nhwc_bwd_params:
	.zero		11472


//--------------------- .nv.shared._Z35group_norm_nhwc_bwd_one_pass_kernelI11Fp16IOFp32WLi512ELi20ELi640EEv26Group_norm_nhwc_bwd_params --------------------------
	.section	.nv.shared._Z35group_norm_nhwc_bwd_one_pass_kernelI11Fp16IOFp32WLi512ELi20ELi640EEv26Group_norm_nhwc_bwd_params,"aw",@nobits
	.sectionflags	@""
	.align	16
.nv.shared._Z35group_norm_nhwc_bwd_one_pass_kernelI11Fp16IOFp32WLi512ELi20ELi640EEv26Group_norm_nhwc_bwd_params:
	.zero		11472


//--------------------- .nv.shared._Z35group_norm_nhwc_bwd_one_pass_kernelI11Fp16IOBf16WLi64ELi20ELi640EEv26Group_norm_nhwc_bwd_params --------------------------
	.section	.nv.shared._Z35group_norm_nhwc_bwd_one_pass_kernelI11Fp16IOBf16WLi64ELi20ELi640EEv26Group_norm_nhwc_bwd_params,"aw",@nobits
	.sectionflags	@""
	.align	16
.nv.shared._Z35group_norm_nhwc_bwd_one_pass_kernelI11Fp16IOBf16WLi64ELi20ELi640EEv26Group_norm_nhwc_bwd_params:
	.zero		11472


//--------------------- .nv.shared._Z35group_norm_nhwc_bwd_one_pass_kernelI11Fp16IOBf16WLi128ELi20ELi640EEv26Group_norm_nhwc_bwd_params --------------------------
	.section	.nv.shared._Z35group_norm_nhwc_bwd_one_pass_kernelI11Fp16IOBf16WLi128ELi20ELi640EEv26Group_norm_nhwc_bwd_params,"aw",@nobits
	.sectionflags	@""
	.align	16
.nv.shared._Z35group_norm_nhwc_bwd_one_pass_kernelI11Fp16IOBf16WLi128ELi20ELi640EEv26Group_norm_nhwc_bwd_params:
	.zero		11472


//--------------------- .nv.shared._Z35group_norm_nhwc_bwd_one_pass_kernelI11Fp16IOBf16WLi256ELi20ELi640EEv26Group_norm_nhwc_bwd_params --------------------------
	.section	.nv.shared._Z35group_norm_nhwc_bwd_one_pass_kernelI11Fp16IOBf16WLi256ELi20ELi640EEv26Group_norm_nhwc_bwd_params,"aw",@nobits
	.sectionflags	@""
	.align	16
.nv.shared._Z35group_norm_nhwc_bwd_one_pass_kernelI11Fp16IOBf16WLi256ELi20ELi640EEv26Group_norm_nhwc_bwd_params:
	.zero		11472


//--------------------- .nv.shared._Z35group_norm_nhwc_bwd_one_pass_kernelI11Fp16IOBf16WLi512ELi20ELi640EEv26Group_norm_nhwc_bwd_params --------------------------
	.section	.nv.shared._Z35group_norm_nhwc_bwd_one_pass_kernelI11Fp16IOBf16WLi512ELi20ELi640EEv26Group_norm_nhwc_bwd_params,"aw",@nobits
	.sectionflags	@""
	.align	16
.nv.shared._Z35group_norm_nhwc_bwd_one_pass_kernelI11Fp16IOBf16WLi512ELi20ELi640EEv26Group_norm_nhwc_bwd_params:
	.zero		11472


//--------------------- .nv.shared._Z35group_norm_nhwc_bwd_one_pass_kernelI11Fp16IOFp16WLi64ELi20ELi640EEv26Group_norm_nhwc_bwd_params --------------------------
	.section	.nv.shared._Z35group_norm_nhwc_bwd_one_pass_kernelI11Fp16IOFp16WLi64ELi20ELi640EEv26Group_norm_nhwc_bwd_params,"aw",@nobits
	.sectionflags	@""
	.align	16
.nv.shared._Z35group_norm_nhwc_bwd_one_pass_kernelI11Fp16IOFp16WLi64ELi20ELi640EEv26Group_norm_nhwc_bwd_params:
	.zero		11472


//--------------------- .nv.shared._Z35group_norm_nhwc_bwd_one_pass_kernelI11Fp16IOFp16WLi128ELi20ELi640EEv26Group_norm_nhwc_bwd_params --------------------------
	.section	.nv.shared._Z35group_norm_nhwc_bwd_one_pass_kernelI11Fp16IOFp16WLi128ELi20ELi640EEv26Group_norm_nhwc_bwd_params,"aw",@nobits
	.sectionflags	@""
	.align	16
.nv.shared._Z35group_norm_nhwc_bwd_one_pass_kernelI11Fp16IOFp16WLi128ELi20ELi640EEv26Group_norm_nhwc_bwd_params:
	.zero		11472


//--------------------- .nv.shared._Z35group_norm_nhwc_bwd_one_pass_kernelI11Fp16IOFp16WLi256ELi20ELi640EEv26Group_norm_nhwc_bwd_params --------------------------
	.section	.nv.shared._Z35group_norm_nhwc_bwd_one_pass_kernelI11Fp16IOFp16WLi256ELi20ELi640EEv26Group_norm_nhwc_bwd_params,"aw",@nobits
	.sectionflags	@""
	.align	16
.nv.shared._Z35group_norm_nhwc_bwd_one_pass_kernelI11Fp16IOFp16WLi256ELi20ELi640EEv26Group_norm_nhwc_bwd_params:
	.zero		11472


//--------------------- .nv.shared._Z35group_norm_nhwc_bwd_one_pass_kernelI11Fp16IOFp16WLi512ELi20ELi640EEv26Group_norm_nhwc_bwd_params --------------------------
	.section	.nv.shared._Z35group_norm_nhwc_bwd_one_pass_kernelI11Fp16IOFp16WLi512ELi20ELi640EEv26Group_norm_nhwc_bwd_params,"aw",@nobits
	.sectionflags	@""
	.align	16
.nv.shared._Z35group_norm_nhwc_bwd_one_pass_kernelI11Fp16IOFp16WLi512ELi20ELi640EEv26Group_norm_nhwc_bwd_params:
	.zero		11472


//--------------------- .nv.shared._Z35group_norm_nhwc_bwd_one_pass_kernelI11Fp32IOFp32WLi64ELi20ELi640EEv26Group_norm_nhwc_bwd_params --------------------------
	.section	.nv.shared._Z35group_norm_nhwc_bwd_one_pass_kernelI11Fp32IOFp32WLi64ELi20ELi640EEv26Group_norm_nhwc_bwd_params,"aw",@nobits
	.sectionflags	@""
	.align	16
.nv.shared._Z35group_norm_nhwc_bwd_one_pass_kernelI11Fp32IOFp32WLi64ELi20ELi640EEv26Group_norm_nhwc_bwd_params:
	.zero		11472


//--------------------- .nv.shared._Z35group_norm_nhwc_bwd_one_pass_kernelI11Fp32IOFp32WLi128ELi20ELi640EEv26Group_norm_nhwc_bwd_params --------------------------
	.section	.nv.shared._Z35group_norm_nhwc_bwd_one_pass_kernelI11Fp32IOFp32WLi128ELi20ELi640EEv26Group_norm_nhwc_bwd_params,"aw",@nobits
	.sectionflags	@""
	.align	16
.nv.shared._Z35group_norm_nhwc_bwd_one_pass_kernelI11Fp32IOFp32WLi128ELi20ELi640EEv26Group_norm_nhwc_bwd_params:
	.zero		11472


//--------------------- .nv.shared._Z35group_norm_nhwc_bwd_one_pass_kernelI11Fp32IOFp32WLi256ELi20ELi640EEv26Group_norm_nhwc_bwd_params --------------------------
	.section	.nv.shared._Z35group_norm_nhwc_bwd_one_pass_kernelI11Fp32IOFp32WLi256ELi20ELi640EEv26Group_norm_nhwc_bwd_params,"aw",@nobits
	.sectionflags	@""
	.align	16
.nv.shared._Z35group_norm_nhwc_bwd_one_pass_kernelI11Fp32IOFp32WLi256ELi20ELi640EEv26Group_norm_nhwc_bwd_params:
	.zero		11472


//--------------------- .nv.shared._Z35group_norm_nhwc_bwd_one_pass_kernelI11Fp32IOFp32WLi512ELi20ELi640EEv26Group_norm_nhwc_bwd_params --------------------------
	.section	.nv.shared._Z35group_norm_nhwc_bwd_one_pass_kernelI11Fp32IOFp32WLi512ELi20ELi640EEv26Group_norm_nhwc_bwd_params,"aw",@nobits
	.sectionflags	@""
	.align	16
.nv.shared._Z35group_norm_nhwc_bwd_one_pass_kernelI11Fp32IOFp32WLi512ELi20ELi640EEv26Group_norm_nhwc_bwd_params:
	.zero		11472


//--------------------- .nv.shared._Z35group_norm_nhwc_bwd_one_pass_kernelI11Fp32IOBf16WLi64ELi20ELi640EEv26Group_norm_nhwc_bwd_params --------------------------
	.section	.nv.shared._Z35group_norm_nhwc_bwd_one_pass_kernelI11Fp32IOBf16WLi64ELi20ELi640EEv26Group_norm_nhwc_bwd_params,"aw",@nobits
	.sectionflags	@""
	.align	16
.nv.shared._Z35group_norm_nhwc_bwd_one_pass_kernelI11Fp32IOBf16WLi64ELi20ELi640EEv26Group_norm_nhwc_bwd_params:
	.zero		11472


//--------------------- .nv.shared._Z35group_norm_nhwc_bwd_one_pass_kernelI11Fp32IOBf16WLi128ELi20ELi640EEv26Group_norm_nhwc_bwd_params --------------------------
	.section	.nv.shared._Z35group_norm_nhwc_bwd_one_pass_kernelI11Fp32IOBf16WLi128ELi20ELi640EEv26Group_norm_nhwc_bwd_params,"aw",@nobits
	.sectionflags	@""
	.align	16
.nv.shared._Z35group_norm_nhwc_bwd_one_pass_kernelI11Fp32IOBf16WLi128ELi20ELi640EEv26Group_norm_nhwc_bwd_params:
	.zero		11472


//--------------------- .nv.shared._Z35group_norm_nhwc_bwd_one_pass_kernelI11Fp32IOBf16WLi256ELi20ELi640EEv26Group_norm_nhwc_bwd_params --------------------------
	.section	.nv.shared._Z35group_norm_nhwc_bwd_one_pass_kernelI11Fp32IOBf16WLi256ELi20ELi640EEv26Group_norm_nhwc_bwd_params,"aw",@nobits
	.sectionflags	@""
	.align	16
.nv.shared._Z35group_norm_nhwc_bwd_one_pass_kernelI11Fp32IOBf16WLi256ELi20ELi640EEv26Group_norm_nhwc_bwd_params:
	.zero		11472


//--------------------- .nv.shared._Z35group_norm_nhwc_bwd_one_pass_kernelI11Fp32IOBf16WLi512ELi20ELi640EEv26Group_norm_nhwc_bwd_params --------------------------
	.section	.nv.shared._Z35group_norm_nhwc_bwd_one_pass_kernelI11Fp32IOBf16WLi512ELi20ELi640EEv26Group_norm_nhwc_bwd_params,"aw",@nobits
	.sectionflags	@""
	.align	16
.nv.shared._Z35group_norm_nhwc_bwd_one_pass_kernelI11Fp32IOBf16WLi512ELi20ELi640EEv26Group_norm_nhwc_bwd_params:
	.zero		11472


//--------------------- .nv.shared._Z35group_norm_nhwc_bwd_one_pass_kernelI11Fp32IOFp16WLi64ELi20ELi640EEv26Group_norm_nhwc_bwd_params --------------------------
	.section	.nv.shared._Z35group_norm_nhwc_bwd_one_pass_kernelI11Fp32IOFp16WLi64ELi20ELi640EEv26Group_norm_nhwc_bwd_params,"aw",@nobits
	.sectionflags	@""
	.align	16
.nv.shared._Z35group_norm_nhwc_bwd_one_pass_kernelI11Fp32IOFp16WLi64ELi20ELi640EEv26Group_norm_nhwc_bwd_params:
	.zero		11472


//--------------------- .nv.shared._Z35group_norm_nhwc_bwd_one_pass_kernelI11Fp32IOFp16WLi128ELi20ELi640EEv26Group_norm_nhwc_bwd_params --------------------------
	.section	.nv.shared._Z35group_norm_nhwc_bwd_one_pass_kernelI11Fp32IOFp16WLi128ELi20ELi640EEv26Group_norm_nhwc_bwd_params,"aw",@nobits
	.sectionflags	@""
	.align	16
.nv.shared._Z35group_norm_nhwc_bwd_one_pass_kernelI11Fp32IOFp16WLi128ELi20ELi640EEv26Group_norm_nhwc_bwd_params:
	.zero		11472


//--------------------- .nv.shared._Z35group_norm_nhwc_bwd_one_pass_kernelI11Fp32IOFp16WLi256ELi20ELi640EEv26Group_norm_nhwc_bwd_params --------------------------
	.section	.nv.shared._Z35group_norm_nhwc_bwd_one_pass_kernelI11Fp32IOFp16WLi256ELi20ELi640EEv26Group_norm_nhwc_bwd_params,"aw",@nobits
	.sectionflags	@""
	.align	16
.nv.shared._Z35group_norm_nhwc_bwd_one_pass_kernelI11Fp32IOFp16WLi256ELi20ELi640EEv26Group_norm_nhwc_bwd_params:
	.zero		11472


//--------------------- .nv.shared._Z35group_norm_nhwc_bwd_one_pass_kernelI11Fp32IOFp16WLi512ELi20ELi640EEv26Group_norm_nhwc_bwd_params --------------------------
	.section	.nv.shared._Z35group_norm_nhwc_bwd_one_pass_kernelI11Fp32IOFp16WLi512ELi20ELi640EEv26Group_norm_nhwc_bwd_params,"aw",@nobits
	.sectionflags	@""
	.align	16
.nv.shared._Z35group_norm_nhwc_bwd_one_pass_kernelI11Fp32IOFp16WLi512ELi20ELi640EEv26Group_norm_nhwc_bwd_params:
	.zero		11472


//--------------------- .nv.shared._Z35group_norm_nhwc_fwd_one_pass_kernelI11Bf16IOFp32WLi64ELi20ELi640EEv26Group_norm_nhwc_fwd_params --------------------------
	.section	.nv.shared._Z35group_norm_nhwc_fwd_one_pass_kernelI11Bf16IOFp32WLi64ELi20ELi640EEv26Group_norm_nhwc_fwd_params,"aw",@nobits
	.sectionflags	@""
	.align	8
.nv.shared._Z35group_norm_nhwc_fwd_one_pass_kernelI11Bf16IOFp32WLi64ELi20ELi640EEv26Group_norm_nhwc_fwd_params:
	.zero		1224


//--------------------- .nv.shared._Z35group_norm_nhwc_fwd_one_pass_kernelI11Bf16IOFp32WLi128ELi20ELi640EEv26Group_norm_nhwc_fwd_params --------------------------
	.section	.nv.shared._Z35group_norm_nhwc_fwd_one_pass_kernelI11Bf16IOFp32WLi128ELi20ELi640EEv26Group_norm_nhwc_fwd_params,"aw",@nobits
	.sectionflags	@""
	.align	8
.nv.shared._Z35group_norm_nhwc_fwd_one_pass_kernelI11Bf16IOFp32WLi128ELi20ELi640EEv26Group_norm_nhwc_fwd_params:
	.zero		1224


//--------------------- .nv.shared._Z35group_norm_nhwc_fwd_one_pass_kernelI11Bf16IOFp32WLi256ELi20ELi640EEv26Group_norm_nhwc_fwd_params --------------------------
	.section	.nv.shared._Z35group_norm_nhwc_fwd_one_pass_kernelI11Bf16IOFp32WLi256ELi20ELi640EEv26Group_norm_nhwc_fwd_params,"aw",@nobits
	.sectionflags	@""
	.align	8
.nv.shared._Z35group_norm_nhwc_fwd_one_pass_kernelI11Bf16IOFp32WLi256ELi20ELi640EEv26Group_norm_nhwc_fwd_params:
	.zero		1224


//--------------------- .nv.shared._Z35group_norm_nhwc_fwd_one_pass_kernelI11Bf16IOFp32WLi512ELi20ELi640EEv26Group_norm_nhwc_fwd_params --------------------------
	.section	.nv.shared._Z35group_norm_nhwc_fwd_one_pass_kernelI11Bf16IOFp32WLi512ELi20ELi640EEv26Group_norm_nhwc_fwd_params,"aw",@nobits
	.sectionflags	@""
	.align	8
.nv.shared._Z35group_norm_nhwc_fwd_one_pass_kernelI11Bf16IOFp32WLi512ELi20ELi640EEv26Group_norm_nhwc_fwd_params:
	.zero		1224


//--------------------- .nv.shared._Z35group_norm_nhwc_fwd_one_pass_kernelI11Bf16IOBf16WLi64ELi20ELi640EEv26Group_norm_nhwc_fwd_params --------------------------
	.section	.nv.shared._Z35group_norm_nhwc_fwd_one_pass_kernelI11Bf16IOBf16WLi64ELi20ELi640EEv26Group_norm_nhwc_fwd_params,"aw",@nobits
	.sectionflags	@""
	.align	8
.nv.shared._Z35group_norm_nhwc_fwd_one_pass_kernelI11Bf16IOBf16WLi64ELi20ELi640EEv26Group_norm_nhwc_fwd_params:
	.zero		1224


//--------------------- .nv.shared._Z35group_norm_nhwc_fwd_one_pass_kernelI11Bf16IOBf16WLi128ELi20ELi640EEv26Group_norm_nhwc_fwd_params --------------------------
	.section	.nv.shared._Z35group_norm_nhwc_fwd_one_pass_kernelI11Bf16IOBf16WLi128ELi20ELi640EEv26Group_norm_nhwc_fwd_params,"aw",@nobits
	.sectionflags	@""
	.align	8
.nv.shared._Z35group_norm_nhwc_fwd_one_pass_kernelI11Bf16IOBf16WLi128ELi20ELi640EEv26Group_norm_nhwc_fwd_params:
	.zero		1224


//--------------------- .nv.shared._Z35group_norm_nhwc_fwd_one_pass_kernelI11Bf16IOBf16WLi256ELi20ELi640EEv26Group_norm_nhwc_fwd_params --------------------------
	.section	.nv.shared._Z35group_norm_nhwc_fwd_one_pass_kernelI11Bf16IOBf16WLi256ELi20ELi640EEv26Group_norm_nhwc_fwd_params,"aw",@nobits
	.sectionflags	@""
	.align	8
.nv.shared._Z35group_norm_nhwc_fwd_one_pass_kernelI11Bf16IOBf16WLi256ELi20ELi640EEv26Group_norm_nhwc_fwd_params:
	.zero		1224


//--------------------- .nv.shared._Z35group_norm_nhwc_fwd_one_pass_kernelI11Bf16IOBf16WLi512ELi20ELi640EEv26Group_norm_nhwc_fwd_params --------------------------
	.section	.nv.shared._Z35group_norm_nhwc_fwd_one_pass_kernelI11Bf16IOBf16WLi512ELi20ELi640EEv26Group_norm_nhwc_fwd_params,"aw",@nobits
	.sectionflags	@""
	.align	8
.nv.shared._Z35group_norm_nhwc_fwd_one_pass_kernelI11Bf16IOBf16WLi512ELi20ELi640EEv26Group_norm_nhwc_fwd_params:
	.zero		1224


//--------------------- .nv.shared._Z35group_norm_nhwc_fwd_one_pass_kernelI11Bf16IOFp16WLi64ELi20ELi640EEv26Group_norm_nhwc_fwd_params --------------------------
	.section	.nv.shared._Z35group_norm_nhwc_fwd_one_pass_kernelI11Bf16IOFp16WLi64ELi20ELi640EEv26Group_norm_nhwc_fwd_params,"aw",@nobits
	.sectionflags	@""
	.align	8
.nv.shared._Z35group_norm_nhwc_fwd_one_pass_kernelI11Bf16IOFp16WLi64ELi20ELi640EEv26Group_norm_nhwc_fwd_params:
	.zero		1224


//--------------------- .nv.shared._Z35group_norm_nhwc_fwd_one_pass_kernelI11Bf16IOFp16WLi128ELi20ELi640EEv26Group_norm_nhwc_fwd_params --------------------------
	.section	.nv.shared._Z35group_norm_nhwc_fwd_one_pass_kernelI11Bf16IOFp16WLi128ELi20ELi640EEv26Group_norm_nhwc_fwd_params,"aw",@nobits
	.sectionflags	@""
	.align	8
.nv.shared._Z35group_norm_nhwc_fwd_one_pass_kernelI11Bf16IOFp16WLi128ELi20ELi640EEv26Group_norm_nhwc_fwd_params:
	.zero		1224


//--------------------- .nv.shared._Z35group_norm_nhwc_fwd_one_pass_kernelI11Bf16IOFp16WLi256ELi20ELi640EEv26Group_norm_nhwc_fwd_params --------------------------
	.section	.nv.shared._Z35group_norm_nhwc_fwd_one_pass_kernelI11Bf16IOFp16WLi256ELi20ELi640EEv26Group_norm_nhwc_fwd_params,"aw",@nobits
	.sectionflags	@""
	.align	8
.nv.shared._Z35group_norm_nhwc_fwd_one_pass_kernelI11Bf16IOFp16WLi256ELi20ELi640EEv26Group_norm_nhwc_fwd_params:
	.zero		1224


//--------------------- .nv.shared._Z35group_norm_nhwc_fwd_one_pass_kernelI11Bf16IOFp16WLi512ELi20ELi640EEv26Group_norm_nhwc_fwd_params --------------------------
	.section	.nv.shared._Z35group_norm_nhwc_fwd_one_pass_kernelI11Bf16IOFp16WLi512ELi20ELi640EEv26Group_norm_nhwc_fwd_params,"aw",@nobits
	.sectionflags	@""
	.align	8
.nv.shared._Z35group_norm_nhwc_fwd_one_pass_kernelI11Bf16IOFp16WLi512ELi20ELi640EEv26Group_norm_nhwc_fwd_params:
	.zero		1224


//--------------------- .nv.shared._Z35group_norm_nhwc_fwd_one_pass_kernelI11Fp16IOFp32WLi64ELi20ELi640EEv26Group_norm_nhwc_fwd_params --------------------------
	.section	.nv.shared._Z35group_norm_nhwc_fwd_one_pass_kernelI11Fp16IOFp32WLi64ELi20ELi640EEv26Group_norm_nhwc_fwd_params,"aw",@nobits
	.sectionflags	@""
	.align	8
.nv.shared._Z35group_norm_nhwc_fwd_one_pass_kernelI11Fp16IOFp32WLi64ELi20ELi640EEv26Group_norm_nhwc_fwd_params:
	.zero		1224


//--------------------- .nv.shared._Z35group_norm_nhwc_fwd_one_pass_kernelI11Fp16IOFp32WLi128ELi20ELi640EEv26Group_norm_nhwc_fwd_params --------------------------
	.section	.nv.shared._Z35group_norm_nhwc_fwd_one_pass_kernelI11Fp16IOFp32WLi128ELi20ELi640EEv26Group_norm_nhwc_fwd_params,"aw",@nobits
	.sectionflags	@""
	.align	8
.nv.shared._Z35group_norm_nhwc_fwd_one_pass_kernelI11Fp16IOFp32WLi128ELi20ELi640EEv26Group_norm_nhwc_fwd_params:
	.zero		1224


//--------------------- .nv.shared._Z35group_norm_nhwc_fwd_one_pass_kernelI11Fp16IOFp32WLi256ELi20ELi640EEv26Group_norm_nhwc_fwd_params --------------------------
	.section	.nv.shared._Z35group_norm_nhwc_fwd_one_pass_kernelI11Fp16IOFp32WLi256ELi20ELi640EEv26Group_norm_nhwc_fwd_params,"aw",@nobits
	.sectionflags	@""
	.align	8
.nv.shared._Z35group_norm_nhwc_fwd_one_pass_kernelI11Fp16IOFp32WLi256ELi20ELi640EEv26Group_norm_nhwc_fwd_params:
	.zero		1224


//--------------------- .nv.shared._Z35group_norm_nhwc_fwd_one_pass_kernelI11Fp16IOFp32WLi512ELi20ELi640EEv26Group_norm_nhwc_fwd_params --------------------------
	.section	.nv.shared._Z35group_norm_nhwc_fwd_one_pass_kernelI11Fp16IOFp32WLi512ELi20ELi640EEv26Group_norm_nhwc_fwd_params,"aw",@nobits
	.sectionflags	@""
	.align	8
.nv.shared._Z35group_norm_nhwc_fwd_one_pass_kernelI11Fp16IOFp32WLi512ELi20ELi640EEv26Group_norm_nhwc_fwd_params:
	.zero		1224


//--------------------- .nv.shared._Z35group_norm_nhwc_fwd_one_pass_kernelI11Fp16IOBf16WLi64ELi20ELi640EEv26Group_norm_nhwc_fwd_params --------------------------
	.section	.nv.shared._Z35group_norm_nhwc_fwd_one_pass_kernelI11Fp16IOBf16WLi64ELi20ELi640EEv26Group_norm_nhwc_fwd_params,"aw",@nobits
	.sectionflags	@""
	.align	8
.nv.shared._Z35group_norm_nhwc_fwd_one_pass_kernelI11Fp16IOBf16WLi64ELi20ELi640EEv26Group_norm_nhwc_fwd_params:
	.zero		1224


//--------------------- .nv.shared._Z35group_norm_nhwc_fwd_one_pass_kernelI11Fp16IOBf16WLi128ELi20ELi640EEv26Group_norm_nhwc_fwd_params --------------------------
	.section	.nv.shared._Z35group_norm_nhwc_fwd_one_pass_kernelI11Fp16IOBf16WLi128ELi20ELi640EEv26Group_norm_nhwc_fwd_params,"aw",@nobits
	.sectionflags	@""
	.align	8
.nv.shared._Z35group_norm_nhwc_fwd_one_pass_kernelI11Fp16IOBf16WLi128ELi20ELi640EEv26Group_norm_nhwc_fwd_params:
	.zero		1224


//--------------------- .nv.shared._Z35group_norm_nhwc_fwd_one_pass_kernelI11Fp16IOBf16WLi256ELi20ELi640EEv26Group_norm_nhwc_fwd_params --------------------------
	.section	.nv.shared._Z35group_norm_nhwc_fwd_one_pass_kernelI11Fp16IOBf16WLi256ELi20ELi640EEv26Group_norm_nhwc_fwd_params,"aw",@nobits
	.sectionflags	@""
	.align	8
.nv.shared._Z35group_norm_nhwc_fwd_one_pass_kernelI11Fp16IOBf16WLi256ELi20ELi640EEv26Group_norm_nhwc_fwd_params:
	.zero		1224


//--------------------- .nv.shared._Z35group_norm_nhwc_fwd_one_pass_kernelI11Fp16IOBf16WLi512ELi20ELi640EEv26Group_norm_nhwc_fwd_params --------------------------
	.section	.nv.shared._Z35group_norm_nhwc_fwd_one_pass_kernelI11Fp16IOBf16WLi512ELi20ELi640EEv26Group_norm_nhwc_fwd_params,"aw",@nobits
	.sectionflags	@""
	.align	8
.nv.shared._Z35group_norm_nhwc_fwd_one_pass_kernelI11Fp16IOBf16WLi512ELi20ELi640EEv26Group_norm_nhwc_fwd_params:
	.zero		1224


//--------------------- .nv.shared._Z35group_norm_nhwc_fwd_one_pass_kernelI11Fp16IOFp16WLi64ELi20ELi640EEv26Group_norm_nhwc_fwd_params --------------------------
	.section	.nv.shared._Z35group_norm_nhwc_fwd_one_pass_kernelI11Fp16IOFp16WLi64ELi20ELi640EEv26Group_norm_nhwc_fwd_params,"aw",@nobits
	.sectionflags	@""
	.align	8
.nv.shared._Z35group_norm_nhwc_fwd_one_pass_kernelI11Fp16IOFp16WLi64ELi20ELi640EEv26Group_norm_nhwc_fwd_params:
	.zero		1224


//--------------------- .nv.shared._Z35group_norm_nhwc_fwd_one_pass_kernelI11Fp16IOFp16WLi128ELi20ELi640EEv26Group_norm_nhwc_fwd_params --------------------------
	.section	.nv.shared._Z35group_norm_nhwc_fwd_one_pass_kernelI11Fp16IOFp16WLi128ELi20ELi640EEv26Group_norm_nhwc_fwd_params,"aw",@nobits
	.sectionflags	@""
	.align	8
.nv.shared._Z35group_norm_nhwc_fwd_one_pass_kernelI11Fp16IOFp16WLi128ELi20ELi640EEv26Group_norm_nhwc_fwd_params:
	.zero		1224


//--------------------- .nv.shared._Z35group_norm_nhwc_fwd_one_pass_kernelI11Fp16IOFp16WLi256ELi20ELi640EEv26Group_norm_nhwc_fwd_params --------------------------
	.section	.nv.shared._Z35group_norm_nhwc_fwd_one_pass_kernelI11Fp16IOFp16WLi256ELi20ELi640EEv26Group_norm_nhwc_fwd_params,"aw",@nobits
	.sectionflags	@""
	.align	8
.nv.shared._Z35group_norm_nhwc_fwd_one_pass_kernelI11Fp16IOFp16WLi256ELi20ELi640EEv26Group_norm_nhwc_fwd_params:
	.zero		1224


//--------------------- .nv.shared._Z35group_norm_nhwc_fwd_one_pass_kernelI11Fp16IOFp16WLi512ELi20ELi640EEv26Group_norm_nhwc_fwd_params --------------------------
	.section	.nv.shared._Z35group_norm_nhwc_fwd_one_pass_kernelI11Fp16IOFp16WLi512ELi20ELi640EEv26Group_norm_nhwc_fwd_params,"aw",@nobits
	.sectionflags	@""
	.align	8
.nv.shared._Z35group_norm_nhwc_fwd_one_pass_kernelI11Fp16IOFp16WLi512ELi20ELi640EEv26Group_norm_nhwc_fwd_params:
	.zero		1224


//--------------------- .nv.shared._Z35group_norm_nhwc_fwd_one_pass_kernelI11Fp32IOFp32WLi64ELi20ELi640EEv26Group_norm_nhwc_fwd_params --------------------------
	.section	.nv.shared._Z35group_norm_nhwc_fwd_one_pass_kernelI11Fp32IOFp32WLi64ELi20ELi640EEv26Group_norm_nhwc_fwd_params,"aw",@nobits
	.sectionflags	@""
	.align	8
.nv.shared._Z35group_norm_nhwc_fwd_one_pass_kernelI11Fp32IOFp32WLi64ELi20ELi640EEv26Group_norm_nhwc_fwd_params:
	.zero		1224


//--------------------- .nv.shared._Z35group_norm_nhwc_fwd_one_pass_kernelI11Fp32IOFp32WLi128ELi20ELi640EEv26Group_norm_nhwc_fwd_params --------------------------
	.section	.nv.shared._Z35group_norm_nhwc_fwd_one_pass_kernelI11Fp32IOFp32WLi128ELi20ELi640EEv26Group_norm_nhwc_fwd_params,"aw",@nobits
	.sectionflags	@""
	.align	8
.nv.shared._Z35group_norm_nhwc_fwd_one_pass_kernelI11Fp32IOFp32WLi128ELi20ELi640EEv26Group_norm_nhwc_fwd_params:
	.zero		1224


//--------------------- .nv.shared._Z35group_norm_nhwc_fwd_one_pass_kernelI11Fp32IOFp32WLi256ELi20ELi640EEv26Group_norm_nhwc_fwd_params --------------------------
	.section	.nv.shared._Z35group_norm_nhwc_fwd_one_pass_kernelI11Fp32IOFp32WLi256ELi20ELi640EEv26Group_norm_nhwc_fwd_params,"aw",@nobits
	.sectionflags	@""
	.align	8
.nv.shared._Z35group_norm_nhwc_fwd_one_pass_kernelI11Fp32IOFp32WLi256ELi20ELi640EEv26Group_norm_nhwc_fwd_params:
	.zero		1224


//--------------------- .nv.shared._Z35group_norm_nhwc_fwd_one_pass_kernelI11Fp32IOFp32WLi512ELi20ELi640EEv26Group_norm_nhwc_fwd_params --------------------------
	.section	.nv.shared._Z35group_norm_nhwc_fwd_one_pass_kernelI11Fp32IOFp32WLi512ELi20ELi640EEv26Group_norm_nhwc_fwd_params,"aw",@nobits
	.sectionflags	@""
	.align	8
.nv.shared._Z35group_norm_nhwc_fwd_one_pass_kernelI11Fp32IOFp32WLi512ELi20ELi640EEv26Group_norm_nhwc_fwd_params:
	.zero		1224


//--------------------- .nv.shared._Z35group_norm_nhwc_fwd_one_pass_kernelI11Fp32IOBf16WLi64ELi20ELi640EEv26Group_norm_nhwc_fwd_params --------------------------
	.section	.nv.shared._Z35group_norm_nhwc_fwd_one_pass_kernelI11Fp32IOBf16WLi64ELi20ELi640EEv26Group_norm_nhwc_fwd_params,"aw",@nobits
	.sectionflags	@""
	.align	8
.nv.shared._Z35group_norm_nhwc_fwd_one_pass_kernelI11Fp32IOBf16WLi64ELi20ELi640EEv26Group_norm_nhwc_fwd_params:
	.zero		1224


//--------------------- .nv.shared._Z35group_norm_nhwc_fwd_one_pass_kernelI11Fp32IOBf16WLi128ELi20ELi640EEv26Group_norm_nhwc_fwd_params --------------------------
	.section	.nv.shared._Z35group_norm_nhwc_fwd_one_pass_kernelI11Fp32IOBf16WLi128ELi20ELi640EEv26Group_norm_nhwc_fwd_params,"aw",@nobits
	.sectionflags	@""
	.align	8
.nv.shared._Z35group_norm_nhwc_fwd_one_pass_kernelI11Fp32IOBf16WLi128ELi20ELi640EEv26Group_norm_nhwc_fwd_params:
	.zero		1224


//--------------------- .nv.shared._Z35group_norm_nhwc_fwd_one_pass_kernelI11Fp32IOBf16WLi256ELi20ELi640EEv26Group_norm_nhwc_fwd_params --------------------------
	.section	.nv.shared._Z35group_norm_nhwc_fwd_one_pass_kernelI11Fp32IOBf16WLi256ELi20ELi640EEv26Group_norm_nhwc_fwd_params,"aw",@nobits
	.sectionflags	@""
	.align	8
.nv.shared._Z35group_norm_nhwc_fwd_one_pass_kernelI11Fp32IOBf16WLi256ELi20ELi640EEv26Group_norm_nhwc_fwd_params:
	.zero		1224


//--------------------- .nv.shared._Z35group_norm_nhwc_fwd_one_pass_kernelI11Fp32IOBf16WLi512ELi20ELi640EEv26Group_norm_nhwc_fwd_params --------------------------
	.section	.nv.shared._Z35group_norm_nhwc_fwd_one_pass_kernelI11Fp32IOBf16WLi512ELi20ELi640EEv26Group_norm_nhwc_fwd_params,"aw",@nobits
	.sectionflags	@""
	.align	8
.nv.shared._Z35group_norm_nhwc_fwd_one_pass_kernelI11Fp32IOBf16WLi512ELi20ELi640EEv26Group_norm_nhwc_fwd_params:
	.zero		1224


//--------------------- .nv.shared._Z35group_norm_nhwc_fwd_one_pass_kernelI11Fp32IOFp16WLi64ELi20ELi640EEv26Group_norm_nhwc_fwd_params --------------------------
	.section	.nv.shared._Z35group_norm_nhwc_fwd_one_pass_kernelI11Fp32IOFp16WLi64ELi20ELi640EEv26Group_norm_nhwc_fwd_params,"aw",@nobits
	.sectionflags	@""
	.align	8
.nv.shared._Z35group_norm_nhwc_fwd_one_pass_kernelI11Fp32IOFp16WLi64ELi20ELi640EEv26Group_norm_nhwc_fwd_params:
	.zero		1224


//--------------------- .nv.shared._Z35group_norm_nhwc_fwd_one_pass_kernelI11Fp32IOFp16WLi128ELi20ELi640EEv26Group_norm_nhwc_fwd_params --------------------------
	.section	.nv.shared._Z35group_norm_nhwc_fwd_one_pass_kernelI11Fp32IOFp16WLi128ELi20ELi640EEv26Group_norm_nhwc_fwd_params,"aw",@nobits
	.sectionflags	@""
	.align	8
.nv.shared._Z35group_norm_nhwc_fwd_one_pass_kernelI11Fp32IOFp16WLi128ELi20ELi640EEv26Group_norm_nhwc_fwd_params:
	.zero		1224


//--------------------- .nv.shared._Z35group_norm_nhwc_fwd_one_pass_kernelI11Fp32IOFp16WLi256ELi20ELi640EEv26Group_norm_nhwc_fwd_params --------------------------
	.section	.nv.shared._Z35group_norm_nhwc_fwd_one_pass_kernelI11Fp32IOFp16WLi256ELi20ELi640EEv26Group_norm_nhwc_fwd_params,"aw",@nobits
	.sectionflags	@""
	.align	8
.nv.shared._Z35group_norm_nhwc_fwd_one_pass_kernelI11Fp32IOFp16WLi256ELi20ELi640EEv26Group_norm_nhwc_fwd_params:
	.zero		1224


//--------------------- .nv.shared._Z35group_norm_nhwc_fwd_one_pass_kernelI11Fp32IOFp16WLi512ELi20ELi640EEv26Group_norm_nhwc_fwd_params --------------------------
	.section	.nv.shared._Z35group_norm_nhwc_fwd_one_pass_kernelI11Fp32IOFp16WLi512ELi20ELi640EEv26Group_norm_nhwc_fwd_params,"aw",@nobits
	.sectionflags	@""
	.align	8
.nv.shared._Z35group_norm_nhwc_fwd_one_pass_kernelI11Fp32IOFp16WLi512ELi20ELi640EEv26Group_norm_nhwc_fwd_params:
	.zero		1224


//--------------------- .nv.constant0._ZN3cub18CUB_300001_SM_10006detail11EmptyKernelIvEEvv --------------------------
	.section	.nv.constant0._ZN3cub18CUB_300001_SM_10006detail11EmptyKernelIvEEvv,"a",@progbits
	.sectionflags	@""
	.align	4
.nv.constant0._ZN3cub18CUB_300001_SM_10006detail11EmptyKernelIvEEvv:
	.zero		896


//--------------------- .nv.constant0._Z35group_norm_nhwc_bwd_one_pass_kernelI11Bf16IOFp32WLi64ELi20ELi640EEv26Group_norm_nhwc_bwd_params --------------------------
	.section	.nv.constant0._Z35group_norm_nhwc_bwd_one_pass_kernelI11Bf16IOFp32WLi64ELi20ELi640EEv26Group_norm_nhwc_bwd_params,"a",@progbits
	.sectionflags	@""
	.align	4
.nv.constant0._Z35group_norm_nhwc_bwd_one_pass_kernelI11Bf16IOFp32WLi64ELi20ELi640EEv26Group_norm_nhwc_bwd_params:
	.zero		1080


//--------------------- .nv.constant0._Z35group_norm_nhwc_bwd_one_pass_kernelI11Bf16IOFp32WLi128ELi20ELi640EEv26Group_norm_nhwc_bwd_params --------------------------
	.section	.nv.constant0._Z35group_norm_nhwc_bwd_one_pass_kernelI11Bf16IOFp32WLi128ELi20ELi640EEv26Group_norm_nhwc_bwd_params,"a",@progbits
	.sectionflags	@""
	.align	4
.nv.constant0._Z35group_norm_nhwc_bwd_one_pass_kernelI11Bf16IOFp32WLi128ELi20ELi640EEv26Group_norm_nhwc_bwd_params:
	.zero		1080


//--------------------- .nv.constant0._Z35group_norm_nhwc_bwd_one_pass_kernelI11Bf16IOFp32WLi256ELi20ELi640EEv26Group_norm_nhwc_bwd_params --------------------------
	.section	.nv.constant0._Z35group_norm_nhwc_bwd_one_pass_kernelI11Bf16IOFp32WLi256ELi20ELi640EEv26Group_norm_nhwc_bwd_params,"a",@progbits
	.sectionflags	@""
	.align	4
.nv.constant0._Z35group_norm_nhwc_bwd_one_pass_kernelI11Bf16IOFp32WLi256ELi20ELi640EEv26Group_norm_nhwc_bwd_params:
	.zero		1080


//--------------------- .nv.constant0._Z35group_norm_nhwc_bwd_one_pass_kernelI11Bf16IOFp32WLi512ELi20ELi640EEv26Group_norm_nhwc_bwd_params --------------------------
	.section	.nv.constant0._Z35group_norm_nhwc_bwd_one_pass_kernelI11Bf16IOFp32WLi512ELi20ELi640EEv26Group_norm_nhwc_bwd_params,"a",@progbits
	.sectionflags	@""
	.align	4
.nv.constant0._Z35group_norm_nhwc_bwd_one_pass_kernelI11Bf16IOFp32WLi512ELi20ELi640EEv26Group_norm_nhwc_bwd_params:
	.zero		1080


//--------------------- .nv.constant0._Z35group_norm_nhwc_bwd_one_pass_kernelI11Bf16IOBf16WLi64ELi20ELi640EEv26Group_norm_nhwc_bwd_params --------------------------
	.section	.nv.constant0._Z35group_norm_nhwc_bwd_one_pass_kernelI11Bf16IOBf16WLi64ELi20ELi640EEv26Group_norm_nhwc_bwd_params,"a",@progbits
	.sectionflags	@""
	.align	4
.nv.constant0._Z35group_norm_nhwc_bwd_one_pass_kernelI11Bf16IOBf16WLi64ELi20ELi640EEv26Group_norm_nhwc_bwd_params:
	.zero		1080


//--------------------- .nv.constant0._Z35group_norm_nhwc_bwd_one_pass_kernelI11Bf16IOBf16WLi128ELi20ELi640EEv26Group_norm_nhwc_bwd_params --------------------------
	.section	.nv.constant0._Z35group_norm_nhwc_bwd_one_pass_kernelI11Bf16IOBf16WLi128ELi20ELi640EEv26Group_norm_nhwc_bwd_params,"a",@progbits
	.sectionflags	@""
	.align	4
.nv.constant0._Z35group_norm_nhwc_bwd_one_pass_kernelI11Bf16IOBf16WLi128ELi20ELi640EEv26Group_norm_nhwc_bwd_params:
	.zero		1080


//--------------------- .nv.constant0._Z35group_norm_nhwc_bwd_one_pass_kernelI11Bf16IOBf16WLi256ELi20ELi640EEv26Group_norm_nhwc_bwd_params --------------------------
	.section	.nv.constant0._Z35group_norm_nhwc_bwd_one_pass_kernelI11Bf16IOBf16WLi256ELi20ELi640EEv26Group_norm_nhwc_bwd_params,"a",@progbits
	.sectionflags	@""
	.align	4
.nv.constant0._Z35group_norm_nhwc_bwd_one_pass_kernelI11Bf16IOBf16WLi256ELi20ELi640EEv26Group_norm_nhwc_bwd_params:
	.zero		1080


//--------------------- .nv.constant0._Z35group_norm_nhwc_bwd_one_pass_kernelI11Bf16IOBf16WLi512ELi20ELi640EEv26Group_norm_nhwc_bwd_params --------------------------
	.section	.nv.constant0._Z35group_norm_nhwc_bwd_one_pass_kernelI11Bf16IOBf16WLi512ELi20ELi640EEv26Group_norm_nhwc_bwd_params,"a",@progbits
	.sectionflags	@""
	.align	4
.nv.constant0._Z35group_norm_nhwc_bwd_one_pass_kernelI11Bf16IOBf16WLi512ELi20ELi640EEv26Group_norm_nhwc_bwd_params:
	.zero		1080


//--------------------- .nv.constant0._Z35group_norm_nhwc_bwd_one_pass_kernelI11Bf16IOFp16WLi64ELi20ELi640EEv26Group_norm_nhwc_bwd_params --------------------------
	.section	.nv.constant0._Z35group_norm_nhwc_bwd_one_pass_kernelI11Bf16IOFp16WLi64ELi20ELi640EEv26Group_norm_nhwc_bwd_params,"a",@progbits
	.sectionflags	@""
	.align	4
.nv.constant0._Z35group_norm_nhwc_bwd_one_pass_kernelI11Bf16IOFp16WLi64ELi20ELi640EEv26Group_norm_nhwc_bwd_params:
	.zero		1080


//--------------------- .nv.constant0._Z35group_norm_nhwc_bwd_one_pass_kernelI11Bf16IOFp16WLi128ELi20ELi640EEv26Group_norm_nhwc_bwd_params --------------------------
	.section	.nv.constant0._Z35group_norm_nhwc_bwd_one_pass_kernelI11Bf16IOFp16WLi128ELi20ELi640EEv26Group_norm_nhwc_bwd_params,"a",@progbits
	.sectionflags	@""
	.align	4
.nv.constant0._Z35group_norm_nhwc_bwd_one_pass_kernelI11Bf16IOFp16WLi128ELi20ELi640EEv26Group_norm_nhwc_bwd_params:
	.zero		1080


//--------------------- .nv.constant0._Z35group_norm_nhwc_bwd_one_pass_kernelI11Bf16IOFp16WLi256ELi20ELi640EEv26Group_norm_nhwc_bwd_params --------------------------
	.section	.nv.constant0._Z35group_norm_nhwc_bwd_one_pass_kernelI11Bf16IOFp16WLi256ELi20ELi640EEv26Group_norm_nhwc_bwd_params,"a",@progbits
	.sectionflags	@""
	.align	4
.nv.constant0._Z35group_norm_nhwc_bwd_one_pass_kernelI11Bf16IOFp16WLi256ELi20ELi640EEv26Group_norm_nhwc_bwd_params:
	.zero		1080


//--------------------- .nv.constant0._Z35group_norm_nhwc_bwd_one_pass_kernelI11Bf16IOFp16WLi512ELi20ELi640EEv26Group_norm_nhwc_bwd_params --------------------------
	.section	.nv.constant0._Z35group_norm_nhwc_bwd_one_pass_kernelI11Bf16IOFp16WLi512ELi20ELi640EEv26Group_norm_nhwc_bwd_params,"a",@progbits
	.sectionflags	@""
	.align	4
.nv.constant0._Z35group_norm_nhwc_bwd_one_pass_kernelI11Bf16IOFp16WLi512ELi20ELi640EEv26Group_norm_nhwc_bwd_params:
	.zero		1080


//--------------------- .nv.constant0._Z35group_norm_nhwc_bwd_one_pass_kernelI11Fp16IOFp32WLi64ELi20ELi640EEv26Group_norm_nhwc_bwd_params --------------------------
	.section	.nv.constant0._Z35group_norm_nhwc_bwd_one_pass_kernelI11Fp16IOFp32WLi64ELi20ELi640EEv26Group_norm_nhwc_bwd_params,"a",@progbits
	.sectionflags	@""
	.align	4
.nv.constant0._Z35group_norm_nhwc_bwd_one_pass_kernelI11Fp16IOFp32WLi64ELi20ELi640EEv26Group_norm_nhwc_bwd_params:
	.zero		1080


//--------------------- .nv.constant0._Z35group_norm_nhwc_bwd_one_pass_kernelI11Fp16IOFp32WLi128ELi20ELi640EEv26Group_norm_nhwc_bwd_params --------------------------
	.section	.nv.constant0._Z35group_norm_nhwc_bwd_one_pass_kernelI11Fp16IOFp32WLi128ELi20ELi640EEv26Group_norm_nhwc_bwd_params,"a",@progbits
	.sectionflags	@""
	.align	4
.nv.constant0._Z35group_norm_nhwc_bwd_one_pass_kernelI11Fp16IOFp32WLi128ELi20ELi640EEv26Group_norm_nhwc_bwd_params:
	.zero		1080


//--------------------- .nv.constant0._Z35group_norm_nhwc_bwd_one_pass_kernelI11Fp16IOFp32WLi256ELi20ELi640EEv26Group_norm_nhwc_bwd_params --------------------------
	.section	.nv.constant0._Z35group_norm_nhwc_bwd_one_pass_kernelI11Fp16IOFp32WLi256ELi20ELi640EEv26Group_norm_nhwc_bwd_params,"a",@progbits
	.sectionflags	@""
	.align	4
.nv.constant0._Z35group_norm_nhwc_bwd_one_pass_kernelI11Fp16IOFp32WLi256ELi20ELi640EEv26Group_norm_nhwc_bwd_params:
	.zero		1080


//--------------------- .nv.constant0._Z35group_norm_nhwc_bwd_one_pass_kernelI11Fp16IOFp32WLi512ELi20ELi640EEv26Group_norm_nhwc_bwd_params --------------------------
	.section	.nv.constant0._Z35group_norm_nhwc_bwd_one_pass_kernelI11Fp16IOFp32WLi512ELi20ELi640EEv26Group_norm_nhwc_bwd_params,"a",@progbits
	.sectionflags	@""
	.align	4
.nv.constant0._Z35group_norm_nhwc_bwd_one_pass_kernelI11Fp16IOFp32WLi512ELi20ELi640EEv26Group_norm_nhwc_bwd_params:
	.zero		1080


//--------------------- .nv.constant0._Z35group_norm_nhwc_bwd_one_pass_kernelI11Fp16IOBf16WLi64ELi20ELi640EEv26Group_norm_nhwc_bwd_params --------------------------
	.section	.nv.constant0._Z35group_norm_nhwc_bwd_one_pass_kernelI11Fp16IOBf16WLi64ELi20ELi640EEv26Group_norm_nhwc_bwd_params,"a",@progbits
	.sectionflags	@""
	.align	4
.nv.constant0._Z35group_norm_nhwc_bwd_one_pass_kernelI11Fp16IOBf16WLi64ELi20ELi640EEv26Group_norm_nhwc_bwd_params:
	.zero		1080


//--------------------- .nv.constant0._Z35group_norm_nhwc_bwd_one_pass_kernelI11Fp16IOBf16WLi128ELi20ELi640EEv26Group_norm_nhwc_bwd_params --------------------------
	.section	.nv.constant0._Z35group_norm_nhwc_bwd_one_pass_kernelI11Fp16IOBf16WLi128ELi20ELi640EEv26Group_norm_nhwc_bwd_params,"a",@progbits
	.sectionflags	@""
	.align	4
.nv.constant0._Z35group_norm_nhwc_bwd_one_pass_kernelI11Fp16IOBf16WLi128ELi20ELi640EEv26Group_norm_nhwc_bwd_params:
	.zero		1080


//--------------------- .nv.constant0._Z35group_norm_nhwc_bwd_one_pass_kernelI11Fp16IOBf16WLi256ELi20ELi640EEv26Group_norm_nhwc_bwd_params --------------------------
	.section	.nv.constant0._Z35group_norm_nhwc_bwd_one_pass_kernelI11Fp16IOBf16WLi256ELi20ELi640EEv26Group_norm_nhwc_bwd_params,"a",@progbits
	.sectionflags	@""
	.align	4
.nv.constant0._Z35group_norm_nhwc_bwd_one_pass_kernelI11Fp16IOBf16WLi256ELi20ELi640EEv26Group_norm_nhwc_bwd_params:
	.zero		1080


//--------------------- .nv.constant0._Z35group_norm_nhwc_bwd_one_pass_kernelI11Fp16IOBf16WLi512ELi20ELi640EEv26Group_norm_nhwc_bwd_params --------------------------
	.section	.nv.constant0._Z35group_norm_nhwc_bwd_one_pass_kernelI11Fp16IOBf16WLi512ELi20ELi640EEv26Group_norm_nhwc_bwd_params,"a",@progbits
	.sectionflags	@""
	.align	4
.nv.constant0._Z35group_norm_nhwc_bwd_one_pass_kernelI11Fp16IOBf16WLi512ELi20ELi640EEv26Group_norm_nhwc_bwd_params:
	.zero		1080


//--------------------- .nv.constant0._Z35group_norm_nhwc_bwd_one_pass_kernelI11Fp16IOFp16WLi64ELi20ELi640EEv26Group_norm_nhwc_bwd_params --------------------------
	.section	.nv.constant0._Z35group_norm_nhwc_bwd_one_pass_kernelI11Fp16IOFp16WLi64ELi20ELi640EEv26Group_norm_nhwc_bwd_params,"a",@progbits
	.sectionflags	@""
	.align	4
.nv.constant0._Z35group_norm_nhwc_bwd_one_pass_kernelI11Fp16IOFp16WLi64ELi20ELi640EEv26Group_norm_nhwc_bwd_params:
	.zero		1080


//--------------------- .nv.constant0._Z35group_norm_nhwc_bwd_one_pass_kernelI11Fp16IOFp16WLi128ELi20ELi640EEv26Group_norm_nhwc_bwd_params --------------------------
	.section	.nv.constant0._Z35group_norm_nhwc_bwd_one_pass_kernelI11Fp16IOFp16WLi128ELi20ELi640EEv26Group_norm_nhwc_bwd_params,"a",@progbits
	.sectionflags	@""
	.align	4
.nv.constant0._Z35group_norm_nhwc_bwd_one_pass_kernelI11Fp16IOFp16WLi128ELi20ELi640EEv26Group_norm_nhwc_bwd_params:
	.zero		1080


//--------------------- .nv.constant0._Z35group_norm_nhwc_bwd_one_pass_kernelI11Fp16IOFp16WLi256ELi20ELi640EEv26Group_norm_nhwc_bwd_params --------------------------
	.section	.nv.constant0._Z35group_norm_nhwc_bwd_one_pass_kernelI11Fp16IOFp16WLi256ELi20ELi640EEv26Group_norm_nhwc_bwd_params,"a",@progbits
	.sectionflags	@""
	.align	4
.nv.constant0._Z35group_norm_nhwc_bwd_one_pass_kernelI11Fp16IOFp16WLi256ELi20ELi640EEv26Group_norm_nhwc_bwd_params:
	.zero		1080


//--------------------- .nv.constant0._Z35group_norm_nhwc_bwd_one_pass_kernelI11Fp16IOFp16WLi512ELi20ELi640EEv26Group_norm_nhwc_bwd_params --------------------------
	.section	.nv.constant0._Z35group_norm_nhwc_bwd_one_pass_kernelI11Fp16IOFp16WLi512ELi20ELi640EEv26Group_norm_nhwc_bwd_params,"a",@progbits
	.sectionflags	@""
	.align	4
.nv.constant0._Z35group_norm_nhwc_bwd_one_pass_kernelI11Fp16IOFp16WLi512ELi20ELi640EEv26Group_norm_nhwc_bwd_params:
	.zero		1080


//--------------------- .nv.constant0._Z35group_norm_nhwc_bwd_one_pass_kernelI11Fp32IOFp32WLi64ELi20ELi640EEv26Group_norm_nhwc_bwd_params --------------------------
	.section	.nv.constant0._Z35group_norm_nhwc_bwd_one_pass_kernelI11Fp32IOFp32WLi64ELi20ELi640EEv26Group_norm_nhwc_bwd_params,"a",@progbits
	.sectionflags	@""
	.align	4
.nv.constant0._Z35group_norm_nhwc_bwd_one_pass_kernelI11Fp32IOFp32WLi64ELi20ELi640EEv26Group_norm_nhwc_bwd_params:
	.zero		1080


//--------------------- .nv.constant0._Z35group_norm_nhwc_bwd_one_pass_kernelI11Fp32IOFp32WLi128ELi20ELi640EEv26Group_norm_nhwc_bwd_params --------------------------
	.section	.nv.constant0._Z35group_norm_nhwc_bwd_one_pass_kernelI11Fp32IOFp32WLi128ELi20ELi640EEv26Group_norm_nhwc_bwd_params,"a",@progbits
	.sectionflags	@""
	.align	4
.nv.constant0._Z35group_norm_nhwc_bwd_one_pass_kernelI11Fp32IOFp32WLi128ELi20ELi640EEv26Group_norm_nhwc_bwd_params:
	.zero		1080


//--------------------- .nv.constant0._Z35group_norm_nhwc_bwd_one_pass_kernelI11Fp32IOFp32WLi256ELi20ELi640EEv26Group_norm_nhwc_bwd_params --------------------------
	.section	.nv.constant0._Z35group_norm_nhwc_bwd_one_pass_kernelI11Fp32IOFp32WLi256ELi20ELi640EEv26Group_norm_nhwc_bwd_params,"a",@progbits
	.sectionflags	@""
	.align	4
.nv.constant0._Z35group_norm_nhwc_bwd_one_pass_kernelI11Fp32IOFp32WLi256ELi20ELi640EEv26Group_norm_nhwc_bwd_params:
	.zero		1080


//--------------------- .nv.constant0._Z35group_norm_nhwc_bwd_one_pass_kernelI11Fp32IOFp32WLi512ELi20ELi640EEv26Group_norm_nhwc_bwd_params --------------------------
	.section	.nv.constant0._Z35group_norm_nhwc_bwd_one_pass_kernelI11Fp32IOFp32WLi512ELi20ELi640EEv26Group_norm_nhwc_bwd_params,"a",@progbits
	.sectionflags	@""
	.align	4
.nv.constant0._Z35group_norm_nhwc_bwd_one_pass_kernelI11Fp32IOFp32WLi512ELi20ELi640EEv26Group_norm_nhwc_bwd_params:
	.zero		1080


//--------------------- .nv.constant0._Z35group_norm_nhwc_bwd_one_pass_kernelI11Fp32IOBf16WLi64ELi20ELi640EEv26Group_norm_nhwc_bwd_params --------------------------
	.section	.nv.constant0._Z35group_norm_nhwc_bwd_one_pass_kernelI11Fp32IOBf16WLi64ELi20ELi640EEv26Group_norm_nhwc_bwd_params,"a",@progbits
	.sectionflags	@""
	.align	4
.nv.constant0._Z35group_norm_nhwc_bwd_one_pass_kernelI11Fp32IOBf16WLi64ELi20ELi640EEv26Group_norm_nhwc_bwd_params:
	.zero		1080


//--------------------- .nv.constant0._Z35group_norm_nhwc_bwd_one_pass_kernelI11Fp32IOBf16WLi128ELi20ELi640EEv26Group_norm_nhwc_bwd_params --------------------------
	.section	.nv.constant0._Z35group_norm_nhwc_bwd_one_pass_kernelI11Fp32IOBf16WLi128ELi20ELi640EEv26Group_norm_nhwc_bwd_params,"a",@progbits
	.sectionflags	@""
	.align	4
.nv.constant0._Z35group_norm_nhwc_bwd_one_pass_kernelI11Fp32IOBf16WLi128ELi20ELi640EEv26Group_norm_nhwc_bwd_params:
	.zero		1080


//--------------------- .nv.constant0._Z35group_norm_nhwc_bwd_one_pass_kernelI11Fp32IOBf16WLi256ELi20ELi640EEv26Group_norm_nhwc_bwd_params --------------------------
	.section	.nv.constant0._Z35group_norm_nhwc_bwd_one_pass_kernelI11Fp32IOBf16WLi256ELi20ELi640EEv26Group_norm_nhwc_bwd_params,"a",@progbits
	.sectionflags	@""
	.align	4
.nv.constant0._Z35group_norm_nhwc_bwd_one_pass_kernelI11Fp32IOBf16WLi256ELi20ELi640EEv26Group_norm_nhwc_bwd_params:
	.zero		1080


//--------------------- .nv.constant0._Z35group_norm_nhwc_bwd_one_pass_kernelI11Fp32IOBf16WLi512ELi20ELi640EEv26Group_norm_nhwc_bwd_params --------------------------
	.section	.nv.constant0._Z35group_norm_nhwc_bwd_one_pass_kernelI11Fp32IOBf16WLi512ELi20ELi640EEv26Group_norm_nhwc_bwd_params,"a",@progbits
	.sectionflags	@""
	.align	4
.nv.constant0._Z35group_norm_nhwc_bwd_one_pass_kernelI11Fp32IOBf16WLi512ELi20ELi640EEv26Group_norm_nhwc_bwd_params:
	.zero		1080


//--------------------- .nv.constant0._Z35group_norm_nhwc_bwd_one_pass_kernelI11Fp32IOFp16WLi64ELi20ELi640EEv26Group_norm_nhwc_bwd_params --------------------------
	.section	.nv.constant0._Z35group_norm_nhwc_bwd_one_pass_kernelI11Fp32IOFp16WLi64ELi20ELi640EEv26Group_norm_nhwc_bwd_params,"a",@progbits
	.sectionflags	@""
	.align	4
.nv.constant0._Z35group_norm_nhwc_bwd_one_pass_kernelI11Fp32IOFp16WLi64ELi20ELi640EEv26Group_norm_nhwc_bwd_params:
	.zero		1080


//--------------------- .nv.constant0._Z35group_norm_nhwc_bwd_one_pass_kernelI11Fp32IOFp16WLi128ELi20ELi640EEv26Group_norm_nhwc_bwd_params --------------------------
	.section	.nv.constant0._Z35group_norm_nhwc_bwd_one_pass_kernelI11Fp32IOFp16WLi128ELi20ELi640EEv26Group_norm_nhwc_bwd_params,"a",@progbits
	.sectionflags	@""
	.align	4
.nv.constant0._Z35group_norm_nhwc_bwd_one_pass_kernelI11Fp32IOFp16WLi128ELi20ELi640EEv26Group_norm_nhwc_bwd_params:
	.zero		1080


//--------------------- .nv.constant0._Z35group_norm_nhwc_bwd_one_pass_kernelI11Fp32IOFp16WLi256ELi20ELi640EEv26Group_norm_nhwc_bwd_params --------------------------
	.section	.nv.constant0._Z35group_norm_nhwc_bwd_one_pass_kernelI11Fp32IOFp16WLi256ELi20ELi640EEv26Group_norm_nhwc_bwd_params,"a",@progbits
	.sectionflags	@""
	.align	4
.nv.constant0._Z35group_norm_nhwc_bwd_one_pass_kernelI11Fp32IOFp16WLi256ELi20ELi640EEv26Group_norm_nhwc_bwd_params:
	.zero		1080


//--------------------- .nv.constant0._Z35group_norm_nhwc_bwd_one_pass_kernelI11Fp32IOFp16WLi512ELi20ELi640EEv26Group_norm_nhwc_bwd_params --------------------------
	.section	.nv.constant0._Z35group_norm_nhwc_bwd_one_pass_kernelI11Fp32IOFp16WLi512ELi20ELi640EEv26Group_norm_nhwc_bwd_params,"a",@progbits
	.sectionflags	@""
	.align	4
.nv.constant0._Z35group_norm_nhwc_bwd_one_pass_kernelI11Fp32IOFp16WLi512ELi20ELi640EEv26Group_norm_nhwc_bwd_params:
	.zero		1080


//--------------------- .nv.constant0._Z35group_norm_nhwc_fwd_one_pass_kernelI11Bf16IOFp32WLi64ELi20ELi640EEv26Group_norm_nhwc_fwd_params --------------------------
	.section	.nv.constant0._Z35group_norm_nhwc_fwd_one_pass_kernelI11Bf16IOFp32WLi64ELi20ELi640EEv26Group_norm_nhwc_fwd_params,"a",@progbits
	.sectionflags	@""
	.align	4
.nv.constant0._Z35group_norm_nhwc_fwd_one_pass_kernelI11Bf16IOFp32WLi64ELi20ELi640EEv26Group_norm_nhwc_fwd_params:
	.zero		1056


//--------------------- .nv.constant0._Z35group_norm_nhwc_fwd_one_pass_kernelI11Bf16IOFp32WLi128ELi20ELi640EEv26Group_norm_nhwc_fwd_params --------------------------
	.section	.nv.constant0._Z35group_norm_nhwc_fwd_one_pass_kernelI11Bf16IOFp32WLi128ELi20ELi640EEv26Group_norm_nhwc_fwd_params,"a",@progbits
	.sectionflags	@""
	.align	4
.nv.constant0._Z35group_norm_nhwc_fwd_one_pass_kernelI11Bf16IOFp32WLi128ELi20ELi640EEv26Group_norm_nhwc_fwd_params:
	.zero		1056


//--------------------- .nv.constant0._Z35group_norm_nhwc_fwd_one_pass_kernelI11Bf16IOFp32WLi256ELi20ELi640EEv26Group_norm_nhwc_fwd_params --------------------------
	.section	.nv.constant0._Z35group_norm_nhwc_fwd_one_pass_kernelI11Bf16IOFp32WLi256ELi20ELi640EEv26Group_norm_nhwc_fwd_params,"a",@progbits
	.sectionflags	@""
	.align	4
.nv.constant0._Z35group_norm_nhwc_fwd_one_pass_kernelI11Bf16IOFp32WLi256ELi20ELi640EEv26Group_norm_nhwc_fwd_params:
	.zero		1056


//--------------------- .nv.constant0._Z35group_norm_nhwc_fwd_one_pass_kernelI11Bf16IOFp32WLi512ELi20ELi640EEv26Group_norm_nhwc_fwd_params --------------------------
	.section	.nv.constant0._Z35group_norm_nhwc_fwd_one_pass_kernelI11Bf16IOFp32WLi512ELi20ELi640EEv26Group_norm_nhwc_fwd_params,"a",@progbits
	.sectionflags	@""
	.align	4
.nv.constant0._Z35group_norm_nhwc_fwd_one_pass_kernelI11Bf16IOFp32WLi512ELi20ELi640EEv26Group_norm_nhwc_fwd_params:
	.zero		1056


//--------------------- .nv.constant0._Z35group_norm_nhwc_fwd_one_pass_kernelI11Bf16IOBf16WLi64ELi20ELi640EEv26Group_norm_nhwc_fwd_params --------------------------
	.section	.nv.constant0._Z35group_norm_nhwc_fwd_one_pass_kernelI11Bf16IOBf16WLi64ELi20ELi640EEv26Group_norm_nhwc_fwd_params,"a",@progbits
	.sectionflags	@""
	.align	4
.nv.constant0._Z35group_norm_nhwc_fwd_one_pass_kernelI11Bf16IOBf16WLi64ELi20ELi640EEv26Group_norm_nhwc_fwd_params:
	.zero		1056


//--------------------- .nv.constant0._Z35group_norm_nhwc_fwd_one_pass_kernelI11Bf16IOBf16WLi128ELi20ELi640EEv26Group_norm_nhwc_fwd_params --------------------------
	.section	.nv.constant0._Z35group_norm_nhwc_fwd_one_pass_kernelI11Bf16IOBf16WLi128ELi20ELi640EEv26Group_norm_nhwc_fwd_params,"a",@progbits
	.sectionflags	@""
	.align	4
.nv.constant0._Z35group_norm_nhwc_fwd_one_pass_kernelI11Bf16IOBf16WLi128ELi20ELi640EEv26Group_norm_nhwc_fwd_params:
	.zero		1056


//--------------------- .nv.constant0._Z35group_norm_nhwc_fwd_one_pass_kernelI11Bf16IOBf16WLi256ELi20ELi640EEv26Group_norm_nhwc_fwd_params --------------------------
	.section	.nv.constant0._Z35group_norm_nhwc_fwd_one_pass_kernelI11Bf16IOBf16WLi256ELi20ELi640EEv26Group_norm_nhwc_fwd_params,"a",@progbits
	.sectionflags	@""
	.align	4
.nv.constant0._Z35group_norm_nhwc_fwd_one_pass_kernelI11Bf16IOBf16WLi256ELi20ELi640EEv26Group_norm_nhwc_fwd_params:
	.zero		1056


//--------------------- .nv.constant0._Z35group_norm_nhwc_fwd_one_pass_kernelI11Bf16IOBf16WLi512ELi20ELi640EEv26Group_norm_nhwc_fwd_params --------------------------
	.section	.nv.constant0._Z35group_norm_nhwc_fwd_one_pass_kernelI11Bf16IOBf16WLi512ELi20ELi640EEv26Group_norm_nhwc_fwd_params,"a",@progbits
	.sectionflags	@""
	.align	4
.nv.constant0._Z35group_norm_nhwc_fwd_one_pass_kernelI11Bf16IOBf16WLi512ELi20ELi640EEv26Group_norm_nhwc_fwd_params:
	.zero		1056


//--------------------- .nv.constant0._Z35group_norm_nhwc_fwd_one_pass_kernelI11Bf16IOFp16WLi64ELi20ELi640EEv26Group_norm_nhwc_fwd_params --------------------------
	.section	.nv.constant0._Z35group_norm_nhwc_fwd_one_pass_kernelI11Bf16IOFp16WLi64ELi20ELi640EEv26Group_norm_nhwc_fwd_params,"a",@progbits
	.sectionflags	@""
	.align	4
.nv.constant0._Z35group_norm_nhwc_fwd_one_pass_kernelI11Bf16IOFp16WLi64ELi20ELi640EEv26Group_norm_nhwc_fwd_params:
	.zero		1056


//--------------------- .nv.constant0._Z35group_norm_nhwc_fwd_one_pass_kernelI11Bf16IOFp16WLi128ELi20ELi640EEv26Group_norm_nhwc_fwd_params --------------------------
	.section	.nv.constant0._Z35group_norm_nhwc_fwd_one_pass_kernelI11Bf16IOFp16WLi128ELi20ELi640EEv26Group_norm_nhwc_fwd_params,"a",@progbits
	.sectionflags	@""
	.align	4
.nv.constant0._Z35group_norm_nhwc_fwd_one_pass_kernelI11Bf16IOFp16WLi128ELi20ELi640EEv26Group_norm_nhwc_fwd_params:
	.zero		1056


//--------------------- .nv.constant0._Z35group_norm_nhwc_fwd_one_pass_kernelI11Bf16IOFp16WLi256ELi20ELi640EEv26Group_norm_nhwc_fwd_params --------------------------
	.section	.nv.constant0._Z35group_norm_nhwc_fwd_one_pass_kernelI11Bf16IOFp16WLi256ELi20ELi640EEv26Group_norm_nhwc_fwd_params,"a",@progbits
	.sectionflags	@""
	.align	4
.nv.constant0._Z35group_norm_nhwc_fwd_one_pass_kernelI11Bf16IOFp16WLi256ELi20ELi640EEv26Group_norm_nhwc_fwd_params:
	.zero		1056


//--------------------- .nv.constant0._Z35group_norm_nhwc_fwd_one_pass_kernelI11Bf16IOFp16WLi512ELi20ELi640EEv26Group_norm_nhwc_fwd_params --------------------------
	.section	.nv.constant0._Z35group_norm_nhwc_fwd_one_pass_kernelI11Bf16IOFp16WLi512ELi20ELi640EEv26Group_norm_nhwc_fwd_params,"a",@progbits
	.sectionflags	@""
	.align	4
.nv.constant0._Z35group_norm_nhwc_fwd_one_pass_kernelI11Bf16IOFp16WLi512ELi20ELi640EEv26Group_norm_nhwc_fwd_params:
	.zero		1056


//--------------------- .nv.constant0._Z35group_norm_nhwc_fwd_one_pass_kernelI11Fp16IOFp32WLi64ELi20ELi640EEv26Group_norm_nhwc_fwd_params --------------------------
	.section	.nv.constant0._Z35group_norm_nhwc_fwd_one_pass_kernelI11Fp16IOFp32WLi64ELi20ELi640EEv26Group_norm_nhwc_fwd_params,"a",@progbits
	.sectionflags	@""
	.align	4
.nv.constant0._Z35group_norm_nhwc_fwd_one_pass_kernelI11Fp16IOFp32WLi64ELi20ELi640EEv26Group_norm_nhwc_fwd_params:
	.zero		1056


//--------------------- .nv.constant0._Z35group_norm_nhwc_fwd_one_pass_kernelI11Fp16IOFp32WLi128ELi20ELi640EEv26Group_norm_nhwc_fwd_params --------------------------
	.section	.nv.constant0._Z35group_norm_nhwc_fwd_one_pass_kernelI11Fp16IOFp32WLi128ELi20ELi640EEv26Group_norm_nhwc_fwd_params,"a",@progbits
	.sectionflags	@""
	.align	4
.nv.constant0._Z35group_norm_nhwc_fwd_one_pass_kernelI11Fp16IOFp32WLi128ELi20ELi640EEv26Group_norm_nhwc_fwd_params:
	.zero		1056


//--------------------- .nv.constant0._Z35group_norm_nhwc_fwd_one_pass_kernelI11Fp16IOFp32WLi256ELi20ELi640EEv26Group_norm_nhwc_fwd_params --------------------------
	.section	.nv.constant0._Z35group_norm_nhwc_fwd_one_pass_kernelI11Fp16IOFp32WLi256ELi20ELi640EEv26Group_norm_nhwc_fwd_params,"a",@progbits
	.sectionflags	@""
	.align	4
.nv.constant0._Z35group_norm_nhwc_fwd_one_pass_kernelI11Fp16IOFp32WLi256ELi20ELi640EEv26Group_norm_nhwc_fwd_params:
	.zero		1056


//--------------------- .nv.constant0._Z35group_norm_nhwc_fwd_one_pass_kernelI11Fp16IOFp32WLi512ELi20ELi640EEv26Group_norm_nhwc_fwd_params --------------------------
	.section	.nv.constant0._Z35group_norm_nhwc_fwd_one_pass_kernelI11Fp16IOFp32WLi512ELi20ELi640EEv26Group_norm_nhwc_fwd_params,"a",@progbits
	.sectionflags	@""
	.align	4
.nv.constant0._Z35group_norm_nhwc_fwd_one_pass_kernelI11Fp16IOFp32WLi512ELi20ELi640EEv26Group_norm_nhwc_fwd_params:
	.zero		1056


//--------------------- .nv.constant0._Z35group_norm_nhwc_fwd_one_pass_kernelI11Fp16IOBf16WLi64ELi20ELi640EEv26Group_norm_nhwc_fwd_params --------------------------
	.section	.nv.constant0._Z35group_norm_nhwc_fwd_one_pass_kernelI11Fp16IOBf16WLi64ELi20ELi640EEv26Group_norm_nhwc_fwd_params,"a",@progbits
	.sectionflags	@""
	.align	4
.nv.constant0._Z35group_norm_nhwc_fwd_one_pass_kernelI11Fp16IOBf16WLi64ELi20ELi640EEv26Group_norm_nhwc_fwd_params:
	.zero		1056


//--------------------- .nv.constant0._Z35group_norm_nhwc_fwd_one_pass_kernelI11Fp16IOBf16WLi128ELi20ELi640EEv26Group_norm_nhwc_fwd_params --------------------------
	.section	.nv.constant0._Z35group_norm_nhwc_fwd_one_pass_kernelI11Fp16IOBf16WLi128ELi20ELi640EEv26Group_norm_nhwc_fwd_params,"a",@progbits
	.sectionflags	@""
	.align	4
.nv.constant0._Z35group_norm_nhwc_fwd_one_pass_kernelI11Fp16IOBf16WLi128ELi20ELi640EEv26Group_norm_nhwc_fwd_params:
	.zero		1056


//--------------------- .nv.constant0._Z35group_norm_nhwc_fwd_one_pass_kernelI11Fp16IOBf16WLi256ELi20ELi640EEv26Group_norm_nhwc_fwd_params --------------------------
	.section	.nv.constant0._Z35group_norm_nhwc_fwd_one_pass_kernelI11Fp16IOBf16WLi256ELi20ELi640EEv26Group_norm_nhwc_fwd_params,"a",@progbits
	.sectionflags	@""
	.align	4
.nv.constant0._Z35group_norm_nhwc_fwd_one_pass_kernelI11Fp16IOBf16WLi256ELi20ELi640EEv26Group_norm_nhwc_fwd_params:
	.zero		1056


//--------------------- .nv.constant0._Z35group_norm_nhwc_fwd_one_pass_kernelI11Fp16IOBf16WLi512ELi20ELi640EEv26Group_norm_nhwc_fwd_params --------------------------
	.section	.nv.constant0._Z35group_norm_nhwc_fwd_one_pass_kernelI11Fp16IOBf16WLi512ELi20ELi640EEv26Group_norm_nhwc_fwd_params,"a",@progbits
	.sectionflags	@""
	.align	4
.nv.constant0._Z35group_norm_nhwc_fwd_one_pass_kernelI11Fp16IOBf16WLi512ELi20ELi640EEv26Group_norm_nhwc_fwd_params:
	.zero		1056


//--------------------- .nv.constant0._Z35group_norm_nhwc_fwd_one_pass_kernelI11Fp16IOFp16WLi64ELi20ELi640EEv26Group_norm_nhwc_fwd_params --------------------------
	.section	.nv.constant0._Z35group_norm_nhwc_fwd_one_pass_kernelI11Fp16IOFp16WLi64ELi20ELi640EEv26Group_norm_nhwc_fwd_params,"a",@progbits
	.sectionflags	@""
	.align	4
.nv.constant0._Z35group_norm_nhwc_fwd_one_pass_kernelI11Fp16IOFp16WLi64ELi20ELi640EEv26Group_norm_nhwc_fwd_params:
	.zero		1056


//--------------------- .nv.constant0._Z35group_norm_nhwc_fwd_one_pass_kernelI11Fp16IOFp16WLi128ELi20ELi640EEv26Group_norm_nhwc_fwd_params --------------------------
	.section	.nv.constant0._Z35group_norm_nhwc_fwd_one_pass_kernelI11Fp16IOFp16WLi128ELi20ELi640EEv26Group_norm_nhwc_fwd_params,"a",@progbits
	.sectionflags	@""
	.align	4
.nv.constant0._Z35group_norm_nhwc_fwd_one_pass_kernelI11Fp16IOFp16WLi128ELi20ELi640EEv26Group_norm_nhwc_fwd_params:
	.zero		1056


//--------------------- .nv.constant0._Z35group_norm_nhwc_fwd_one_pass_kernelI11Fp16IOFp16WLi256ELi20ELi640EEv26Group_norm_nhwc_fwd_params --------------------------
	.section	.nv.constant0._Z35group_norm_nhwc_fwd_one_pass_kernelI11Fp16IOFp16WLi256ELi20ELi640EEv26Group_norm_nhwc_fwd_params,"a",@progbits
	.sectionflags	@""
	.align	4
.nv.constant0._Z35group_norm_nhwc_fwd_one_pass_kernelI11Fp16IOFp16WLi256ELi20ELi640EEv26Group_norm_nhwc_fwd_params:
	.zero		1056


//--------------------- .nv.constant0._Z35group_norm_nhwc_fwd_one_pass_kernelI11Fp16IOFp16WLi512ELi20ELi640EEv26Group_norm_nhwc_fwd_params --------------------------
	.section	.nv.constant0._Z35group_norm_nhwc_fwd_one_pass_kernelI11Fp16IOFp16WLi512ELi20ELi640EEv26Group_norm_nhwc_fwd_params,"a",@progbits
	.sectionflags	@""
	.align	4
.nv.constant0._Z35group_norm_nhwc_fwd_one_pass_kernelI11Fp16IOFp16WLi512ELi20ELi640EEv26Group_norm_nhwc_fwd_params:
	.zero		1056


//--------------------- .nv.constant0._Z35group_norm_nhwc_fwd_one_pass_kernelI11Fp32IOFp32WLi64ELi20ELi640EEv26Group_norm_nhwc_fwd_params --------------------------
	.section	.nv.constant0._Z35group_norm_nhwc_fwd_one_pass_kernelI11Fp32IOFp32WLi64ELi20ELi640EEv26Group_norm_nhwc_fwd_params,"a",@progbits
	.sectionflags	@""
	.align	4
.nv.constant0._Z35group_norm_nhwc_fwd_one_pass_kernelI11Fp32IOFp32WLi64ELi20ELi640EEv26Group_norm_nhwc_fwd_params:
	.zero		1056


//--------------------- .nv.constant0._Z35group_norm_nhwc_fwd_one_pass_kernelI11Fp32IOFp32WLi128ELi20ELi640EEv26Group_norm_nhwc_fwd_params --------------------------
	.section	.nv.constant0._Z35group_norm_nhwc_fwd_one_pass_kernelI11Fp32IOFp32WLi128ELi20ELi640EEv26Group_norm_nhwc_fwd_params,"a",@progbits
	.sectionflags	@""
	.align	4
.nv.constant0._Z35group_norm_nhwc_fwd_one_pass_kernelI11Fp32IOFp32WLi128ELi20ELi640EEv26Group_norm_nhwc_fwd_params:
	.zero		1056


//--------------------- .nv.constant0._Z35group_norm_nhwc_fwd_one_pass_kernelI11Fp32IOFp32WLi256ELi20ELi640EEv26Group_norm_nhwc_fwd_params --------------------------
	.section	.nv.constant0._Z35group_norm_nhwc_fwd_one_pass_kernelI11Fp32IOFp32WLi256ELi20ELi640EEv26Group_norm_nhwc_fwd_params,"a",@progbits
	.sectionflags	@""
	.align	4
.nv.constant0._Z35group_norm_nhwc_fwd_one_pass_kernelI11Fp32IOFp32WLi256ELi20ELi640EEv26Group_norm_nhwc_fwd_params:
	.zero		1056


//--------------------- .nv.constant0._Z35group_norm_nhwc_fwd_one_pass_kernelI11Fp32IOFp32WLi512ELi20ELi640EEv26Group_norm_nhwc_fwd_params --------------------------
	.section	.nv.constant0._Z35group_norm_nhwc_fwd_one_pass_kernelI11Fp32IOFp32WLi512ELi20ELi640EEv26Group_norm_nhwc_fwd_params,"a",@progbits
	.sectionflags	@""
	.align	4
.nv.constant0._Z35group_norm_nhwc_fwd_one_pass_kernelI11Fp32IOFp32WLi512ELi20ELi640EEv26Group_norm_nhwc_fwd_params:
	.zero		1056


//--------------------- .nv.constant0._Z35group_norm_nhwc_fwd_one_pass_kernelI11Fp32IOBf16WLi64ELi20ELi640EEv26Group_norm_nhwc_fwd_params --------------------------
	.section	.nv.constant0._Z35group_norm_nhwc_fwd_one_pass_kernelI11Fp32IOBf16WLi64ELi20ELi640EEv26Group_norm_nhwc_fwd_params,"a",@progbits
	.sectionflags	@""
	.align	4
.nv.constant0._Z35group_norm_nhwc_fwd_one_pass_kernelI11Fp32IOBf16WLi64ELi20ELi640EEv26Group_norm_nhwc_fwd_params:
	.zero		1056


//--------------------- .nv.constant0._Z35group_norm_nhwc_fwd_one_pass_kernelI11Fp32IOBf16WLi128ELi20ELi640EEv26Group_norm_nhwc_fwd_params --------------------------
	.section	.nv.constant0._Z35group_norm_nhwc_fwd_one_pass_kernelI11Fp32IOBf16WLi128ELi20ELi640EEv26Group_norm_nhwc_fwd_params,"a",@progbits
	.sectionflags	@""
	.align	4
.nv.constant0._Z35group_norm_nhwc_fwd_one_pass_kernelI11Fp32IOBf16WLi128ELi20ELi640EEv26Group_norm_nhwc_fwd_params:
	.zero		1056


//--------------------- .nv.constant0._Z35group_norm_nhwc_fwd_one_pass_kernelI11Fp32IOBf16WLi256ELi20ELi640EEv26Group_norm_nhwc_fwd_params --------------------------
	.section	.nv.constant0._Z35group_norm_nhwc_fwd_one_pass_kernelI11Fp32IOBf16WLi256ELi20ELi640EEv26Group_norm_nhwc_fwd_params,"a",@progbits
	.sectionflags	@""
	.align	4
.nv.constant0._Z35group_norm_nhwc_fwd_one_pass_kernelI11Fp32IOBf16WLi256ELi20ELi640EEv26Group_norm_nhwc_fwd_params:
	.zero		1056


//--------------------- .nv.constant0._Z35group_norm_nhwc_fwd_one_pass_kernelI11Fp32IOBf16WLi512ELi20ELi640EEv26Group_norm_nhwc_fwd_params --------------------------
	.section	.nv.constant0._Z35group_norm_nhwc_fwd_one_pass_kernelI11Fp32IOBf16WLi512ELi20ELi640EEv26Group_norm_nhwc_fwd_params,"a",@progbits
	.sectionflags	@""
	.align	4
.nv.constant0._Z35group_norm_nhwc_fwd_one_pass_kernelI11Fp32IOBf16WLi512ELi20ELi640EEv26Group_norm_nhwc_fwd_params:
	.zero		1056


//--------------------- .nv.constant0._Z35group_norm_nhwc_fwd_one_pass_kernelI11Fp32IOFp16WLi64ELi20ELi640EEv26Group_norm_nhwc_fwd_params --------------------------
	.section	.nv.constant0._Z35group_norm_nhwc_fwd_one_pass_kernelI11Fp32IOFp16WLi64ELi20ELi640EEv26Group_norm_nhwc_fwd_params,"a",@progbits
	.sectionflags	@""
	.align	4
.nv.constant0._Z35group_norm_nhwc_fwd_one_pass_kernelI11Fp32IOFp16WLi64ELi20ELi640EEv26Group_norm_nhwc_fwd_params:
	.zero		1056


//--------------------- .nv.constant0._Z35group_norm_nhwc_fwd_one_pass_kernelI11Fp32IOFp16WLi128ELi20ELi640EEv26Group_norm_nhwc_fwd_params --------------------------
	.section	.nv.constant0._Z35group_norm_nhwc_fwd_one_pass_kernelI11Fp32IOFp16WLi128ELi20ELi640EEv26Group_norm_nhwc_fwd_params,"a",@progbits
	.sectionflags	@""
	.align	4
.nv.constant0._Z35group_norm_nhwc_fwd_one_pass_kernelI11Fp32IOFp16WLi128ELi20ELi640EEv26Group_norm_nhwc_fwd_params:
	.zero		1056


//--------------------- .nv.constant0._Z35group_norm_nhwc_fwd_one_pass_kernelI11Fp32IOFp16WLi256ELi20ELi640EEv26Group_norm_nhwc_fwd_params --------------------------
	.section	.nv.constant0._Z35group_norm_nhwc_fwd_one_pass_kernelI11Fp32IOFp16WLi256ELi20ELi640EEv26Group_norm_nhwc_fwd_params,"a",@progbits
	.sectionflags	@""
	.align	4
.nv.constant0._Z35group_norm_nhwc_fwd_one_pass_kernelI11Fp32IOFp16WLi256ELi20ELi640EEv26Group_norm_nhwc_fwd_params:
	.zero		1056


//--------------------- .nv.constant0._Z35group_norm_nhwc_fwd_one_pass_kernelI11Fp32IOFp16WLi512ELi20ELi640EEv26Group_norm_nhwc_fwd_params --------------------------
	.section	.nv.constant0._Z35group_norm_nhwc_fwd_one_pass_kernelI11Fp32IOFp16WLi512ELi20ELi640EEv26Group_norm_nhwc_fwd_params,"a",@progbits
	.sectionflags	@""
	.align	4
.nv.constant0._Z35group_norm_nhwc_fwd_one_pass_kernelI11Fp32IOFp16WLi512ELi20ELi640EEv26Group_norm_nhwc_fwd_params:
	.zero		1056


//--------------------- SYMBOLS --------------------------

	.type		.nv.reservedSmem.offset0,@object
	.size		.nv.reservedSmem.offset0,0x4
	.type		.nv.reservedSmem.cap,@object
	.size		.nv.reservedSmem.cap,0x4
